	.target	sm_90a

	.elftype	@"ET_EXEC"


//--------------------- .note.nv.tkinfo           --------------------------
	.section	.note.nv.tkinfo,"",@"SHT_NOTE"
	.sectionflags	@"SHF_NOTE_NV_TKINFO"
	.tkinfo
        /*0018*/ 	.word	0x00000002
        /*0030*/ 	.string	""
        /*0030*/ 	.string	"ptxas"
        /*0030*/ 	.string	"Cuda compilation tools, release 13.0, V13.0.88"
        /*0030*/ 	.string	"Build cuda_13.0.r13.0/compiler.36424714_0"
        /*0030*/ 	.string	"-arch sm_90a -m 64 "



//--------------------- .note.nv.cuinfo           --------------------------
	.section	.note.nv.cuinfo,"",@"SHT_NOTE"
	.sectionflags	@"SHF_NOTE_NV_CUINFO"
        /*0018*/ 	.short	0x0002
        /*001a*/ 	.short	0x005a
        /*001c*/ 	.short	0x0082
	.zero		2


//--------------------- .nv.info                  --------------------------
	.section	.nv.info,"",@"SHT_CUDA_INFO"
	.align	4


	//----- nvinfo : EIATTR_REGCOUNT
	.align		4
        /*0000*/ 	.byte	0x04, 0x2f
        /*0002*/ 	.short	(.L_12 - .L_11)
	.align		4
.L_11:
        /*0004*/ 	.word	index@(_ZN7cutlass13device_kernelIN5flash19enable_sm80_to_sm89INS1_16FlashAttnFwdSm80INS1_25CollectiveMainloopFwdSm80ILi8ELi1ELb0EN4cute5tupleIJNS5_1CILi128EEENS7_ILi48EEENS7_ILi256EEEEEELi256ENS_10bfloat16_tEfNS_4arch4Sm80ELb1ELb0ELb0ELb1ELb0ELb1ELb1ELb1EEENS1_21CollectiveEpilogueFwdINS6_IJS8_SA_S9_EEENS6_IJNS7_ILi1EEESI_SI_EEESC_SE_Li256ELb1ELb1ELb1ELb0EEENS1_36VarlenDynamicPersistentTileSchedulerILi128ELi48ELi256ELi256ELb1ELb1ELb0ELb1ELb1ELb1EEEEEEEEEvNT_6ParamsE)
        /*0008*/ 	.word	0x00000004


	//----- nvinfo : EIATTR_FRAME_SIZE
	.align		4
.L_12:
        /*000c*/ 	.byte	0x04, 0x11
        /*000e*/ 	.short	(.L_14 - .L_13)
	.align		4
.L_13:
        /*0010*/ 	.word	index@(_ZN7cutlass13device_kernelIN5flash19enable_sm80_to_sm89INS1_16FlashAttnFwdSm80INS1_25CollectiveMainloopFwdSm80ILi8ELi1ELb0EN4cute5tupleIJNS5_1CILi128EEENS7_ILi48EEENS7_ILi256EEEEEELi256ENS_10bfloat16_tEfNS_4arch4Sm80ELb1ELb0ELb0ELb1ELb0ELb1ELb1ELb1EEENS1_21CollectiveEpilogueFwdINS6_IJS8_SA_S9_EEENS6_IJNS7_ILi1EEESI_SI_EEESC_SE_Li256ELb1ELb1ELb1ELb0EEENS1_36VarlenDynamicPersistentTileSchedulerILi128ELi48ELi256ELi256ELb1ELb1ELb0ELb1ELb1ELb1EEEEEEEEEvNT_6ParamsE)
        /*0014*/ 	.word	0x00000000


	//----- nvinfo : EIATTR_REGCOUNT
	.align		4
.L_14:
        /*0018*/ 	.byte	0x04, 0x2f
        /*001a*/ 	.short	(.L_16 - .L_15)
	.align		4
.L_15:
        /*001c*/ 	.word	index@(_ZN7cutlass13device_kernelIN5flash19enable_sm80_to_sm89INS1_16FlashAttnFwdSm80INS1_25CollectiveMainloopFwdSm80ILi8ELi1ELb0EN4cute5tupleIJNS5_1CILi128EEENS7_ILi64EEENS7_ILi256EEEEEELi256ENS_10bfloat16_tEfNS_4arch4Sm80ELb1ELb0ELb0ELb1ELb0ELb0ELb1ELb1EEENS1_21CollectiveEpilogueFwdINS6_IJS8_SA_S9_EEENS6_IJNS7_ILi1EEESI_SI_EEESC_SE_Li256ELb1ELb1ELb1ELb0EEENS1_36VarlenDynamicPersistentTileSchedulerILi128ELi64ELi256ELi256ELb1ELb1ELb0ELb1ELb1ELb1EEEEEEEEEvNT_6ParamsE)
        /*0020*/ 	.word	0x00000004


	//----- nvinfo : EIATTR_FRAME_SIZE
	.align		4
.L_16:
        /*0024*/ 	.byte	0x04, 0x11
        /*0026*/ 	.short	(.L_18 - .L_17)
	.align		4
.L_17:
        /*0028*/ 	.word	index@(_ZN7cutlass13device_kernelIN5flash19enable_sm80_to_sm89INS1_16FlashAttnFwdSm80INS1_25CollectiveMainloopFwdSm80ILi8ELi1ELb0EN4cute5tupleIJNS5_1CILi128EEENS7_ILi64EEENS7_ILi256EEEEEELi256ENS_10bfloat16_tEfNS_4arch4Sm80ELb1ELb0ELb0ELb1ELb0ELb0ELb1ELb1EEENS1_21CollectiveEpilogueFwdINS6_IJS8_SA_S9_EEENS6_IJNS7_ILi1EEESI_SI_EEESC_SE_Li256ELb1ELb1ELb1ELb0EEENS1_36VarlenDynamicPersistentTileSchedulerILi128ELi64ELi256ELi256ELb1ELb1ELb0ELb1ELb1ELb1EEEEEEEEEvNT_6ParamsE)
        /*002c*/ 	.word	0x00000000


	//----- nvinfo : EIATTR_REGCOUNT
	.align		4
.L_18:
        /*0030*/ 	.byte	0x04, 0x2f
        /*0032*/ 	.short	(.L_20 - .L_19)
	.align		4
.L_19:
        /*0034*/ 	.word	index@(_ZN7cutlass13device_kernelIN5flash19enable_sm80_to_sm89INS1_16FlashAttnFwdSm80INS1_25CollectiveMainloopFwdSm80ILi8ELi1ELb0EN4cute5tupleIJNS5_1CILi128EEENS7_ILi96EEENS7_ILi256EEEEEELi256ENS_10bfloat16_tEfNS_4arch4Sm80ELb1ELb0ELb0ELb0ELb0ELb0ELb1ELb1EEENS1_21CollectiveEpilogueFwdINS6_IJS8_SA_S9_EEENS6_IJNS7_ILi1EEESI_SI_EEESC_SE_Li256ELb0ELb1ELb1ELb0EEENS1_30DynamicPersistentTileSchedulerILi256ELi256ELb1ELb1ELb0EEEEEEEEEvNT_6ParamsE)
        /*0038*/ 	.word	0x00000004


	//----- nvinfo : EIATTR_FRAME_SIZE
	.align		4
.L_20:
        /*003c*/ 	.byte	0x04, 0x11
        /*003e*/ 	.short	(.L_22 - .L_21)
	.align		4
.L_21:
        /*0040*/ 	.word	index@(_ZN7cutlass13device_kernelIN5flash19enable_sm80_to_sm89INS1_16FlashAttnFwdSm80INS1_25CollectiveMainloopFwdSm80ILi8ELi1ELb0EN4cute5tupleIJNS5_1CILi128EEENS7_ILi96EEENS7_ILi256EEEEEELi256ENS_10bfloat16_tEfNS_4arch4Sm80ELb1ELb0ELb0ELb0ELb0ELb0ELb1ELb1EEENS1_21CollectiveEpilogueFwdINS6_IJS8_SA_S9_EEENS6_IJNS7_ILi1EEESI_SI_EEESC_SE_Li256ELb0ELb1ELb1ELb0EEENS1_30DynamicPersistentTileSchedulerILi256ELi256ELb1ELb1ELb0EEEEEEEEEvNT_6ParamsE)
        /*0044*/ 	.word	0x00000000


	//----- nvinfo : EIATTR_REGCOUNT
	.align		4
.L_22:
        /*0048*/ 	.byte	0x04, 0x2f
        /*004a*/ 	.short	(.L_24 - .L_23)
	.align		4
.L_23:
        /*004c*/ 	.word	index@(_ZN7cutlass13device_kernelIN5flash19enable_sm80_to_sm89INS1_16FlashAttnFwdSm80INS1_25CollectiveMainloopFwdSm80ILi8ELi1ELb0EN4cute5tupleIJNS5_1CILi128EEENS7_ILi48EEENS7_ILi256EEEEEELi256ENS_10bfloat16_tEfNS_4arch4Sm80ELb0ELb1ELb0ELb1ELb0ELb1ELb1ELb1EEENS1_21CollectiveEpilogueFwdINS6_IJS8_SA_S9_EEENS6_IJNS7_ILi1EEESI_SI_EEESC_SE_Li256ELb1ELb1ELb1ELb0EEENS1_36VarlenDynamicPersistentTileSchedulerILi128ELi48ELi256ELi256ELb1ELb1ELb0ELb1ELb0ELb1EEEEEEEEEvNT_6ParamsE)
        /*0050*/ 	.word	0x00000004


	//----- nvinfo : EIATTR_FRAME_SIZE
	.align		4
.L_24:
        /*0054*/ 	.byte	0x04, 0x11
        /*0056*/ 	.short	(.L_26 - .L_25)
	.align		4
.L_25:
        /*0058*/ 	.word	index@(_ZN7cutlass13device_kernelIN5flash19enable_sm80_to_sm89INS1_16FlashAttnFwdSm80INS1_25CollectiveMainloopFwdSm80ILi8ELi1ELb0EN4cute5tupleIJNS5_1CILi128EEENS7_ILi48EEENS7_ILi256EEEEEELi256ENS_10bfloat16_tEfNS_4arch4Sm80ELb0ELb1ELb0ELb1ELb0ELb1ELb1ELb1EEENS1_21CollectiveEpilogueFwdINS6_IJS8_SA_S9_EEENS6_IJNS7_ILi1EEESI_SI_EEESC_SE_Li256ELb1ELb1ELb1ELb0EEENS1_36VarlenDynamicPersistentTileSchedulerILi128ELi48ELi256ELi256ELb1ELb1ELb0ELb1ELb0ELb1EEEEEEEEEvNT_6ParamsE)
        /*005c*/ 	.word	0x00000000


	//----- nvinfo : EIATTR_REGCOUNT
	.align		4
.L_26:
        /*0060*/ 	.byte	0x04, 0x2f
        /*0062*/ 	.short	(.L_28 - .L_27)
	.align		4
.L_27:
        /*0064*/ 	.word	index@(_ZN7cutlass13device_kernelIN5flash19enable_sm80_to_sm89INS1_16FlashAttnFwdSm80INS1_25CollectiveMainloopFwdSm80ILi8ELi1ELb0EN4cute5tupleIJNS5_1CILi128EEENS7_ILi64EEENS7_ILi256EEEEEELi256ENS_10bfloat16_tEfNS_4arch4Sm80ELb0ELb1ELb0ELb1ELb0ELb0ELb1ELb1EEENS1_21CollectiveEpilogueFwdINS6_IJS8_SA_S9_EEENS6_IJNS7_ILi1EEESI_SI_EEESC_SE_Li256ELb1ELb1ELb1ELb0EEENS1_36VarlenDynamicPersistentTileSchedulerILi128ELi64ELi256ELi256ELb1ELb1ELb0ELb1ELb0ELb1EEEEEEEEEvNT_6ParamsE)
        /*0068*/ 	.word	0x00000004


	//----- nvinfo : EIATTR_FRAME_SIZE
	.align		4
.L_28:
        /*006c*/ 	.byte	0x04, 0x11
        /*006e*/ 	.short	(.L_30 - .L_29)
	.align		4
.L_29:
        /*0070*/ 	.word	index@(_ZN7cutlass13device_kernelIN5flash19enable_sm80_to_sm89INS1_16FlashAttnFwdSm80INS1_25CollectiveMainloopFwdSm80ILi8ELi1ELb0EN4cute5tupleIJNS5_1CILi128EEENS7_ILi64EEENS7_ILi256EEEEEELi256ENS_10bfloat16_tEfNS_4arch4Sm80ELb0ELb1ELb0ELb1ELb0ELb0ELb1ELb1EEENS1_21CollectiveEpilogueFwdINS6_IJS8_SA_S9_EEENS6_IJNS7_ILi1EEESI_SI_EEESC_SE_Li256ELb1ELb1ELb1ELb0EEENS1_36VarlenDynamicPersistentTileSchedulerILi128ELi64ELi256ELi256ELb1ELb1ELb0ELb1ELb0ELb1EEEEEEEEEvNT_6ParamsE)
        /*0074*/ 	.word	0x00000000


	//----- nvinfo : EIATTR_REGCOUNT
	.align		4
.L_30:
        /*0078*/ 	.byte	0x04, 0x2f
        /*007a*/ 	.short	(.L_32 - .L_31)
	.align		4
.L_31:
        /*007c*/ 	.word	index@(_ZN7cutlass13device_kernelIN5flash19enable_sm80_to_sm89INS1_16FlashAttnFwdSm80INS1_25CollectiveMainloopFwdSm80ILi8ELi1ELb0EN4cute5tupleIJNS5_1CILi128EEENS7_ILi64EEENS7_ILi256EEEEEELi256ENS_10bfloat16_tEfNS_4arch4Sm80ELb0ELb1ELb0ELb0ELb0ELb0ELb1ELb1EEENS1_21CollectiveEpilogueFwdINS6_IJS8_SA_S9_EEENS6_IJNS7_ILi1EEESI_SI_EEESC_SE_Li256ELb0ELb1ELb1ELb0EEENS1_19SingleTileSchedulerILb0ELb1ELb1ELi128EEEEEEEEEvNT_6ParamsE)
        /*0080*/ 	.word	0x00000004


	//----- nvinfo : EIATTR_FRAME_SIZE
	.align		4
.L_32:
        /*0084*/ 	.byte	0x04, 0x11
        /*0086*/ 	.short	(.L_34 - .L_33)
	.align		4
.L_33:
        /*0088*/ 	.word	index@(_ZN7cutlass13device_kernelIN5flash19enable_sm80_to_sm89INS1_16FlashAttnFwdSm80INS1_25CollectiveMainloopFwdSm80ILi8ELi1ELb0EN4cute5tupleIJNS5_1CILi128EEENS7_ILi64EEENS7_ILi256EEEEEELi256ENS_10bfloat16_tEfNS_4arch4Sm80ELb0ELb1ELb0ELb0ELb0ELb0ELb1ELb1EEENS1_21CollectiveEpilogueFwdINS6_IJS8_SA_S9_EEENS6_IJNS7_ILi1EEESI_SI_EEESC_SE_Li256ELb0ELb1ELb1ELb0EEENS1_19SingleTileSchedulerILb0ELb1ELb1ELi128EEEEEEEEEvNT_6ParamsE)
        /*008c*/ 	.word	0x00000000


	//----- nvinfo : EIATTR_REGCOUNT
	.align		4
.L_34:
        /*0090*/ 	.byte	0x04, 0x2f
        /*0092*/ 	.short	(.L_36 - .L_35)
	.align		4
.L_35:
        /*0094*/ 	.word	index@(_ZN7cutlass13device_kernelIN5flash19enable_sm80_to_sm89INS1_16FlashAttnFwdSm80INS1_25CollectiveMainloopFwdSm80ILi8ELi1ELb0EN4cute5tupleIJNS5_1CILi128EEENS7_ILi48EEENS7_ILi256EEEEEELi256ENS_10bfloat16_tEfNS_4arch4Sm80ELb0ELb0ELb0ELb1ELb0ELb1ELb1ELb1EEENS1_21CollectiveEpilogueFwdINS6_IJS8_SA_S9_EEENS6_IJNS7_ILi1EEESI_SI_EEESC_SE_Li256ELb1ELb1ELb1ELb0EEENS1_36VarlenDynamicPersistentTileSchedulerILi128ELi48ELi256ELi256ELb1ELb1ELb0ELb0ELb1ELb1EEEEEEEEEvNT_6ParamsE)
        /*0098*/ 	.word	0x00000004


	//----- nvinfo : EIATTR_FRAME_SIZE
	.align		4
.L_36:
        /*009c*/ 	.byte	0x04, 0x11
        /*009e*/ 	.short	(.L_38 - .L_37)
	.align		4
.L_37:
        /*00a0*/ 	.word	index@(_ZN7cutlass13device_kernelIN5flash19enable_sm80_to_sm89INS1_16FlashAttnFwdSm80INS1_25CollectiveMainloopFwdSm80ILi8ELi1ELb0EN4cute5tupleIJNS5_1CILi128EEENS7_ILi48EEENS7_ILi256EEEEEELi256ENS_10bfloat16_tEfNS_4arch4Sm80ELb0ELb0ELb0ELb1ELb0ELb1ELb1ELb1EEENS1_21CollectiveEpilogueFwdINS6_IJS8_SA_S9_EEENS6_IJNS7_ILi1EEESI_SI_EEESC_SE_Li256ELb1ELb1ELb1ELb0EEENS1_36VarlenDynamicPersistentTileSchedulerILi128ELi48ELi256ELi256ELb1ELb1ELb0ELb0ELb1ELb1EEEEEEEEEvNT_6ParamsE)
        /*00a4*/ 	.word	0x00000000


	//----- nvinfo : EIATTR_REGCOUNT
	.align		4
.L_38:
        /*00a8*/ 	.byte	0x04, 0x2f
        /*00aa*/ 	.short	(.L_40 - .L_39)
	.align		4
.L_39:
        /*00ac*/ 	.word	index@(_ZN7cutlass13device_kernelIN5flash19enable_sm80_to_sm89INS1_16FlashAttnFwdSm80INS1_25CollectiveMainloopFwdSm80ILi8ELi1ELb0EN4cute5tupleIJNS5_1CILi128EEENS7_ILi64EEENS7_ILi256EEEEEELi256ENS_10bfloat16_tEfNS_4arch4Sm80ELb0ELb0ELb0ELb1ELb0ELb0ELb1ELb1EEENS1_21CollectiveEpilogueFwdINS6_IJS8_SA_S9_EEENS6_IJNS7_ILi1EEESI_SI_EEESC_SE_Li256ELb1ELb1ELb1ELb0EEENS1_36VarlenDynamicPersistentTileSchedulerILi128ELi64ELi256ELi256ELb1ELb1ELb0ELb0ELb1ELb1EEEEEEEEEvNT_6ParamsE)
        /*00b0*/ 	.word	0x00000004


	//----- nvinfo : EIATTR_FRAME_SIZE
	.align		4
.L_40:
        /*00b4*/ 	.byte	0x04, 0x11
        /*00b6*/ 	.short	(.L_42 - .L_41)
	.align		4
.L_41:
        /*00b8*/ 	.word	index@(_ZN7cutlass13device_kernelIN5flash19enable_sm80_to_sm89INS1_16FlashAttnFwdSm80INS1_25CollectiveMainloopFwdSm80ILi8ELi1ELb0EN4cute5tupleIJNS5_1CILi128EEENS7_ILi64EEENS7_ILi256EEEEEELi256ENS_10bfloat16_tEfNS_4arch4Sm80ELb0ELb0ELb0ELb1ELb0ELb0ELb1ELb1EEENS1_21CollectiveEpilogueFwdINS6_IJS8_SA_S9_EEENS6_IJNS7_ILi1EEESI_SI_EEESC_SE_Li256ELb1ELb1ELb1ELb0EEENS1_36VarlenDynamicPersistentTileSchedulerILi128ELi64ELi256ELi256ELb1ELb1ELb0ELb0ELb1ELb1EEEEEEEEEvNT_6ParamsE)
        /*00bc*/ 	.word	0x00000000


	//----- nvinfo : EIATTR_REGCOUNT
	.align		4
.L_42:
        /*00c0*/ 	.byte	0x04, 0x2f
        /*00c2*/ 	.short	(.L_44 - .L_43)
	.align		4
.L_43:
        /*00c4*/ 	.word	index@(_ZN7cutlass13device_kernelIN5flash19enable_sm80_to_sm89INS1_16FlashAttnFwdSm80INS1_25CollectiveMainloopFwdSm80ILi8ELi1ELb0EN4cute5tupleIJNS5_1CILi128EEENS7_ILi96EEENS7_ILi256EEEEEELi256ENS_10bfloat16_tEfNS_4arch4Sm80ELb0ELb0ELb0ELb0ELb0ELb0ELb1ELb1EEENS1_21CollectiveEpilogueFwdINS6_IJS8_SA_S9_EEENS6_IJNS7_ILi1EEESI_SI_EEESC_SE_Li256ELb0ELb1ELb1ELb0EEENS1_19SingleTileSchedulerILb0ELb1ELb1ELi128EEEEEEEEEvNT_6ParamsE)
        /*00c8*/ 	.word	0x00000004


	//----- nvinfo : EIATTR_FRAME_SIZE
	.align		4
.L_44:
        /*00cc*/ 	.byte	0x04, 0x11
        /*00ce*/ 	.short	(.L_46 - .L_45)
	.align		4
.L_45:
        /*00d0*/ 	.word	index@(_ZN7cutlass13device_kernelIN5flash19enable_sm80_to_sm89INS1_16FlashAttnFwdSm80INS1_25CollectiveMainloopFwdSm80ILi8ELi1ELb0EN4cute5tupleIJNS5_1CILi128EEENS7_ILi96EEENS7_ILi256EEEEEELi256ENS_10bfloat16_tEfNS_4arch4Sm80ELb0ELb0ELb0ELb0ELb0ELb0ELb1ELb1EEENS1_21CollectiveEpilogueFwdINS6_IJS8_SA_S9_EEENS6_IJNS7_ILi1EEESI_SI_EEESC_SE_Li256ELb0ELb1ELb1ELb0EEENS1_19SingleTileSchedulerILb0ELb1ELb1ELi128EEEEEEEEEvNT_6ParamsE)
        /*00d4*/ 	.word	0x00000000


	//----- nvinfo : EIATTR_REGCOUNT
	.align		4
.L_46:
        /*00d8*/ 	.byte	0x04, 0x2f
        /*00da*/ 	.short	(.L_48 - .L_47)
	.align		4
.L_47:
        /*00dc*/ 	.word	index@(_ZN7cutlass13device_kernelIN5flash19enable_sm80_to_sm89INS1_16FlashAttnFwdSm80INS1_25CollectiveMainloopFwdSm80ILi8ELi1ELb0EN4cute5tupleIJNS5_1CILi128EEENS7_ILi32EEENS7_ILi256EEEEEELi256ENS_10bfloat16_tEfNS_4arch4Sm80ELb1ELb0ELb0ELb1ELb0ELb1ELb1ELb1EEENS1_21CollectiveEpilogueFwdINS6_IJS8_SA_S9_EEENS6_IJNS7_ILi1EEESI_SI_EEESC_SE_Li256ELb1ELb1ELb1ELb0EEENS1_36VarlenDynamicPersistentTileSchedulerILi128ELi32ELi256ELi256ELb1ELb1ELb0ELb1ELb1ELb1EEEEEEEEEvNT_6ParamsE)
        /*00e0*/ 	.word	0x00000004


	//----- nvinfo : EIATTR_FRAME_SIZE
	.align		4
.L_48:
        /*00e4*/ 	.byte	0x04, 0x11
        /*00e6*/ 	.short	(.L_50 - .L_49)
	.align		4
.L_49:
        /*00e8*/ 	.word	index@(_ZN7cutlass13device_kernelIN5flash19enable_sm80_to_sm89INS1_16FlashAttnFwdSm80INS1_25CollectiveMainloopFwdSm80ILi8ELi1ELb0EN4cute5tupleIJNS5_1CILi128EEENS7_ILi32EEENS7_ILi256EEEEEELi256ENS_10bfloat16_tEfNS_4arch4Sm80ELb1ELb0ELb0ELb1ELb0ELb1ELb1ELb1EEENS1_21CollectiveEpilogueFwdINS6_IJS8_SA_S9_EEENS6_IJNS7_ILi1EEESI_SI_EEESC_SE_Li256ELb1ELb1ELb1ELb0EEENS1_36VarlenDynamicPersistentTileSchedulerILi128ELi32ELi256ELi256ELb1ELb1ELb0ELb1ELb1ELb1EEEEEEEEEvNT_6ParamsE)
        /*00ec*/ 	.word	0x00000000


	//----- nvinfo : EIATTR_REGCOUNT
	.align		4
.L_50:
        /*00f0*/ 	.byte	0x04, 0x2f
        /*00f2*/ 	.short	(.L_52 - .L_51)
	.align		4
.L_51:
        /*00f4*/ 	.word	index@(_ZN7cutlass13device_kernelIN5flash19enable_sm80_to_sm89INS1_16FlashAttnFwdSm80INS1_25CollectiveMainloopFwdSm80ILi8ELi1ELb1EN4cute5tupleIJNS5_1CILi128EEENS7_ILi48EEENS7_ILi256EEEEEELi256ENS_10bfloat16_tEfNS_4arch4Sm80ELb1ELb0ELb0ELb1ELb0ELb0ELb1ELb1EEENS1_21CollectiveEpilogueFwdINS6_IJS8_SA_S9_EEENS6_IJNS7_ILi1EEESI_SI_EEESC_SE_Li256ELb1ELb1ELb1ELb0EEENS1_36VarlenDynamicPersistentTileSchedulerILi128ELi48ELi256ELi256ELb1ELb1ELb0ELb1ELb1ELb1EEEEEEEEEvNT_6ParamsE)
        /*00f8*/ 	.word	0x00000004


	//----- nvinfo : EIATTR_FRAME_SIZE
	.align		4
.L_52:
        /*00fc*/ 	.byte	0x04, 0x11
        /*00fe*/ 	.short	(.L_54 - .L_53)
	.align		4
.L_53:
        /*0100*/ 	.word	index@(_ZN7cutlass13device_kernelIN5flash19enable_sm80_to_sm89INS1_16FlashAttnFwdSm80INS1_25CollectiveMainloopFwdSm80ILi8ELi1ELb1EN4cute5tupleIJNS5_1CILi128EEENS7_ILi48EEENS7_ILi256EEEEEELi256ENS_10bfloat16_tEfNS_4arch4Sm80ELb1ELb0ELb0ELb1ELb0ELb0ELb1ELb1EEENS1_21CollectiveEpilogueFwdINS6_IJS8_SA_S9_EEENS6_IJNS7_ILi1EEESI_SI_EEESC_SE_Li256ELb1ELb1ELb1ELb0EEENS1_36VarlenDynamicPersistentTileSchedulerILi128ELi48ELi256ELi256ELb1ELb1ELb0ELb1ELb1ELb1EEEEEEEEEvNT_6ParamsE)
        /*0104*/ 	.word	0x00000000


	//----- nvinfo : EIATTR_REGCOUNT
	.align		4
.L_54:
        /*0108*/ 	.byte	0x04, 0x2f
        /*010a*/ 	.short	(.L_56 - .L_55)
	.align		4
.L_55:
        /*010c*/ 	.word	index@(_ZN7cutlass13device_kernelIN5flash19enable_sm80_to_sm89INS1_16FlashAttnFwdSm80INS1_25CollectiveMainloopFwdSm80ILi8ELi1ELb1EN4cute5tupleIJNS5_1CILi128EEENS7_ILi64EEENS7_ILi256EEEEEELi256ENS_10bfloat16_tEfNS_4arch4Sm80ELb1ELb0ELb0ELb0ELb0ELb0ELb1ELb1EEENS1_21CollectiveEpilogueFwdINS6_IJS8_SA_S9_EEENS6_IJNS7_ILi1EEESI_SI_EEESC_SE_Li256ELb0ELb1ELb1ELb0EEENS1_30DynamicPersistentTileSchedulerILi256ELi256ELb1ELb1ELb0EEEEEEEEEvNT_6ParamsE)
        /*0110*/ 	.word	0x00000004


	//----- nvinfo : EIATTR_FRAME_SIZE
	.align		4
.L_56:
        /*0114*/ 	.byte	0x04, 0x11
        /*0116*/ 	.short	(.L_58 - .L_57)
	.align		4
.L_57:
        /*0118*/ 	.word	index@(_ZN7cutlass13device_kernelIN5flash19enable_sm80_to_sm89INS1_16FlashAttnFwdSm80INS1_25CollectiveMainloopFwdSm80ILi8ELi1ELb1EN4cute5tupleIJNS5_1CILi128EEENS7_ILi64EEENS7_ILi256EEEEEELi256ENS_10bfloat16_tEfNS_4arch4Sm80ELb1ELb0ELb0ELb0ELb0ELb0ELb1ELb1EEENS1_21CollectiveEpilogueFwdINS6_IJS8_SA_S9_EEENS6_IJNS7_ILi1EEESI_SI_EEESC_SE_Li256ELb0ELb1ELb1ELb0EEENS1_30DynamicPersistentTileSchedulerILi256ELi256ELb1ELb1ELb0EEEEEEEEEvNT_6ParamsE)
        /*011c*/ 	.word	0x00000000


	//----- nvinfo : EIATTR_REGCOUNT
	.align		4
.L_58:
        /*0120*/ 	.byte	0x04, 0x2f
        /*0122*/ 	.short	(.L_60 - .L_59)
	.align		4
.L_59:
        /*0124*/ 	.word	index@(_ZN7cutlass13device_kernelIN5flash19enable_sm80_to_sm89INS1_16FlashAttnFwdSm80INS1_25CollectiveMainloopFwdSm80ILi8ELi1ELb0EN4cute5tupleIJNS5_1CILi128EEENS7_ILi32EEENS7_ILi256EEEEEELi256ENS_10bfloat16_tEfNS_4arch4Sm80ELb0ELb1ELb0ELb1ELb0ELb1ELb1ELb1EEENS1_21CollectiveEpilogueFwdINS6_IJS8_SA_S9_EEENS6_IJNS7_ILi1EEESI_SI_EEESC_SE_Li256ELb1ELb1ELb1ELb0EEENS1_36VarlenDynamicPersistentTileSchedulerILi128ELi32ELi256ELi256ELb1ELb1ELb0ELb1ELb0ELb1EEEEEEEEEvNT_6ParamsE)
        /*0128*/ 	.word	0x00000004


	//----- nvinfo : EIATTR_FRAME_SIZE
	.align		4
.L_60:
        /*012c*/ 	.byte	0x04, 0x11
        /*012e*/ 	.short	(.L_62 - .L_61)
	.align		4
.L_61:
        /*0130*/ 	.word	index@(_ZN7cutlass13device_kernelIN5flash19enable_sm80_to_sm89INS1_16FlashAttnFwdSm80INS1_25CollectiveMainloopFwdSm80ILi8ELi1ELb0EN4cute5tupleIJNS5_1CILi128EEENS7_ILi32EEENS7_ILi256EEEEEELi256ENS_10bfloat16_tEfNS_4arch4Sm80ELb0ELb1ELb0ELb1ELb0ELb1ELb1ELb1EEENS1_21CollectiveEpilogueFwdINS6_IJS8_SA_S9_EEENS6_IJNS7_ILi1EEESI_SI_EEESC_SE_Li256ELb1ELb1ELb1ELb0EEENS1_36VarlenDynamicPersistentTileSchedulerILi128ELi32ELi256ELi256ELb1ELb1ELb0ELb1ELb0ELb1EEEEEEEEEvNT_6ParamsE)
        /*0134*/ 	.word	0x00000000


	//----- nvinfo : EIATTR_REGCOUNT
	.align		4
.L_62:
        /*0138*/ 	.byte	0x04, 0x2f
        /*013a*/ 	.short	(.L_64 - .L_63)
	.align		4
.L_63:
        /*013c*/ 	.word	index@(_ZN7cutlass13device_kernelIN5flash19enable_sm80_to_sm89INS1_16FlashAttnFwdSm80INS1_25CollectiveMainloopFwdSm80ILi8ELi1ELb1EN4cute5tupleIJNS5_1CILi128EEENS7_ILi48EEENS7_ILi256EEEEEELi256ENS_10bfloat16_tEfNS_4arch4Sm80ELb0ELb1ELb0ELb1ELb0ELb0ELb1ELb1EEENS1_21CollectiveEpilogueFwdINS6_IJS8_SA_S9_EEENS6_IJNS7_ILi1EEESI_SI_EEESC_SE_Li256ELb1ELb1ELb1ELb0EEENS1_36VarlenDynamicPersistentTileSchedulerILi128ELi48ELi256ELi256ELb1ELb1ELb0ELb1ELb0ELb1EEEEEEEEEvNT_6ParamsE)
        /*0140*/ 	.word	0x00000004


	//----- nvinfo : EIATTR_FRAME_SIZE
	.align		4
.L_64:
        /*0144*/ 	.byte	0x04, 0x11
        /*0146*/ 	.short	(.L_66 - .L_65)
	.align		4
.L_65:
        /*0148*/ 	.word	index@(_ZN7cutlass13device_kernelIN5flash19enable_sm80_to_sm89INS1_16FlashAttnFwdSm80INS1_25CollectiveMainloopFwdSm80ILi8ELi1ELb1EN4cute5tupleIJNS5_1CILi128EEENS7_ILi48EEENS7_ILi256EEEEEELi256ENS_10bfloat16_tEfNS_4arch4Sm80ELb0ELb1ELb0ELb1ELb0ELb0ELb1ELb1EEENS1_21CollectiveEpilogueFwdINS6_IJS8_SA_S9_EEENS6_IJNS7_ILi1EEESI_SI_EEESC_SE_Li256ELb1ELb1ELb1ELb0EEENS1_36VarlenDynamicPersistentTileSchedulerILi128ELi48ELi256ELi256ELb1ELb1ELb0ELb1ELb0ELb1EEEEEEEEEvNT_6ParamsE)
        /*014c*/ 	.word	0x00000000


	//----- nvinfo : EIATTR_REGCOUNT
	.align		4
.L_66:
        /*0150*/ 	.byte	0x04, 0x2f
        /*0152*/ 	.short	(.L_68 - .L_67)
	.align		4
.L_67:
        /*0154*/ 	.word	index@(_ZN7cutlass13device_kernelIN5flash19enable_sm80_to_sm89INS1_16FlashAttnFwdSm80INS1_25CollectiveMainloopFwdSm80ILi8ELi1ELb1EN4cute5tupleIJNS5_1CILi128EEENS7_ILi48EEENS7_ILi256EEEEEELi256ENS_10bfloat16_tEfNS_4arch4Sm80ELb0ELb1ELb0ELb0ELb0ELb0ELb1ELb1EEENS1_21CollectiveEpilogueFwdINS6_IJS8_SA_S9_EEENS6_IJNS7_ILi1EEESI_SI_EEESC_SE_Li256ELb0ELb1ELb1ELb0EEENS1_19SingleTileSchedulerILb0ELb1ELb1ELi128EEEEEEEEEvNT_6ParamsE)
        /*0158*/ 	.word	0x00000004


	//----- nvinfo : EIATTR_FRAME_SIZE
	.align		4
.L_68:
        /*015c*/ 	.byte	0x04, 0x11
        /*015e*/ 	.short	(.L_70 - .L_69)
	.align		4
.L_69:
        /*0160*/ 	.word	index@(_ZN7cutlass13device_kernelIN5flash19enable_sm80_to_sm89INS1_16FlashAttnFwdSm80INS1_25CollectiveMainloopFwdSm80ILi8ELi1ELb1EN4cute5tupleIJNS5_1CILi128EEENS7_ILi48EEENS7_ILi256EEEEEELi256ENS_10bfloat16_tEfNS_4arch4Sm80ELb0ELb1ELb0ELb0ELb0ELb0ELb1ELb1EEENS1_21CollectiveEpilogueFwdINS6_IJS8_SA_S9_EEENS6_IJNS7_ILi1EEESI_SI_EEESC_SE_Li256ELb0ELb1ELb1ELb0EEENS1_19SingleTileSchedulerILb0ELb1ELb1ELi128EEEEEEEEEvNT_6ParamsE)
        /*0164*/ 	.word	0x00000000


	//----- nvinfo : EIATTR_REGCOUNT
	.align		4
.L_70:
        /*0168*/ 	.byte	0x04, 0x2f
        /*016a*/ 	.short	(.L_72 - .L_71)
	.align		4
.L_71:
        /*016c*/ 	.word	index@(_ZN7cutlass13device_kernelIN5flash19enable_sm80_to_sm89INS1_16FlashAttnFwdSm80INS1_25CollectiveMainloopFwdSm80ILi8ELi1ELb0EN4cute5tupleIJNS5_1CILi128EEENS7_ILi32EEENS7_ILi256EEEEEELi256ENS_10bfloat16_tEfNS_4arch4Sm80ELb0ELb0ELb0ELb1ELb0ELb1ELb1ELb1EEENS1_21CollectiveEpilogueFwdINS6_IJS8_SA_S9_EEENS6_IJNS7_ILi1EEESI_SI_EEESC_SE_Li256ELb1ELb1ELb1ELb0EEENS1_36VarlenDynamicPersistentTileSchedulerILi128ELi32ELi256ELi256ELb1ELb1ELb0ELb0ELb1ELb1EEEEEEEEEvNT_6ParamsE)
        /*0170*/ 	.word	0x00000004


	//----- nvinfo : EIATTR_FRAME_SIZE
	.align		4
.L_72:
        /*0174*/ 	.byte	0x04, 0x11
        /*0176*/ 	.short	(.L_74 - .L_73)
	.align		4
.L_73:
        /*0178*/ 	.word	index@(_ZN7cutlass13device_kernelIN5flash19enable_sm80_to_sm89INS1_16FlashAttnFwdSm80INS1_25CollectiveMainloopFwdSm80ILi8ELi1ELb0EN4cute5tupleIJNS5_1CILi128EEENS7_ILi32EEENS7_ILi256EEEEEELi256ENS_10bfloat16_tEfNS_4arch4Sm80ELb0ELb0ELb0ELb1ELb0ELb1ELb1ELb1EEENS1_21CollectiveEpilogueFwdINS6_IJS8_SA_S9_EEENS6_IJNS7_ILi1EEESI_SI_EEESC_SE_Li256ELb1ELb1ELb1ELb0EEENS1_36VarlenDynamicPersistentTileSchedulerILi128ELi32ELi256ELi256ELb1ELb1ELb0ELb0ELb1ELb1EEEEEEEEEvNT_6ParamsE)
        /*017c*/ 	.word	0x00000000


	//----- nvinfo : EIATTR_REGCOUNT
	.align		4
.L_74:
        /*0180*/ 	.byte	0x04, 0x2f
        /*0182*/ 	.short	(.L_76 - .L_75)
	.align		4
.L_75:
        /*0184*/ 	.word	index@(_ZN7cutlass13device_kernelIN5flash19enable_sm80_to_sm89INS1_16FlashAttnFwdSm80INS1_25CollectiveMainloopFwdSm80ILi8ELi1ELb1EN4cute5tupleIJNS5_1CILi128EEENS7_ILi48EEENS7_ILi256EEEEEELi256ENS_10bfloat16_tEfNS_4arch4Sm80ELb0ELb0ELb0ELb1ELb0ELb0ELb1ELb1EEENS1_21CollectiveEpilogueFwdINS6_IJS8_SA_S9_EEENS6_IJNS7_ILi1EEESI_SI_EEESC_SE_Li256ELb1ELb1ELb1ELb0EEENS1_36VarlenDynamicPersistentTileSchedulerILi128ELi48ELi256ELi256ELb1ELb1ELb0ELb0ELb1ELb1EEEEEEEEEvNT_6ParamsE)
        /*0188*/ 	.word	0x00000004


	//----- nvinfo : EIATTR_FRAME_SIZE
	.align		4
.L_76:
        /*018c*/ 	.byte	0x04, 0x11
        /*018e*/ 	.short	(.L_78 - .L_77)
	.align		4
.L_77:
        /*0190*/ 	.word	index@(_ZN7cutlass13device_kernelIN5flash19enable_sm80_to_sm89INS1_16FlashAttnFwdSm80INS1_25CollectiveMainloopFwdSm80ILi8ELi1ELb1EN4cute5tupleIJNS5_1CILi128EEENS7_ILi48EEENS7_ILi256EEEEEELi256ENS_10bfloat16_tEfNS_4arch4Sm80ELb0ELb0ELb0ELb1ELb0ELb0ELb1ELb1EEENS1_21CollectiveEpilogueFwdINS6_IJS8_SA_S9_EEENS6_IJNS7_ILi1EEESI_SI_EEESC_SE_Li256ELb1ELb1ELb1ELb0EEENS1_36VarlenDynamicPersistentTileSchedulerILi128ELi48ELi256ELi256ELb1ELb1ELb0ELb0ELb1ELb1EEEEEEEEEvNT_6ParamsE)
        /*0194*/ 	.word	0x00000000


	//----- nvinfo : EIATTR_REGCOUNT
	.align		4
.L_78:
        /*0198*/ 	.byte	0x04, 0x2f
        /*019a*/ 	.short	(.L_80 - .L_79)
	.align		4
.L_79:
        /*019c*/ 	.word	index@(_ZN7cutlass13device_kernelIN5flash19enable_sm80_to_sm89INS1_16FlashAttnFwdSm80INS1_25CollectiveMainloopFwdSm80ILi8ELi1ELb1EN4cute5tupleIJNS5_1CILi128EEENS7_ILi64EEENS7_ILi256EEEEEELi256ENS_10bfloat16_tEfNS_4arch4Sm80ELb0ELb0ELb0ELb0ELb0ELb0ELb1ELb1EEENS1_21CollectiveEpilogueFwdINS6_IJS8_SA_S9_EEENS6_IJNS7_ILi1EEESI_SI_EEESC_SE_Li256ELb0ELb1ELb1ELb0EEENS1_19SingleTileSchedulerILb0ELb1ELb1ELi128EEEEEEEEEvNT_6ParamsE)
        /*01a0*/ 	.word	0x00000004


	//----- nvinfo : EIATTR_FRAME_SIZE
	.align		4
.L_80:
        /*01a4*/ 	.byte	0x04, 0x11
        /*01a6*/ 	.short	(.L_82 - .L_81)
	.align		4
.L_81:
        /*01a8*/ 	.word	index@(_ZN7cutlass13device_kernelIN5flash19enable_sm80_to_sm89INS1_16FlashAttnFwdSm80INS1_25CollectiveMainloopFwdSm80ILi8ELi1ELb1EN4cute5tupleIJNS5_1CILi128EEENS7_ILi64EEENS7_ILi256EEEEEELi256ENS_10bfloat16_tEfNS_4arch4Sm80ELb0ELb0ELb0ELb0ELb0ELb0ELb1ELb1EEENS1_21CollectiveEpilogueFwdINS6_IJS8_SA_S9_EEENS6_IJNS7_ILi1EEESI_SI_EEESC_SE_Li256ELb0ELb1ELb1ELb0EEENS1_19SingleTileSchedulerILb0ELb1ELb1ELi128EEEEEEEEEvNT_6ParamsE)
        /*01ac*/ 	.word	0x00000000


	//----- nvinfo : EIATTR_REGCOUNT
	.align		4
.L_82:
        /*01b0*/ 	.byte	0x04, 0x2f
        /*01b2*/ 	.short	(.L_84 - .L_83)
	.align		4
.L_83:
        /*01b4*/ 	.word	index@(_ZN7cutlass13device_kernelIN5flash19enable_sm80_to_sm89INS1_16FlashAttnFwdSm80INS1_25CollectiveMainloopFwdSm80ILi8ELi1ELb0EN4cute5tupleIJNS5_1CILi128EEENS7_ILi48EEENS7_ILi256EEEEEELi256ENS_10bfloat16_tEfNS_4arch4Sm80ELb1ELb0ELb1ELb1ELb0ELb1ELb1ELb1EEENS1_21CollectiveEpilogueFwdINS6_IJS8_SA_S9_EEENS6_IJNS7_ILi1EEESI_SI_EEESC_SE_Li256ELb1ELb1ELb1ELb0EEENS1_36VarlenDynamicPersistentTileSchedulerILi128ELi48ELi256ELi256ELb1ELb1ELb0ELb1ELb1ELb1EEEEEEEEEvNT_6ParamsE)
        /*01b8*/ 	.word	0x00000004


	//----- nvinfo : EIATTR_FRAME_SIZE
	.align		4
.L_84:
        /*01bc*/ 	.byte	0x04, 0x11
        /*01be*/ 	.short	(.L_86 - .L_85)
	.align		4
.L_85:
        /*01c0*/ 	.word	index@(_ZN7cutlass13device_kernelIN5flash19enable_sm80_to_sm89INS1_16FlashAttnFwdSm80INS1_25CollectiveMainloopFwdSm80ILi8ELi1ELb0EN4cute5tupleIJNS5_1CILi128EEENS7_ILi48EEENS7_ILi256EEEEEELi256ENS_10bfloat16_tEfNS_4arch4Sm80ELb1ELb0ELb1ELb1ELb0ELb1ELb1ELb1EEENS1_21CollectiveEpilogueFwdINS6_IJS8_SA_S9_EEENS6_IJNS7_ILi1EEESI_SI_EEESC_SE_Li256ELb1ELb1ELb1ELb0EEENS1_36VarlenDynamicPersistentTileSchedulerILi128ELi48ELi256ELi256ELb1ELb1ELb0ELb1ELb1ELb1EEEEEEEEEvNT_6ParamsE)
        /*01c4*/ 	.word	0x00000000


	//----- nvinfo : EIATTR_REGCOUNT
	.align		4
.L_86:
        /*01c8*/ 	.byte	0x04, 0x2f
        /*01ca*/ 	.short	(.L_88 - .L_87)
	.align		4
.L_87:
        /*01cc*/ 	.word	index@(_ZN7cutlass13device_kernelIN5flash19enable_sm80_to_sm89INS1_16FlashAttnFwdSm80INS1_25CollectiveMainloopFwdSm80ILi8ELi1ELb0EN4cute5tupleIJNS5_1CILi128EEENS7_ILi64EEENS7_ILi256EEEEEELi256ENS_10bfloat16_tEfNS_4arch4Sm80ELb1ELb0ELb1ELb1ELb0ELb0ELb1ELb1EEENS1_21CollectiveEpilogueFwdINS6_IJS8_SA_S9_EEENS6_IJNS7_ILi1EEESI_SI_EEESC_SE_Li256ELb1ELb1ELb1ELb0EEENS1_36VarlenDynamicPersistentTileSchedulerILi128ELi64ELi256ELi256ELb1ELb1ELb0ELb1ELb1ELb1EEEEEEEEEvNT_6ParamsE)
        /*01d0*/ 	.word	0x00000004


	//----- nvinfo : EIATTR_FRAME_SIZE
	.align		4
.L_88:
        /*01d4*/ 	.byte	0x04, 0x11
        /*01d6*/ 	.short	(.L_90 - .L_89)
	.align		4
.L_89:
        /*01d8*/ 	.word	index@(_ZN7cutlass13device_kernelIN5flash19enable_sm80_to_sm89INS1_16FlashAttnFwdSm80INS1_25CollectiveMainloopFwdSm80ILi8ELi1ELb0EN4cute5tupleIJNS5_1CILi128EEENS7_ILi64EEENS7_ILi256EEEEEELi256ENS_10bfloat16_tEfNS_4arch4Sm80ELb1ELb0ELb1ELb1ELb0ELb0ELb1ELb1EEENS1_21CollectiveEpilogueFwdINS6_IJS8_SA_S9_EEENS6_IJNS7_ILi1EEESI_SI_EEESC_SE_Li256ELb1ELb1ELb1ELb0EEENS1_36VarlenDynamicPersistentTileSchedulerILi128ELi64ELi256ELi256ELb1ELb1ELb0ELb1ELb1ELb1EEEEEEEEEvNT_6ParamsE)
        /*01dc*/ 	.word	0x00000000


	//----- nvinfo : EIATTR_REGCOUNT
	.align		4
.L_90:
        /*01e0*/ 	.byte	0x04, 0x2f
        /*01e2*/ 	.short	(.L_92 - .L_91)
	.align		4
.L_91:
        /*01e4*/ 	.word	index@(_ZN7cutlass13device_kernelIN5flash19enable_sm80_to_sm89INS1_16FlashAttnFwdSm80INS1_25CollectiveMainloopFwdSm80ILi8ELi1ELb0EN4cute5tupleIJNS5_1CILi128EEENS7_ILi96EEENS7_ILi256EEEEEELi256ENS_10bfloat16_tEfNS_4arch4Sm80ELb1ELb0ELb1ELb0ELb0ELb0ELb1ELb1EEENS1_21CollectiveEpilogueFwdINS6_IJS8_SA_S9_EEENS6_IJNS7_ILi1EEESI_SI_EEESC_SE_Li256ELb0ELb1ELb1ELb0EEENS1_30DynamicPersistentTileSchedulerILi256ELi256ELb1ELb1ELb0EEEEEEEEEvNT_6ParamsE)
        /*01e8*/ 	.word	0x00000004


	//----- nvinfo : EIATTR_FRAME_SIZE
	.align		4
.L_92:
        /*01ec*/ 	.byte	0x04, 0x11
        /*01ee*/ 	.short	(.L_94 - .L_93)
	.align		4
.L_93:
        /*01f0*/ 	.word	index@(_ZN7cutlass13device_kernelIN5flash19enable_sm80_to_sm89INS1_16FlashAttnFwdSm80INS1_25CollectiveMainloopFwdSm80ILi8ELi1ELb0EN4cute5tupleIJNS5_1CILi128EEENS7_ILi96EEENS7_ILi256EEEEEELi256ENS_10bfloat16_tEfNS_4arch4Sm80ELb1ELb0ELb1ELb0ELb0ELb0ELb1ELb1EEENS1_21CollectiveEpilogueFwdINS6_IJS8_SA_S9_EEENS6_IJNS7_ILi1EEESI_SI_EEESC_SE_Li256ELb0ELb1ELb1ELb0EEENS1_30DynamicPersistentTileSchedulerILi256ELi256ELb1ELb1ELb0EEEEEEEEEvNT_6ParamsE)
        /*01f4*/ 	.word	0x00000000


	//----- nvinfo : EIATTR_REGCOUNT
	.align		4
.L_94:
        /*01f8*/ 	.byte	0x04, 0x2f
        /*01fa*/ 	.short	(.L_96 - .L_95)
	.align		4
.L_95:
        /*01fc*/ 	.word	index@(_ZN7cutlass13device_kernelIN5flash19enable_sm80_to_sm89INS1_16FlashAttnFwdSm80INS1_25CollectiveMainloopFwdSm80ILi8ELi1ELb0EN4cute5tupleIJNS5_1CILi128EEENS7_ILi48EEENS7_ILi256EEEEEELi256ENS_10bfloat16_tEfNS_4arch4Sm80ELb0ELb1ELb1ELb1ELb0ELb1ELb1ELb1EEENS1_21CollectiveEpilogueFwdINS6_IJS8_SA_S9_EEENS6_IJNS7_ILi1EEESI_SI_EEESC_SE_Li256ELb1ELb1ELb1ELb0EEENS1_36VarlenDynamicPersistentTileSchedulerILi128ELi48ELi256ELi256ELb1ELb1ELb0ELb1ELb0ELb1EEEEEEEEEvNT_6ParamsE)
        /*0200*/ 	.word	0x00000004


	//----- nvinfo : EIATTR_FRAME_SIZE
	.align		4
.L_96:
        /*0204*/ 	.byte	0x04, 0x11
        /*0206*/ 	.short	(.L_98 - .L_97)
	.align		4
.L_97:
        /*0208*/ 	.word	index@(_ZN7cutlass13device_kernelIN5flash19enable_sm80_to_sm89INS1_16FlashAttnFwdSm80INS1_25CollectiveMainloopFwdSm80ILi8ELi1ELb0EN4cute5tupleIJNS5_1CILi128EEENS7_ILi48EEENS7_ILi256EEEEEELi256ENS_10bfloat16_tEfNS_4arch4Sm80ELb0ELb1ELb1ELb1ELb0ELb1ELb1ELb1EEENS1_21CollectiveEpilogueFwdINS6_IJS8_SA_S9_EEENS6_IJNS7_ILi1EEESI_SI_EEESC_SE_Li256ELb1ELb1ELb1ELb0EEENS1_36VarlenDynamicPersistentTileSchedulerILi128ELi48ELi256ELi256ELb1ELb1ELb0ELb1ELb0ELb1EEEEEEEEEvNT_6ParamsE)
        /*020c*/ 	.word	0x00000000


	//----- nvinfo : EIATTR_REGCOUNT
	.align		4
.L_98:
        /*0210*/ 	.byte	0x04, 0x2f
        /*0212*/ 	.short	(.L_100 - .L_99)
	.align		4
.L_99:
        /*0214*/ 	.word	index@(_ZN7cutlass13device_kernelIN5flash19enable_sm80_to_sm89INS1_16FlashAttnFwdSm80INS1_25CollectiveMainloopFwdSm80ILi8ELi1ELb0EN4cute5tupleIJNS5_1CILi128EEENS7_ILi64EEENS7_ILi256EEEEEELi256ENS_10bfloat16_tEfNS_4arch4Sm80ELb0ELb1ELb1ELb1ELb0ELb0ELb1ELb1EEENS1_21CollectiveEpilogueFwdINS6_IJS8_SA_S9_EEENS6_IJNS7_ILi1EEESI_SI_EEESC_SE_Li256ELb1ELb1ELb1ELb0EEENS1_36VarlenDynamicPersistentTileSchedulerILi128ELi64ELi256ELi256ELb1ELb1ELb0ELb1ELb0ELb1EEEEEEEEEvNT_6ParamsE)
        /*0218*/ 	.word	0x00000004


	//----- nvinfo : EIATTR_FRAME_SIZE
	.align		4
.L_100:
        /*021c*/ 	.byte	0x04, 0x11
        /*021e*/ 	.short	(.L_102 - .L_101)
	.align		4
.L_101:
        /*0220*/ 	.word	index@(_ZN7cutlass13device_kernelIN5flash19enable_sm80_to_sm89INS1_16FlashAttnFwdSm80INS1_25CollectiveMainloopFwdSm80ILi8ELi1ELb0EN4cute5tupleIJNS5_1CILi128EEENS7_ILi64EEENS7_ILi256EEEEEELi256ENS_10bfloat16_tEfNS_4arch4Sm80ELb0ELb1ELb1ELb1ELb0ELb0ELb1ELb1EEENS1_21CollectiveEpilogueFwdINS6_IJS8_SA_S9_EEENS6_IJNS7_ILi1EEESI_SI_EEESC_SE_Li256ELb1ELb1ELb1ELb0EEENS1_36VarlenDynamicPersistentTileSchedulerILi128ELi64ELi256ELi256ELb1ELb1ELb0ELb1ELb0ELb1EEEEEEEEEvNT_6ParamsE)
        /*0224*/ 	.word	0x00000000


	//----- nvinfo : EIATTR_REGCOUNT
	.align		4
.L_102:
        /*0228*/ 	.byte	0x04, 0x2f
        /*022a*/ 	.short	(.L_104 - .L_103)
	.align		4
.L_103:
        /*022c*/ 	.word	index@(_ZN7cutlass13device_kernelIN5flash19enable_sm80_to_sm89INS1_16FlashAttnFwdSm80INS1_25CollectiveMainloopFwdSm80ILi8ELi1ELb0EN4cute5tupleIJNS5_1CILi128EEENS7_ILi64EEENS7_ILi256EEEEEELi256ENS_10bfloat16_tEfNS_4arch4Sm80ELb0ELb1ELb1ELb0ELb0ELb0ELb1ELb1EEENS1_21CollectiveEpilogueFwdINS6_IJS8_SA_S9_EEENS6_IJNS7_ILi1EEESI_SI_EEESC_SE_Li256ELb0ELb1ELb1ELb0EEENS1_19SingleTileSchedulerILb0ELb1ELb1ELi128EEEEEEEEEvNT_6ParamsE)
        /*0230*/ 	.word	0x00000004


	//----- nvinfo : EIATTR_FRAME_SIZE
	.align		4
.L_104:
        /*0234*/ 	.byte	0x04, 0x11
        /*0236*/ 	.short	(.L_106 - .L_105)
	.align		4
.L_105:
        /*0238*/ 	.word	index@(_ZN7cutlass13device_kernelIN5flash19enable_sm80_to_sm89INS1_16FlashAttnFwdSm80INS1_25CollectiveMainloopFwdSm80ILi8ELi1ELb0EN4cute5tupleIJNS5_1CILi128EEENS7_ILi64EEENS7_ILi256EEEEEELi256ENS_10bfloat16_tEfNS_4arch4Sm80ELb0ELb1ELb1ELb0ELb0ELb0ELb1ELb1EEENS1_21CollectiveEpilogueFwdINS6_IJS8_SA_S9_EEENS6_IJNS7_ILi1EEESI_SI_EEESC_SE_Li256ELb0ELb1ELb1ELb0EEENS1_19SingleTileSchedulerILb0ELb1ELb1ELi128EEEEEEEEEvNT_6ParamsE)
        /*023c*/ 	.word	0x00000000


	//----- nvinfo : EIATTR_REGCOUNT
	.align		4
.L_106:
        /*0240*/ 	.byte	0x04, 0x2f
        /*0242*/ 	.short	(.L_108 - .L_107)
	.align		4
.L_107:
        /*0244*/ 	.word	index@(_ZN7cutlass13device_kernelIN5flash19enable_sm80_to_sm89INS1_16FlashAttnFwdSm80INS1_25CollectiveMainloopFwdSm80ILi8ELi1ELb0EN4cute5tupleIJNS5_1CILi128EEENS7_ILi48EEENS7_ILi256EEEEEELi256ENS_10bfloat16_tEfNS_4arch4Sm80ELb0ELb0ELb1ELb1ELb0ELb1ELb1ELb1EEENS1_21CollectiveEpilogueFwdINS6_IJS8_SA_S9_EEENS6_IJNS7_ILi1EEESI_SI_EEESC_SE_Li256ELb1ELb1ELb1ELb0EEENS1_36VarlenDynamicPersistentTileSchedulerILi128ELi48ELi256ELi256ELb1ELb1ELb0ELb0ELb1ELb1EEEEEEEEEvNT_6ParamsE)
        /*0248*/ 	.word	0x00000004


	//----- nvinfo : EIATTR_FRAME_SIZE
	.align		4
.L_108:
        /*024c*/ 	.byte	0x04, 0x11
        /*024e*/ 	.short	(.L_110 - .L_109)
	.align		4
.L_109:
        /*0250*/ 	.word	index@(_ZN7cutlass13device_kernelIN5flash19enable_sm80_to_sm89INS1_16FlashAttnFwdSm80INS1_25CollectiveMainloopFwdSm80ILi8ELi1ELb0EN4cute5tupleIJNS5_1CILi128EEENS7_ILi48EEENS7_ILi256EEEEEELi256ENS_10bfloat16_tEfNS_4arch4Sm80ELb0ELb0ELb1ELb1ELb0ELb1ELb1ELb1EEENS1_21CollectiveEpilogueFwdINS6_IJS8_SA_S9_EEENS6_IJNS7_ILi1EEESI_SI_EEESC_SE_Li256ELb1ELb1ELb1ELb0EEENS1_36VarlenDynamicPersistentTileSchedulerILi128ELi48ELi256ELi256ELb1ELb1ELb0ELb0ELb1ELb1EEEEEEEEEvNT_6ParamsE)
        /*0254*/ 	.word	0x00000000


	//----- nvinfo : EIATTR_REGCOUNT
	.align		4
.L_110:
        /*0258*/ 	.byte	0x04, 0x2f
        /*025a*/ 	.short	(.L_112 - .L_111)
	.align		4
.L_111:
        /*025c*/ 	.word	index@(_ZN7cutlass13device_kernelIN5flash19enable_sm80_to_sm89INS1_16FlashAttnFwdSm80INS1_25CollectiveMainloopFwdSm80ILi8ELi1ELb0EN4cute5tupleIJNS5_1CILi128EEENS7_ILi64EEENS7_ILi256EEEEEELi256ENS_10bfloat16_tEfNS_4arch4Sm80ELb0ELb0ELb1ELb1ELb0ELb0ELb1ELb1EEENS1_21CollectiveEpilogueFwdINS6_IJS8_SA_S9_EEENS6_IJNS7_ILi1EEESI_SI_EEESC_SE_Li256ELb1ELb1ELb1ELb0EEENS1_36VarlenDynamicPersistentTileSchedulerILi128ELi64ELi256ELi256ELb1ELb1ELb0ELb0ELb1ELb1EEEEEEEEEvNT_6ParamsE)
        /*0260*/ 	.word	0x00000004


	//----- nvinfo : EIATTR_FRAME_SIZE
	.align		4
.L_112:
        /*0264*/ 	.byte	0x04, 0x11
        /*0266*/ 	.short	(.L_114 - .L_113)
	.align		4
.L_113:
        /*0268*/ 	.word	index@(_ZN7cutlass13device_kernelIN5flash19enable_sm80_to_sm89INS1_16FlashAttnFwdSm80INS1_25CollectiveMainloopFwdSm80ILi8ELi1ELb0EN4cute5tupleIJNS5_1CILi128EEENS7_ILi64EEENS7_ILi256EEEEEELi256ENS_10bfloat16_tEfNS_4arch4Sm80ELb0ELb0ELb1ELb1ELb0ELb0ELb1ELb1EEENS1_21CollectiveEpilogueFwdINS6_IJS8_SA_S9_EEENS6_IJNS7_ILi1EEESI_SI_EEESC_SE_Li256ELb1ELb1ELb1ELb0EEENS1_36VarlenDynamicPersistentTileSchedulerILi128ELi64ELi256ELi256ELb1ELb1ELb0ELb0ELb1ELb1EEEEEEEEEvNT_6ParamsE)
        /*026c*/ 	.word	0x00000000


	//----- nvinfo : EIATTR_REGCOUNT
	.align		4
.L_114:
        /*0270*/ 	.byte	0x04, 0x2f
        /*0272*/ 	.short	(.L_116 - .L_115)
	.align		4
.L_115:
        /*0274*/ 	.word	index@(_ZN7cutlass13device_kernelIN5flash19enable_sm80_to_sm89INS1_16FlashAttnFwdSm80INS1_25CollectiveMainloopFwdSm80ILi8ELi1ELb0EN4cute5tupleIJNS5_1CILi128EEENS7_ILi96EEENS7_ILi256EEEEEELi256ENS_10bfloat16_tEfNS_4arch4Sm80ELb0ELb0ELb1ELb0ELb0ELb0ELb1ELb1EEENS1_21CollectiveEpilogueFwdINS6_IJS8_SA_S9_EEENS6_IJNS7_ILi1EEESI_SI_EEESC_SE_Li256ELb0ELb1ELb1ELb0EEENS1_19SingleTileSchedulerILb0ELb1ELb1ELi128EEEEEEEEEvNT_6ParamsE)
        /*0278*/ 	.word	0x00000004


	//----- nvinfo : EIATTR_FRAME_SIZE
	.align		4
.L_116:
        /*027c*/ 	.byte	0x04, 0x11
        /*027e*/ 	.short	(.L_118 - .L_117)
	.align		4
.L_117:
        /*0280*/ 	.word	index@(_ZN7cutlass13device_kernelIN5flash19enable_sm80_to_sm89INS1_16FlashAttnFwdSm80INS1_25CollectiveMainloopFwdSm80ILi8ELi1ELb0EN4cute5tupleIJNS5_1CILi128EEENS7_ILi96EEENS7_ILi256EEEEEELi256ENS_10bfloat16_tEfNS_4arch4Sm80ELb0ELb0ELb1ELb0ELb0ELb0ELb1ELb1EEENS1_21CollectiveEpilogueFwdINS6_IJS8_SA_S9_EEENS6_IJNS7_ILi1EEESI_SI_EEESC_SE_Li256ELb0ELb1ELb1ELb0EEENS1_19SingleTileSchedulerILb0ELb1ELb1ELi128EEEEEEEEEvNT_6ParamsE)
        /*0284*/ 	.word	0x00000000


	//----- nvinfo : EIATTR_REGCOUNT
	.align		4
.L_118:
        /*0288*/ 	.byte	0x04, 0x2f
        /*028a*/ 	.short	(.L_120 - .L_119)
	.align		4
.L_119:
        /*028c*/ 	.word	index@(_ZN7cutlass13device_kernelIN5flash19enable_sm80_to_sm89INS1_16FlashAttnFwdSm80INS1_25CollectiveMainloopFwdSm80ILi8ELi1ELb0EN4cute5tupleIJNS5_1CILi128EEENS7_ILi32EEENS7_ILi256EEEEEELi256ENS_10bfloat16_tEfNS_4arch4Sm80ELb1ELb0ELb1ELb1ELb0ELb1ELb1ELb1EEENS1_21CollectiveEpilogueFwdINS6_IJS8_SA_S9_EEENS6_IJNS7_ILi1EEESI_SI_EEESC_SE_Li256ELb1ELb1ELb1ELb0EEENS1_36VarlenDynamicPersistentTileSchedulerILi128ELi32ELi256ELi256ELb1ELb1ELb0ELb1ELb1ELb1EEEEEEEEEvNT_6ParamsE)
        /*0290*/ 	.word	0x00000004


	//----- nvinfo : EIATTR_FRAME_SIZE
	.align		4
.L_120:
        /*0294*/ 	.byte	0x04, 0x11
        /*0296*/ 	.short	(.L_122 - .L_121)
	.align		4
.L_121:
        /*0298*/ 	.word	index@(_ZN7cutlass13device_kernelIN5flash19enable_sm80_to_sm89INS1_16FlashAttnFwdSm80INS1_25CollectiveMainloopFwdSm80ILi8ELi1ELb0EN4cute5tupleIJNS5_1CILi128EEENS7_ILi32EEENS7_ILi256EEEEEELi256ENS_10bfloat16_tEfNS_4arch4Sm80ELb1ELb0ELb1ELb1ELb0ELb1ELb1ELb1EEENS1_21CollectiveEpilogueFwdINS6_IJS8_SA_S9_EEENS6_IJNS7_ILi1EEESI_SI_EEESC_SE_Li256ELb1ELb1ELb1ELb0EEENS1_36VarlenDynamicPersistentTileSchedulerILi128ELi32ELi256ELi256ELb1ELb1ELb0ELb1ELb1ELb1EEEEEEEEEvNT_6ParamsE)
        /*029c*/ 	.word	0x00000000


	//----- nvinfo : EIATTR_REGCOUNT
	.align		4
.L_122:
        /*02a0*/ 	.byte	0x04, 0x2f
        /*02a2*/ 	.short	(.L_124 - .L_123)
	.align		4
.L_123:
        /*02a4*/ 	.word	index@(_ZN7cutlass13device_kernelIN5flash19enable_sm80_to_sm89INS1_16FlashAttnFwdSm80INS1_25CollectiveMainloopFwdSm80ILi8ELi1ELb1EN4cute5tupleIJNS5_1CILi128EEENS7_ILi48EEENS7_ILi256EEEEEELi256ENS_10bfloat16_tEfNS_4arch4Sm80ELb1ELb0ELb1ELb1ELb0ELb0ELb1ELb1EEENS1_21CollectiveEpilogueFwdINS6_IJS8_SA_S9_EEENS6_IJNS7_ILi1EEESI_SI_EEESC_SE_Li256ELb1ELb1ELb1ELb0EEENS1_36VarlenDynamicPersistentTileSchedulerILi128ELi48ELi256ELi256ELb1ELb1ELb0ELb1ELb1ELb1EEEEEEEEEvNT_6ParamsE)
        /*02a8*/ 	.word	0x00000004


	//----- nvinfo : EIATTR_FRAME_SIZE
	.align		4
.L_124:
        /*02ac*/ 	.byte	0x04, 0x11
        /*02ae*/ 	.short	(.L_126 - .L_125)
	.align		4
.L_125:
        /*02b0*/ 	.word	index@(_ZN7cutlass13device_kernelIN5flash19enable_sm80_to_sm89INS1_16FlashAttnFwdSm80INS1_25CollectiveMainloopFwdSm80ILi8ELi1ELb1EN4cute5tupleIJNS5_1CILi128EEENS7_ILi48EEENS7_ILi256EEEEEELi256ENS_10bfloat16_tEfNS_4arch4Sm80ELb1ELb0ELb1ELb1ELb0ELb0ELb1ELb1EEENS1_21CollectiveEpilogueFwdINS6_IJS8_SA_S9_EEENS6_IJNS7_ILi1EEESI_SI_EEESC_SE_Li256ELb1ELb1ELb1ELb0EEENS1_36VarlenDynamicPersistentTileSchedulerILi128ELi48ELi256ELi256ELb1ELb1ELb0ELb1ELb1ELb1EEEEEEEEEvNT_6ParamsE)
        /*02b4*/ 	.word	0x00000000


	//----- nvinfo : EIATTR_REGCOUNT
	.align		4
.L_126:
        /*02b8*/ 	.byte	0x04, 0x2f
        /*02ba*/ 	.short	(.L_128 - .L_127)
	.align		4
.L_127:
        /*02bc*/ 	.word	index@(_ZN7cutlass13device_kernelIN5flash19enable_sm80_to_sm89INS1_16FlashAttnFwdSm80INS1_25CollectiveMainloopFwdSm80ILi8ELi1ELb1EN4cute5tupleIJNS5_1CILi128EEENS7_ILi64EEENS7_ILi256EEEEEELi256ENS_10bfloat16_tEfNS_4arch4Sm80ELb1ELb0ELb1ELb0ELb0ELb0ELb1ELb1EEENS1_21CollectiveEpilogueFwdINS6_IJS8_SA_S9_EEENS6_IJNS7_ILi1EEESI_SI_EEESC_SE_Li256ELb0ELb1ELb1ELb0EEENS1_30DynamicPersistentTileSchedulerILi256ELi256ELb1ELb1ELb0EEEEEEEEEvNT_6ParamsE)
        /*02c0*/ 	.word	0x00000004


	//----- nvinfo : EIATTR_FRAME_SIZE
	.align		4
.L_128:
        /*02c4*/ 	.byte	0x04, 0x11
        /*02c6*/ 	.short	(.L_130 - .L_129)
	.align		4
.L_129:
        /*02c8*/ 	.word	index@(_ZN7cutlass13device_kernelIN5flash19enable_sm80_to_sm89INS1_16FlashAttnFwdSm80INS1_25CollectiveMainloopFwdSm80ILi8ELi1ELb1EN4cute5tupleIJNS5_1CILi128EEENS7_ILi64EEENS7_ILi256EEEEEELi256ENS_10bfloat16_tEfNS_4arch4Sm80ELb1ELb0ELb1ELb0ELb0ELb0ELb1ELb1EEENS1_21CollectiveEpilogueFwdINS6_IJS8_SA_S9_EEENS6_IJNS7_ILi1EEESI_SI_EEESC_SE_Li256ELb0ELb1ELb1ELb0EEENS1_30DynamicPersistentTileSchedulerILi256ELi256ELb1ELb1ELb0EEEEEEEEEvNT_6ParamsE)
        /*02cc*/ 	.word	0x00000000


	//----- nvinfo : EIATTR_REGCOUNT
	.align		4
.L_130:
        /*02d0*/ 	.byte	0x04, 0x2f
        /*02d2*/ 	.short	(.L_132 - .L_131)
	.align		4
.L_131:
        /*02d4*/ 	.word	index@(_ZN7cutlass13device_kernelIN5flash19enable_sm80_to_sm89INS1_16FlashAttnFwdSm80INS1_25CollectiveMainloopFwdSm80ILi8ELi1ELb0EN4cute5tupleIJNS5_1CILi128EEENS7_ILi32EEENS7_ILi256EEEEEELi256ENS_10bfloat16_tEfNS_4arch4Sm80ELb0ELb1ELb1ELb1ELb0ELb1ELb1ELb1EEENS1_21CollectiveEpilogueFwdINS6_IJS8_SA_S9_EEENS6_IJNS7_ILi1EEESI_SI_EEESC_SE_Li256ELb1ELb1ELb1ELb0EEENS1_36VarlenDynamicPersistentTileSchedulerILi128ELi32ELi256ELi256ELb1ELb1ELb0ELb1ELb0ELb1EEEEEEEEEvNT_6ParamsE)
        /*02d8*/ 	.word	0x00000004


	//----- nvinfo : EIATTR_FRAME_SIZE
	.align		4
.L_132:
        /*02dc*/ 	.byte	0x04, 0x11
        /*02de*/ 	.short	(.L_134 - .L_133)
	.align		4
.L_133:
        /*02e0*/ 	.word	index@(_ZN7cutlass13device_kernelIN5flash19enable_sm80_to_sm89INS1_16FlashAttnFwdSm80INS1_25CollectiveMainloopFwdSm80ILi8ELi1ELb0EN4cute5tupleIJNS5_1CILi128EEENS7_ILi32EEENS7_ILi256EEEEEELi256ENS_10bfloat16_tEfNS_4arch4Sm80ELb0ELb1ELb1ELb1ELb0ELb1ELb1ELb1EEENS1_21CollectiveEpilogueFwdINS6_IJS8_SA_S9_EEENS6_IJNS7_ILi1EEESI_SI_EEESC_SE_Li256ELb1ELb1ELb1ELb0EEENS1_36VarlenDynamicPersistentTileSchedulerILi128ELi32ELi256ELi256ELb1ELb1ELb0ELb1ELb0ELb1EEEEEEEEEvNT_6ParamsE)
        /*02e4*/ 	.word	0x00000000


	//----- nvinfo : EIATTR_REGCOUNT
	.align		4
.L_134:
        /*02e8*/ 	.byte	0x04, 0x2f
        /*02ea*/ 	.short	(.L_136 - .L_135)
	.align		4
.L_135:
        /*02ec*/ 	.word	index@(_ZN7cutlass13device_kernelIN5flash19enable_sm80_to_sm89INS1_16FlashAttnFwdSm80INS1_25CollectiveMainloopFwdSm80ILi8ELi1ELb1EN4cute5tupleIJNS5_1CILi128EEENS7_ILi48EEENS7_ILi256EEEEEELi256ENS_10bfloat16_tEfNS_4arch4Sm80ELb0ELb1ELb1ELb1ELb0ELb0ELb1ELb1EEENS1_21CollectiveEpilogueFwdINS6_IJS8_SA_S9_EEENS6_IJNS7_ILi1EEESI_SI_EEESC_SE_Li256ELb1ELb1ELb1ELb0EEENS1_36VarlenDynamicPersistentTileSchedulerILi128ELi48ELi256ELi256ELb1ELb1ELb0ELb1ELb0ELb1EEEEEEEEEvNT_6ParamsE)
        /*02f0*/ 	.word	0x00000004


	//----- nvinfo : EIATTR_FRAME_SIZE
	.align		4
.L_136:
        /*02f4*/ 	.byte	0x04, 0x11
        /*02f6*/ 	.short	(.L_138 - .L_137)
	.align		4
.L_137:
        /*02f8*/ 	.word	index@(_ZN7cutlass13device_kernelIN5flash19enable_sm80_to_sm89INS1_16FlashAttnFwdSm80INS1_25CollectiveMainloopFwdSm80ILi8ELi1ELb1EN4cute5tupleIJNS5_1CILi128EEENS7_ILi48EEENS7_ILi256EEEEEELi256ENS_10bfloat16_tEfNS_4arch4Sm80ELb0ELb1ELb1ELb1ELb0ELb0ELb1ELb1EEENS1_21CollectiveEpilogueFwdINS6_IJS8_SA_S9_EEENS6_IJNS7_ILi1EEESI_SI_EEESC_SE_Li256ELb1ELb1ELb1ELb0EEENS1_36VarlenDynamicPersistentTileSchedulerILi128ELi48ELi256ELi256ELb1ELb1ELb0ELb1ELb0ELb1EEEEEEEEEvNT_6ParamsE)
        /*02fc*/ 	.word	0x00000000


	//----- nvinfo : EIATTR_REGCOUNT
	.align		4
.L_138:
        /*0300*/ 	.byte	0x04, 0x2f
        /*0302*/ 	.short	(.L_140 - .L_139)
	.align		4
.L_139:
        /*0304*/ 	.word	index@(_ZN7cutlass13device_kernelIN5flash19enable_sm80_to_sm89INS1_16FlashAttnFwdSm80INS1_25CollectiveMainloopFwdSm80ILi8ELi1ELb1EN4cute5tupleIJNS5_1CILi128EEENS7_ILi48EEENS7_ILi256EEEEEELi256ENS_10bfloat16_tEfNS_4arch4Sm80ELb0ELb1ELb1ELb0ELb0ELb0ELb1ELb1EEENS1_21CollectiveEpilogueFwdINS6_IJS8_SA_S9_EEENS6_IJNS7_ILi1EEESI_SI_EEESC_SE_Li256ELb0ELb1ELb1ELb0EEENS1_19SingleTileSchedulerILb0ELb1ELb1ELi128EEEEEEEEEvNT_6ParamsE)
        /*0308*/ 	.word	0x00000004


	//----- nvinfo : EIATTR_FRAME_SIZE
	.align		4
.L_140:
        /*030c*/ 	.byte	0x04, 0x11
        /*030e*/ 	.short	(.L_142 - .L_141)
	.align		4
.L_141:
        /*0310*/ 	.word	index@(_ZN7cutlass13device_kernelIN5flash19enable_sm80_to_sm89INS1_16FlashAttnFwdSm80INS1_25CollectiveMainloopFwdSm80ILi8ELi1ELb1EN4cute5tupleIJNS5_1CILi128EEENS7_ILi48EEENS7_ILi256EEEEEELi256ENS_10bfloat16_tEfNS_4arch4Sm80ELb0ELb1ELb1ELb0ELb0ELb0ELb1ELb1EEENS1_21CollectiveEpilogueFwdINS6_IJS8_SA_S9_EEENS6_IJNS7_ILi1EEESI_SI_EEESC_SE_Li256ELb0ELb1ELb1ELb0EEENS1_19SingleTileSchedulerILb0ELb1ELb1ELi128EEEEEEEEEvNT_6ParamsE)
        /*0314*/ 	.word	0x00000000


	//----- nvinfo : EIATTR_REGCOUNT
	.align		4
.L_142:
        /*0318*/ 	.byte	0x04, 0x2f
        /*031a*/ 	.short	(.L_144 - .L_143)
	.align		4
.L_143:
        /*031c*/ 	.word	index@(_ZN7cutlass13device_kernelIN5flash19enable_sm80_to_sm89INS1_16FlashAttnFwdSm80INS1_25CollectiveMainloopFwdSm80ILi8ELi1ELb0EN4cute5tupleIJNS5_1CILi128EEENS7_ILi32EEENS7_ILi256EEEEEELi256ENS_10bfloat16_tEfNS_4arch4Sm80ELb0ELb0ELb1ELb1ELb0ELb1ELb1ELb1EEENS1_21CollectiveEpilogueFwdINS6_IJS8_SA_S9_EEENS6_IJNS7_ILi1EEESI_SI_EEESC_SE_Li256ELb1ELb1ELb1ELb0EEENS1_36VarlenDynamicPersistentTileSchedulerILi128ELi32ELi256ELi256ELb1ELb1ELb0ELb0ELb1ELb1EEEEEEEEEvNT_6ParamsE)
        /*0320*/ 	.word	0x00000004


	//----- nvinfo : EIATTR_FRAME_SIZE
	.align		4
.L_144:
        /*0324*/ 	.byte	0x04, 0x11
        /*0326*/ 	.short	(.L_146 - .L_145)
	.align		4
.L_145:
        /*0328*/ 	.word	index@(_ZN7cutlass13device_kernelIN5flash19enable_sm80_to_sm89INS1_16FlashAttnFwdSm80INS1_25CollectiveMainloopFwdSm80ILi8ELi1ELb0EN4cute5tupleIJNS5_1CILi128EEENS7_ILi32EEENS7_ILi256EEEEEELi256ENS_10bfloat16_tEfNS_4arch4Sm80ELb0ELb0ELb1ELb1ELb0ELb1ELb1ELb1EEENS1_21CollectiveEpilogueFwdINS6_IJS8_SA_S9_EEENS6_IJNS7_ILi1EEESI_SI_EEESC_SE_Li256ELb1ELb1ELb1ELb0EEENS1_36VarlenDynamicPersistentTileSchedulerILi128ELi32ELi256ELi256ELb1ELb1ELb0ELb0ELb1ELb1EEEEEEEEEvNT_6ParamsE)
        /*032c*/ 	.word	0x00000000


	//----- nvinfo : EIATTR_REGCOUNT
	.align		4
.L_146:
        /*0330*/ 	.byte	0x04, 0x2f
        /*0332*/ 	.short	(.L_148 - .L_147)
	.align		4
.L_147:
        /*0334*/ 	.word	index@(_ZN7cutlass13device_kernelIN5flash19enable_sm80_to_sm89INS1_16FlashAttnFwdSm80INS1_25CollectiveMainloopFwdSm80ILi8ELi1ELb1EN4cute5tupleIJNS5_1CILi128EEENS7_ILi48EEENS7_ILi256EEEEEELi256ENS_10bfloat16_tEfNS_4arch4Sm80ELb0ELb0ELb1ELb1ELb0ELb0ELb1ELb1EEENS1_21CollectiveEpilogueFwdINS6_IJS8_SA_S9_EEENS6_IJNS7_ILi1EEESI_SI_EEESC_SE_Li256ELb1ELb1ELb1ELb0EEENS1_36VarlenDynamicPersistentTileSchedulerILi128ELi48ELi256ELi256ELb1ELb1ELb0ELb0ELb1ELb1EEEEEEEEEvNT_6ParamsE)
        /*0338*/ 	.word	0x00000004


	//----- nvinfo : EIATTR_FRAME_SIZE
	.align		4
.L_148:
        /*033c*/ 	.byte	0x04, 0x11
        /*033e*/ 	.short	(.L_150 - .L_149)
	.align		4
.L_149:
        /*0340*/ 	.word	index@(_ZN7cutlass13device_kernelIN5flash19enable_sm80_to_sm89INS1_16FlashAttnFwdSm80INS1_25CollectiveMainloopFwdSm80ILi8ELi1ELb1EN4cute5tupleIJNS5_1CILi128EEENS7_ILi48EEENS7_ILi256EEEEEELi256ENS_10bfloat16_tEfNS_4arch4Sm80ELb0ELb0ELb1ELb1ELb0ELb0ELb1ELb1EEENS1_21CollectiveEpilogueFwdINS6_IJS8_SA_S9_EEENS6_IJNS7_ILi1EEESI_SI_EEESC_SE_Li256ELb1ELb1ELb1ELb0EEENS1_36VarlenDynamicPersistentTileSchedulerILi128ELi48ELi256ELi256ELb1ELb1ELb0ELb0ELb1ELb1EEEEEEEEEvNT_6ParamsE)
        /*0344*/ 	.word	0x00000000


	//----- nvinfo : EIATTR_REGCOUNT
	.align		4
.L_150:
        /*0348*/ 	.byte	0x04, 0x2f
        /*034a*/ 	.short	(.L_152 - .L_151)
	.align		4
.L_151:
        /*034c*/ 	.word	index@(_ZN7cutlass13device_kernelIN5flash19enable_sm80_to_sm89INS1_16FlashAttnFwdSm80INS1_25CollectiveMainloopFwdSm80ILi8ELi1ELb1EN4cute5tupleIJNS5_1CILi128EEENS7_ILi64EEENS7_ILi256EEEEEELi256ENS_10bfloat16_tEfNS_4arch4Sm80ELb0ELb0ELb1ELb0ELb0ELb0ELb1ELb1EEENS1_21CollectiveEpilogueFwdINS6_IJS8_SA_S9_EEENS6_IJNS7_ILi1EEESI_SI_EEESC_SE_Li256ELb0ELb1ELb1ELb0EEENS1_19SingleTileSchedulerILb0ELb1ELb1ELi128EEEEEEEEEvNT_6ParamsE)
        /*0350*/ 	.word	0x00000004


	//----- nvinfo : EIATTR_FRAME_SIZE
	.align		4
.L_152:
        /*0354*/ 	.byte	0x04, 0x11
        /*0356*/ 	.short	(.L_154 - .L_153)
	.align		4
.L_153:
        /*0358*/ 	.word	index@(_ZN7cutlass13device_kernelIN5flash19enable_sm80_to_sm89INS1_16FlashAttnFwdSm80INS1_25CollectiveMainloopFwdSm80ILi8ELi1ELb1EN4cute5tupleIJNS5_1CILi128EEENS7_ILi64EEENS7_ILi256EEEEEELi256ENS_10bfloat16_tEfNS_4arch4Sm80ELb0ELb0ELb1ELb0ELb0ELb0ELb1ELb1EEENS1_21CollectiveEpilogueFwdINS6_IJS8_SA_S9_EEENS6_IJNS7_ILi1EEESI_SI_EEESC_SE_Li256ELb0ELb1ELb1ELb0EEENS1_19SingleTileSchedulerILb0ELb1ELb1ELi128EEEEEEEEEvNT_6ParamsE)
        /*035c*/ 	.word	0x00000000


	//----- nvinfo : EIATTR_MIN_STACK_SIZE
	.align		4
.L_154:
        /*0360*/ 	.byte	0x04, 0x12
        /*0362*/ 	.short	(.L_156 - .L_155)
	.align		4
.L_155:
        /*0364*/ 	.word	index@(_ZN7cutlass13device_kernelIN5flash19enable_sm80_to_sm89INS1_16FlashAttnFwdSm80INS1_25CollectiveMainloopFwdSm80ILi8ELi1ELb1EN4cute5tupleIJNS5_1CILi128EEENS7_ILi64EEENS7_ILi256EEEEEELi256ENS_10bfloat16_tEfNS_4arch4Sm80ELb0ELb0ELb1ELb0ELb0ELb0ELb1ELb1EEENS1_21CollectiveEpilogueFwdINS6_IJS8_SA_S9_EEENS6_IJNS7_ILi1EEESI_SI_EEESC_SE_Li256ELb0ELb1ELb1ELb0EEENS1_19SingleTileSchedulerILb0ELb1ELb1ELi128EEEEEEEEEvNT_6ParamsE)
        /*0368*/ 	.word	0x00000000


	//----- nvinfo : EIATTR_MIN_STACK_SIZE
	.align		4
.L_156:
        /*036c*/ 	.byte	0x04, 0x12
        /*036e*/ 	.short	(.L_158 - .L_157)
	.align		4
.L_157:
        /*0370*/ 	.word	index@(_ZN7cutlass13device_kernelIN5flash19enable_sm80_to_sm89INS1_16FlashAttnFwdSm80INS1_25CollectiveMainloopFwdSm80ILi8ELi1ELb1EN4cute5tupleIJNS5_1CILi128EEENS7_ILi48EEENS7_ILi256EEEEEELi256ENS_10bfloat16_tEfNS_4arch4Sm80ELb0ELb0ELb1ELb1ELb0ELb0ELb1ELb1EEENS1_21CollectiveEpilogueFwdINS6_IJS8_SA_S9_EEENS6_IJNS7_ILi1EEESI_SI_EEESC_SE_Li256ELb1ELb1ELb1ELb0EEENS1_36VarlenDynamicPersistentTileSchedulerILi128ELi48ELi256ELi256ELb1ELb1ELb0ELb0ELb1ELb1EEEEEEEEEvNT_6ParamsE)
        /*0374*/ 	.word	0x00000000


	//----- nvinfo : EIATTR_MIN_STACK_SIZE
	.align		4
.L_158:
        /*0378*/ 	.byte	0x04, 0x12
        /*037a*/ 	.short	(.L_160 - .L_159)
	.align		4
.L_159:
        /*037c*/ 	.word	index@(_ZN7cutlass13device_kernelIN5flash19enable_sm80_to_sm89INS1_16FlashAttnFwdSm80INS1_25CollectiveMainloopFwdSm80ILi8ELi1ELb0EN4cute5tupleIJNS5_1CILi128EEENS7_ILi32EEENS7_ILi256EEEEEELi256ENS_10bfloat16_tEfNS_4arch4Sm80ELb0ELb0ELb1ELb1ELb0ELb1ELb1ELb1EEENS1_21CollectiveEpilogueFwdINS6_IJS8_SA_S9_EEENS6_IJNS7_ILi1EEESI_SI_EEESC_SE_Li256ELb1ELb1ELb1ELb0EEENS1_36VarlenDynamicPersistentTileSchedulerILi128ELi32ELi256ELi256ELb1ELb1ELb0ELb0ELb1ELb1EEEEEEEEEvNT_6ParamsE)
        /*0380*/ 	.word	0x00000000


	//----- nvinfo : EIATTR_MIN_STACK_SIZE
	.align		4
.L_160:
        /*0384*/ 	.byte	0x04, 0x12
        /*0386*/ 	.short	(.L_162 - .L_161)
	.align		4
.L_161:
        /*0388*/ 	.word	index@(_ZN7cutlass13device_kernelIN5flash19enable_sm80_to_sm89INS1_16FlashAttnFwdSm80INS1_25CollectiveMainloopFwdSm80ILi8ELi1ELb1EN4cute5tupleIJNS5_1CILi128EEENS7_ILi48EEENS7_ILi256EEEEEELi256ENS_10bfloat16_tEfNS_4arch4Sm80ELb0ELb1ELb1ELb0ELb0ELb0ELb1ELb1EEENS1_21CollectiveEpilogueFwdINS6_IJS8_SA_S9_EEENS6_IJNS7_ILi1EEESI_SI_EEESC_SE_Li256ELb0ELb1ELb1ELb0EEENS1_19SingleTileSchedulerILb0ELb1ELb1ELi128EEEEEEEEEvNT_6ParamsE)
        /*038c*/ 	.word	0x00000000


	//----- nvinfo : EIATTR_MIN_STACK_SIZE
	.align		4
.L_162:
        /*0390*/ 	.byte	0x04, 0x12
        /*0392*/ 	.short	(.L_164 - .L_163)
	.align		4
.L_163:
        /*0394*/ 	.word	index@(_ZN7cutlass13device_kernelIN5flash19enable_sm80_to_sm89INS1_16FlashAttnFwdSm80INS1_25CollectiveMainloopFwdSm80ILi8ELi1ELb1EN4cute5tupleIJNS5_1CILi128EEENS7_ILi48EEENS7_ILi256EEEEEELi256ENS_10bfloat16_tEfNS_4arch4Sm80ELb0ELb1ELb1ELb1ELb0ELb0ELb1ELb1EEENS1_21CollectiveEpilogueFwdINS6_IJS8_SA_S9_EEENS6_IJNS7_ILi1EEESI_SI_EEESC_SE_Li256ELb1ELb1ELb1ELb0EEENS1_36VarlenDynamicPersistentTileSchedulerILi128ELi48ELi256ELi256ELb1ELb1ELb0ELb1ELb0ELb1EEEEEEEEEvNT_6ParamsE)
        /*0398*/ 	.word	0x00000000


	//----- nvinfo : EIATTR_MIN_STACK_SIZE
	.align		4
.L_164:
        /*039c*/ 	.byte	0x04, 0x12
        /*039e*/ 	.short	(.L_166 - .L_165)
	.align		4
.L_165:
        /*03a0*/ 	.word	index@(_ZN7cutlass13device_kernelIN5flash19enable_sm80_to_sm89INS1_16FlashAttnFwdSm80INS1_25CollectiveMainloopFwdSm80ILi8ELi1ELb0EN4cute5tupleIJNS5_1CILi128EEENS7_ILi32EEENS7_ILi256EEEEEELi256ENS_10bfloat16_tEfNS_4arch4Sm80ELb0ELb1ELb1ELb1ELb0ELb1ELb1ELb1EEENS1_21CollectiveEpilogueFwdINS6_IJS8_SA_S9_EEENS6_IJNS7_ILi1EEESI_SI_EEESC_SE_Li256ELb1ELb1ELb1ELb0EEENS1_36VarlenDynamicPersistentTileSchedulerILi128ELi32ELi256ELi256ELb1ELb1ELb0ELb1ELb0ELb1EEEEEEEEEvNT_6ParamsE)
        /*03a4*/ 	.word	0x00000000


	//----- nvinfo : EIATTR_MIN_STACK_SIZE
	.align		4
.L_166:
        /*03a8*/ 	.byte	0x04, 0x12
        /*03aa*/ 	.short	(.L_168 - .L_167)
	.align		4
.L_167:
        /*03ac*/ 	.word	index@(_ZN7cutlass13device_kernelIN5flash19enable_sm80_to_sm89INS1_16FlashAttnFwdSm80INS1_25CollectiveMainloopFwdSm80ILi8ELi1ELb1EN4cute5tupleIJNS5_1CILi128EEENS7_ILi64EEENS7_ILi256EEEEEELi256ENS_10bfloat16_tEfNS_4arch4Sm80ELb1ELb0ELb1ELb0ELb0ELb0ELb1ELb1EEENS1_21CollectiveEpilogueFwdINS6_IJS8_SA_S9_EEENS6_IJNS7_ILi1EEESI_SI_EEESC_SE_Li256ELb0ELb1ELb1ELb0EEENS1_30DynamicPersistentTileSchedulerILi256ELi256ELb1ELb1ELb0EEEEEEEEEvNT_6ParamsE)
        /*03b0*/ 	.word	0x00000000


	//----- nvinfo : EIATTR_MIN_STACK_SIZE
	.align		4
.L_168:
        /*03b4*/ 	.byte	0x04, 0x12
        /*03b6*/ 	.short	(.L_170 - .L_169)
	.align		4
.L_169:
        /*03b8*/ 	.word	index@(_ZN7cutlass13device_kernelIN5flash19enable_sm80_to_sm89INS1_16FlashAttnFwdSm80INS1_25CollectiveMainloopFwdSm80ILi8ELi1ELb1EN4cute5tupleIJNS5_1CILi128EEENS7_ILi48EEENS7_ILi256EEEEEELi256ENS_10bfloat16_tEfNS_4arch4Sm80ELb1ELb0ELb1ELb1ELb0ELb0ELb1ELb1EEENS1_21CollectiveEpilogueFwdINS6_IJS8_SA_S9_EEENS6_IJNS7_ILi1EEESI_SI_EEESC_SE_Li256ELb1ELb1ELb1ELb0EEENS1_36VarlenDynamicPersistentTileSchedulerILi128ELi48ELi256ELi256ELb1ELb1ELb0ELb1ELb1ELb1EEEEEEEEEvNT_6ParamsE)
        /*03bc*/ 	.word	0x00000000


	//----- nvinfo : EIATTR_MIN_STACK_SIZE
	.align		4
.L_170:
        /*03c0*/ 	.byte	0x04, 0x12
        /*03c2*/ 	.short	(.L_172 - .L_171)
	.align		4
.L_171:
        /*03c4*/ 	.word	index@(_ZN7cutlass13device_kernelIN5flash19enable_sm80_to_sm89INS1_16FlashAttnFwdSm80INS1_25CollectiveMainloopFwdSm80ILi8ELi1ELb0EN4cute5tupleIJNS5_1CILi128EEENS7_ILi32EEENS7_ILi256EEEEEELi256ENS_10bfloat16_tEfNS_4arch4Sm80ELb1ELb0ELb1ELb1ELb0ELb1ELb1ELb1EEENS1_21CollectiveEpilogueFwdINS6_IJS8_SA_S9_EEENS6_IJNS7_ILi1EEESI_SI_EEESC_SE_Li256ELb1ELb1ELb1ELb0EEENS1_36VarlenDynamicPersistentTileSchedulerILi128ELi32ELi256ELi256ELb1ELb1ELb0ELb1ELb1ELb1EEEEEEEEEvNT_6ParamsE)
        /*03c8*/ 	.word	0x00000000


	//----- nvinfo : EIATTR_MIN_STACK_SIZE
	.align		4
.L_172:
        /*03cc*/ 	.byte	0x04, 0x12
        /*03ce*/ 	.short	(.L_174 - .L_173)
	.align		4
.L_173:
        /*03d0*/ 	.word	index@(_ZN7cutlass13device_kernelIN5flash19enable_sm80_to_sm89INS1_16FlashAttnFwdSm80INS1_25CollectiveMainloopFwdSm80ILi8ELi1ELb0EN4cute5tupleIJNS5_1CILi128EEENS7_ILi96EEENS7_ILi256EEEEEELi256ENS_10bfloat16_tEfNS_4arch4Sm80ELb0ELb0ELb1ELb0ELb0ELb0ELb1ELb1EEENS1_21CollectiveEpilogueFwdINS6_IJS8_SA_S9_EEENS6_IJNS7_ILi1EEESI_SI_EEESC_SE_Li256ELb0ELb1ELb1ELb0EEENS1_19SingleTileSchedulerILb0ELb1ELb1ELi128EEEEEEEEEvNT_6ParamsE)
        /*03d4*/ 	.word	0x00000000


	//----- nvinfo : EIATTR_MIN_STACK_SIZE
	.align		4
.L_174:
        /*03d8*/ 	.byte	0x04, 0x12
        /*03da*/ 	.short	(.L_176 - .L_175)
	.align		4
.L_175:
        /*03dc*/ 	.word	index@(_ZN7cutlass13device_kernelIN5flash19enable_sm80_to_sm89INS1_16FlashAttnFwdSm80INS1_25CollectiveMainloopFwdSm80ILi8ELi1ELb0EN4cute5tupleIJNS5_1CILi128EEENS7_ILi64EEENS7_ILi256EEEEEELi256ENS_10bfloat16_tEfNS_4arch4Sm80ELb0ELb0ELb1ELb1ELb0ELb0ELb1ELb1EEENS1_21CollectiveEpilogueFwdINS6_IJS8_SA_S9_EEENS6_IJNS7_ILi1EEESI_SI_EEESC_SE_Li256ELb1ELb1ELb1ELb0EEENS1_36VarlenDynamicPersistentTileSchedulerILi128ELi64ELi256ELi256ELb1ELb1ELb0ELb0ELb1ELb1EEEEEEEEEvNT_6ParamsE)
        /*03e0*/ 	.word	0x00000000


	//----- nvinfo : EIATTR_MIN_STACK_SIZE
	.align		4
.L_176:
        /*03e4*/ 	.byte	0x04, 0x12
        /*03e6*/ 	.short	(.L_178 - .L_177)
	.align		4
.L_177:
        /*03e8*/ 	.word	index@(_ZN7cutlass13device_kernelIN5flash19enable_sm80_to_sm89INS1_16FlashAttnFwdSm80INS1_25CollectiveMainloopFwdSm80ILi8ELi1ELb0EN4cute5tupleIJNS5_1CILi128EEENS7_ILi48EEENS7_ILi256EEEEEELi256ENS_10bfloat16_tEfNS_4arch4Sm80ELb0ELb0ELb1ELb1ELb0ELb1ELb1ELb1EEENS1_21CollectiveEpilogueFwdINS6_IJS8_SA_S9_EEENS6_IJNS7_ILi1EEESI_SI_EEESC_SE_Li256ELb1ELb1ELb1ELb0EEENS1_36VarlenDynamicPersistentTileSchedulerILi128ELi48ELi256ELi256ELb1ELb1ELb0ELb0ELb1ELb1EEEEEEEEEvNT_6ParamsE)
        /*03ec*/ 	.word	0x00000000


	//----- nvinfo : EIATTR_MIN_STACK_SIZE
	.align		4
.L_178:
        /*03f0*/ 	.byte	0x04, 0x12
        /*03f2*/ 	.short	(.L_180 - .L_179)
	.align		4
.L_179:
        /*03f4*/ 	.word	index@(_ZN7cutlass13device_kernelIN5flash19enable_sm80_to_sm89INS1_16FlashAttnFwdSm80INS1_25CollectiveMainloopFwdSm80ILi8ELi1ELb0EN4cute5tupleIJNS5_1CILi128EEENS7_ILi64EEENS7_ILi256EEEEEELi256ENS_10bfloat16_tEfNS_4arch4Sm80ELb0ELb1ELb1ELb0ELb0ELb0ELb1ELb1EEENS1_21CollectiveEpilogueFwdINS6_IJS8_SA_S9_EEENS6_IJNS7_ILi1EEESI_SI_EEESC_SE_Li256ELb0ELb1ELb1ELb0EEENS1_19SingleTileSchedulerILb0ELb1ELb1ELi128EEEEEEEEEvNT_6ParamsE)
        /*03f8*/ 	.word	0x00000000


	//----- nvinfo : EIATTR_MIN_STACK_SIZE
	.align		4
.L_180:
        /*03fc*/ 	.byte	0x04, 0x12
        /*03fe*/ 	.short	(.L_182 - .L_181)
	.align		4
.L_181:
        /*0400*/ 	.word	index@(_ZN7cutlass13device_kernelIN5flash19enable_sm80_to_sm89INS1_16FlashAttnFwdSm80INS1_25CollectiveMainloopFwdSm80ILi8ELi1ELb0EN4cute5tupleIJNS5_1CILi128EEENS7_ILi64EEENS7_ILi256EEEEEELi256ENS_10bfloat16_tEfNS_4arch4Sm80ELb0ELb1ELb1ELb1ELb0ELb0ELb1ELb1EEENS1_21CollectiveEpilogueFwdINS6_IJS8_SA_S9_EEENS6_IJNS7_ILi1EEESI_SI_EEESC_SE_Li256ELb1ELb1ELb1ELb0EEENS1_36VarlenDynamicPersistentTileSchedulerILi128ELi64ELi256ELi256ELb1ELb1ELb0ELb1ELb0ELb1EEEEEEEEEvNT_6ParamsE)
        /*0404*/ 	.word	0x00000000


	//----- nvinfo : EIATTR_MIN_STACK_SIZE
	.align		4
.L_182:
        /*0408*/ 	.byte	0x04, 0x12
        /*040a*/ 	.short	(.L_184 - .L_183)
	.align		4
.L_183:
        /*040c*/ 	.word	index@(_ZN7cutlass13device_kernelIN5flash19enable_sm80_to_sm89INS1_16FlashAttnFwdSm80INS1_25CollectiveMainloopFwdSm80ILi8ELi1ELb0EN4cute5tupleIJNS5_1CILi128EEENS7_ILi48EEENS7_ILi256EEEEEELi256ENS_10bfloat16_tEfNS_4arch4Sm80ELb0ELb1ELb1ELb1ELb0ELb1ELb1ELb1EEENS1_21CollectiveEpilogueFwdINS6_IJS8_SA_S9_EEENS6_IJNS7_ILi1EEESI_SI_EEESC_SE_Li256ELb1ELb1ELb1ELb0EEENS1_36VarlenDynamicPersistentTileSchedulerILi128ELi48ELi256ELi256ELb1ELb1ELb0ELb1ELb0ELb1EEEEEEEEEvNT_6ParamsE)
        /*0410*/ 	.word	0x00000000


	//----- nvinfo : EIATTR_MIN_STACK_SIZE
	.align		4
.L_184:
        /*0414*/ 	.byte	0x04, 0x12
        /*0416*/ 	.short	(.L_186 - .L_185)
	.align		4
.L_185:
        /*0418*/ 	.word	index@(_ZN7cutlass13device_kernelIN5flash19enable_sm80_to_sm89INS1_16FlashAttnFwdSm80INS1_25CollectiveMainloopFwdSm80ILi8ELi1ELb0EN4cute5tupleIJNS5_1CILi128EEENS7_ILi96EEENS7_ILi256EEEEEELi256ENS_10bfloat16_tEfNS_4arch4Sm80ELb1ELb0ELb1ELb0ELb0ELb0ELb1ELb1EEENS1_21CollectiveEpilogueFwdINS6_IJS8_SA_S9_EEENS6_IJNS7_ILi1EEESI_SI_EEESC_SE_Li256ELb0ELb1ELb1ELb0EEENS1_30DynamicPersistentTileSchedulerILi256ELi256ELb1ELb1ELb0EEEEEEEEEvNT_6ParamsE)
        /*041c*/ 	.word	0x00000000


	//----- nvinfo : EIATTR_MIN_STACK_SIZE
	.align		4
.L_186:
        /*0420*/ 	.byte	0x04, 0x12
        /*0422*/ 	.short	(.L_188 - .L_187)
	.align		4
.L_187:
        /*0424*/ 	.word	index@(_ZN7cutlass13device_kernelIN5flash19enable_sm80_to_sm89INS1_16FlashAttnFwdSm80INS1_25CollectiveMainloopFwdSm80ILi8ELi1ELb0EN4cute5tupleIJNS5_1CILi128EEENS7_ILi64EEENS7_ILi256EEEEEELi256ENS_10bfloat16_tEfNS_4arch4Sm80ELb1ELb0ELb1ELb1ELb0ELb0ELb1ELb1EEENS1_21CollectiveEpilogueFwdINS6_IJS8_SA_S9_EEENS6_IJNS7_ILi1EEESI_SI_EEESC_SE_Li256ELb1ELb1ELb1ELb0EEENS1_36VarlenDynamicPersistentTileSchedulerILi128ELi64ELi256ELi256ELb1ELb1ELb0ELb1ELb1ELb1EEEEEEEEEvNT_6ParamsE)
        /*0428*/ 	.word	0x00000000


	//----- nvinfo : EIATTR_MIN_STACK_SIZE
	.align		4
.L_188:
        /*042c*/ 	.byte	0x04, 0x12
        /*042e*/ 	.short	(.L_190 - .L_189)
	.align		4
.L_189:
        /*0430*/ 	.word	index@(_ZN7cutlass13device_kernelIN5flash19enable_sm80_to_sm89INS1_16FlashAttnFwdSm80INS1_25CollectiveMainloopFwdSm80ILi8ELi1ELb0EN4cute5tupleIJNS5_1CILi128EEENS7_ILi48EEENS7_ILi256EEEEEELi256ENS_10bfloat16_tEfNS_4arch4Sm80ELb1ELb0ELb1ELb1ELb0ELb1ELb1ELb1EEENS1_21CollectiveEpilogueFwdINS6_IJS8_SA_S9_EEENS6_IJNS7_ILi1EEESI_SI_EEESC_SE_Li256ELb1ELb1ELb1ELb0EEENS1_36VarlenDynamicPersistentTileSchedulerILi128ELi48ELi256ELi256ELb1ELb1ELb0ELb1ELb1ELb1EEEEEEEEEvNT_6ParamsE)
        /*0434*/ 	.word	0x00000000


	//----- nvinfo : EIATTR_MIN_STACK_SIZE
	.align		4
.L_190:
        /*0438*/ 	.byte	0x04, 0x12
        /*043a*/ 	.short	(.L_192 - .L_191)
	.align		4
.L_191:
        /*043c*/ 	.word	index@(_ZN7cutlass13device_kernelIN5flash19enable_sm80_to_sm89INS1_16FlashAttnFwdSm80INS1_25CollectiveMainloopFwdSm80ILi8ELi1ELb1EN4cute5tupleIJNS5_1CILi128EEENS7_ILi64EEENS7_ILi256EEEEEELi256ENS_10bfloat16_tEfNS_4arch4Sm80ELb0ELb0ELb0ELb0ELb0ELb0ELb1ELb1EEENS1_21CollectiveEpilogueFwdINS6_IJS8_SA_S9_EEENS6_IJNS7_ILi1EEESI_SI_EEESC_SE_Li256ELb0ELb1ELb1ELb0EEENS1_19SingleTileSchedulerILb0ELb1ELb1ELi128EEEEEEEEEvNT_6ParamsE)
        /*0440*/ 	.word	0x00000000


	//----- nvinfo : EIATTR_MIN_STACK_SIZE
	.align		4
.L_192:
        /*0444*/ 	.byte	0x04, 0x12
        /*0446*/ 	.short	(.L_194 - .L_193)
	.align		4
.L_193:
        /*0448*/ 	.word	index@(_ZN7cutlass13device_kernelIN5flash19enable_sm80_to_sm89INS1_16FlashAttnFwdSm80INS1_25CollectiveMainloopFwdSm80ILi8ELi1ELb1EN4cute5tupleIJNS5_1CILi128EEENS7_ILi48EEENS7_ILi256EEEEEELi256ENS_10bfloat16_tEfNS_4arch4Sm80ELb0ELb0ELb0ELb1ELb0ELb0ELb1ELb1EEENS1_21CollectiveEpilogueFwdINS6_IJS8_SA_S9_EEENS6_IJNS7_ILi1EEESI_SI_EEESC_SE_Li256ELb1ELb1ELb1ELb0EEENS1_36VarlenDynamicPersistentTileSchedulerILi128ELi48ELi256ELi256ELb1ELb1ELb0ELb0ELb1ELb1EEEEEEEEEvNT_6ParamsE)
        /*044c*/ 	.word	0x00000000


	//----- nvinfo : EIATTR_MIN_STACK_SIZE
	.align		4
.L_194:
        /*0450*/ 	.byte	0x04, 0x12
        /*0452*/ 	.short	(.L_196 - .L_195)
	.align		4
.L_195:
        /*0454*/ 	.word	index@(_ZN7cutlass13device_kernelIN5flash19enable_sm80_to_sm89INS1_16FlashAttnFwdSm80INS1_25CollectiveMainloopFwdSm80ILi8ELi1ELb0EN4cute5tupleIJNS5_1CILi128EEENS7_ILi32EEENS7_ILi256EEEEEELi256ENS_10bfloat16_tEfNS_4arch4Sm80ELb0ELb0ELb0ELb1ELb0ELb1ELb1ELb1EEENS1_21CollectiveEpilogueFwdINS6_IJS8_SA_S9_EEENS6_IJNS7_ILi1EEESI_SI_EEESC_SE_Li256ELb1ELb1ELb1ELb0EEENS1_36VarlenDynamicPersistentTileSchedulerILi128ELi32ELi256ELi256ELb1ELb1ELb0ELb0ELb1ELb1EEEEEEEEEvNT_6ParamsE)
        /*0458*/ 	.word	0x00000000


	//----- nvinfo : EIATTR_MIN_STACK_SIZE
	.align		4
.L_196:
        /*045c*/ 	.byte	0x04, 0x12
        /*045e*/ 	.short	(.L_198 - .L_197)
	.align		4
.L_197:
        /*0460*/ 	.word	index@(_ZN7cutlass13device_kernelIN5flash19enable_sm80_to_sm89INS1_16FlashAttnFwdSm80INS1_25CollectiveMainloopFwdSm80ILi8ELi1ELb1EN4cute5tupleIJNS5_1CILi128EEENS7_ILi48EEENS7_ILi256EEEEEELi256ENS_10bfloat16_tEfNS_4arch4Sm80ELb0ELb1ELb0ELb0ELb0ELb0ELb1ELb1EEENS1_21CollectiveEpilogueFwdINS6_IJS8_SA_S9_EEENS6_IJNS7_ILi1EEESI_SI_EEESC_SE_Li256ELb0ELb1ELb1ELb0EEENS1_19SingleTileSchedulerILb0ELb1ELb1ELi128EEEEEEEEEvNT_6ParamsE)
        /*0464*/ 	.word	0x00000000


	//----- nvinfo : EIATTR_MIN_STACK_SIZE
	.align		4
.L_198:
        /*0468*/ 	.byte	0x04, 0x12
        /*046a*/ 	.short	(.L_200 - .L_199)
	.align		4
.L_199:
        /*046c*/ 	.word	index@(_ZN7cutlass13device_kernelIN5flash19enable_sm80_to_sm89INS1_16FlashAttnFwdSm80INS1_25CollectiveMainloopFwdSm80ILi8ELi1ELb1EN4cute5tupleIJNS5_1CILi128EEENS7_ILi48EEENS7_ILi256EEEEEELi256ENS_10bfloat16_tEfNS_4arch4Sm80ELb0ELb1ELb0ELb1ELb0ELb0ELb1ELb1EEENS1_21CollectiveEpilogueFwdINS6_IJS8_SA_S9_EEENS6_IJNS7_ILi1EEESI_SI_EEESC_SE_Li256ELb1ELb1ELb1ELb0EEENS1_36VarlenDynamicPersistentTileSchedulerILi128ELi48ELi256ELi256ELb1ELb1ELb0ELb1ELb0ELb1EEEEEEEEEvNT_6ParamsE)
        /*0470*/ 	.word	0x00000000


	//----- nvinfo : EIATTR_MIN_STACK_SIZE
	.align		4
.L_200:
        /*0474*/ 	.byte	0x04, 0x12
        /*0476*/ 	.short	(.L_202 - .L_201)
	.align		4
.L_201:
        /*0478*/ 	.word	index@(_ZN7cutlass13device_kernelIN5flash19enable_sm80_to_sm89INS1_16FlashAttnFwdSm80INS1_25CollectiveMainloopFwdSm80ILi8ELi1ELb0EN4cute5tupleIJNS5_1CILi128EEENS7_ILi32EEENS7_ILi256EEEEEELi256ENS_10bfloat16_tEfNS_4arch4Sm80ELb0ELb1ELb0ELb1ELb0ELb1ELb1ELb1EEENS1_21CollectiveEpilogueFwdINS6_IJS8_SA_S9_EEENS6_IJNS7_ILi1EEESI_SI_EEESC_SE_Li256ELb1ELb1ELb1ELb0EEENS1_36VarlenDynamicPersistentTileSchedulerILi128ELi32ELi256ELi256ELb1ELb1ELb0ELb1ELb0ELb1EEEEEEEEEvNT_6ParamsE)
        /*047c*/ 	.word	0x00000000


	//----- nvinfo : EIATTR_MIN_STACK_SIZE
	.align		4
.L_202:
        /*0480*/ 	.byte	0x04, 0x12
        /*0482*/ 	.short	(.L_204 - .L_203)
	.align		4
.L_203:
        /*0484*/ 	.word	index@(_ZN7cutlass13device_kernelIN5flash19enable_sm80_to_sm89INS1_16FlashAttnFwdSm80INS1_25CollectiveMainloopFwdSm80ILi8ELi1ELb1EN4cute5tupleIJNS5_1CILi128EEENS7_ILi64EEENS7_ILi256EEEEEELi256ENS_10bfloat16_tEfNS_4arch4Sm80ELb1ELb0ELb0ELb0ELb0ELb0ELb1ELb1EEENS1_21CollectiveEpilogueFwdINS6_IJS8_SA_S9_EEENS6_IJNS7_ILi1EEESI_SI_EEESC_SE_Li256ELb0ELb1ELb1ELb0EEENS1_30DynamicPersistentTileSchedulerILi256ELi256ELb1ELb1ELb0EEEEEEEEEvNT_6ParamsE)
        /*0488*/ 	.word	0x00000000


	//----- nvinfo : EIATTR_MIN_STACK_SIZE
	.align		4
.L_204:
        /*048c*/ 	.byte	0x04, 0x12
        /*048e*/ 	.short	(.L_206 - .L_205)
	.align		4
.L_205:
        /*0490*/ 	.word	index@(_ZN7cutlass13device_kernelIN5flash19enable_sm80_to_sm89INS1_16FlashAttnFwdSm80INS1_25CollectiveMainloopFwdSm80ILi8ELi1ELb1EN4cute5tupleIJNS5_1CILi128EEENS7_ILi48EEENS7_ILi256EEEEEELi256ENS_10bfloat16_tEfNS_4arch4Sm80ELb1ELb0ELb0ELb1ELb0ELb0ELb1ELb1EEENS1_21CollectiveEpilogueFwdINS6_IJS8_SA_S9_EEENS6_IJNS7_ILi1EEESI_SI_EEESC_SE_Li256ELb1ELb1ELb1ELb0EEENS1_36VarlenDynamicPersistentTileSchedulerILi128ELi48ELi256ELi256ELb1ELb1ELb0ELb1ELb1ELb1EEEEEEEEEvNT_6ParamsE)
        /*0494*/ 	.word	0x00000000


	//----- nvinfo : EIATTR_MIN_STACK_SIZE
	.align		4
.L_206:
        /*0498*/ 	.byte	0x04, 0x12
        /*049a*/ 	.short	(.L_208 - .L_207)
	.align		4
.L_207:
        /*049c*/ 	.word	index@(_ZN7cutlass13device_kernelIN5flash19enable_sm80_to_sm89INS1_16FlashAttnFwdSm80INS1_25CollectiveMainloopFwdSm80ILi8ELi1ELb0EN4cute5tupleIJNS5_1CILi128EEENS7_ILi32EEENS7_ILi256EEEEEELi256ENS_10bfloat16_tEfNS_4arch4Sm80ELb1ELb0ELb0ELb1ELb0ELb1ELb1ELb1EEENS1_21CollectiveEpilogueFwdINS6_IJS8_SA_S9_EEENS6_IJNS7_ILi1EEESI_SI_EEESC_SE_Li256ELb1ELb1ELb1ELb0EEENS1_36VarlenDynamicPersistentTileSchedulerILi128ELi32ELi256ELi256ELb1ELb1ELb0ELb1ELb1ELb1EEEEEEEEEvNT_6ParamsE)
        /*04a0*/ 	.word	0x00000000


	//----- nvinfo : EIATTR_MIN_STACK_SIZE
	.align		4
.L_208:
        /*04a4*/ 	.byte	0x04, 0x12
        /*04a6*/ 	.short	(.L_210 - .L_209)
	.align		4
.L_209:
        /*04a8*/ 	.word	index@(_ZN7cutlass13device_kernelIN5flash19enable_sm80_to_sm89INS1_16FlashAttnFwdSm80INS1_25CollectiveMainloopFwdSm80ILi8ELi1ELb0EN4cute5tupleIJNS5_1CILi128EEENS7_ILi96EEENS7_ILi256EEEEEELi256ENS_10bfloat16_tEfNS_4arch4Sm80ELb0ELb0ELb0ELb0ELb0ELb0ELb1ELb1EEENS1_21CollectiveEpilogueFwdINS6_IJS8_SA_S9_EEENS6_IJNS7_ILi1EEESI_SI_EEESC_SE_Li256ELb0ELb1ELb1ELb0EEENS1_19SingleTileSchedulerILb0ELb1ELb1ELi128EEEEEEEEEvNT_6ParamsE)
        /*04ac*/ 	.word	0x00000000


	//----- nvinfo : EIATTR_MIN_STACK_SIZE
	.align		4
.L_210:
        /*04b0*/ 	.byte	0x04, 0x12
        /*04b2*/ 	.short	(.L_212 - .L_211)
	.align		4
.L_211:
        /*04b4*/ 	.word	index@(_ZN7cutlass13device_kernelIN5flash19enable_sm80_to_sm89INS1_16FlashAttnFwdSm80INS1_25CollectiveMainloopFwdSm80ILi8ELi1ELb0EN4cute5tupleIJNS5_1CILi128EEENS7_ILi64EEENS7_ILi256EEEEEELi256ENS_10bfloat16_tEfNS_4arch4Sm80ELb0ELb0ELb0ELb1ELb0ELb0ELb1ELb1EEENS1_21CollectiveEpilogueFwdINS6_IJS8_SA_S9_EEENS6_IJNS7_ILi1EEESI_SI_EEESC_SE_Li256ELb1ELb1ELb1ELb0EEENS1_36VarlenDynamicPersistentTileSchedulerILi128ELi64ELi256ELi256ELb1ELb1ELb0ELb0ELb1ELb1EEEEEEEEEvNT_6ParamsE)
        /*04b8*/ 	.word	0x00000000


	//----- nvinfo : EIATTR_MIN_STACK_SIZE
	.align		4
.L_212:
        /*04bc*/ 	.byte	0x04, 0x12
        /*04be*/ 	.short	(.L_214 - .L_213)
	.align		4
.L_213:
        /*04c0*/ 	.word	index@(_ZN7cutlass13device_kernelIN5flash19enable_sm80_to_sm89INS1_16FlashAttnFwdSm80INS1_25CollectiveMainloopFwdSm80ILi8ELi1ELb0EN4cute5tupleIJNS5_1CILi128EEENS7_ILi48EEENS7_ILi256EEEEEELi256ENS_10bfloat16_tEfNS_4arch4Sm80ELb0ELb0ELb0ELb1ELb0ELb1ELb1ELb1EEENS1_21CollectiveEpilogueFwdINS6_IJS8_SA_S9_EEENS6_IJNS7_ILi1EEESI_SI_EEESC_SE_Li256ELb1ELb1ELb1ELb0EEENS1_36VarlenDynamicPersistentTileSchedulerILi128ELi48ELi256ELi256ELb1ELb1ELb0ELb0ELb1ELb1EEEEEEEEEvNT_6ParamsE)
        /*04c4*/ 	.word	0x00000000


	//----- nvinfo : EIATTR_MIN_STACK_SIZE
	.align		4
.L_214:
        /*04c8*/ 	.byte	0x04, 0x12
        /*04ca*/ 	.short	(.L_216 - .L_215)
	.align		4
.L_215:
        /*04cc*/ 	.word	index@(_ZN7cutlass13device_kernelIN5flash19enable_sm80_to_sm89INS1_16FlashAttnFwdSm80INS1_25CollectiveMainloopFwdSm80ILi8ELi1ELb0EN4cute5tupleIJNS5_1CILi128EEENS7_ILi64EEENS7_ILi256EEEEEELi256ENS_10bfloat16_tEfNS_4arch4Sm80ELb0ELb1ELb0ELb0ELb0ELb0ELb1ELb1EEENS1_21CollectiveEpilogueFwdINS6_IJS8_SA_S9_EEENS6_IJNS7_ILi1EEESI_SI_EEESC_SE_Li256ELb0ELb1ELb1ELb0EEENS1_19SingleTileSchedulerILb0ELb1ELb1ELi128EEEEEEEEEvNT_6ParamsE)
        /*04d0*/ 	.word	0x00000000


	//----- nvinfo : EIATTR_MIN_STACK_SIZE
	.align		4
.L_216:
        /*04d4*/ 	.byte	0x04, 0x12
        /*04d6*/ 	.short	(.L_218 - .L_217)
	.align		4
.L_217:
        /*04d8*/ 	.word	index@(_ZN7cutlass13device_kernelIN5flash19enable_sm80_to_sm89INS1_16FlashAttnFwdSm80INS1_25CollectiveMainloopFwdSm80ILi8ELi1ELb0EN4cute5tupleIJNS5_1CILi128EEENS7_ILi64EEENS7_ILi256EEEEEELi256ENS_10bfloat16_tEfNS_4arch4Sm80ELb0ELb1ELb0ELb1ELb0ELb0ELb1ELb1EEENS1_21CollectiveEpilogueFwdINS6_IJS8_SA_S9_EEENS6_IJNS7_ILi1EEESI_SI_EEESC_SE_Li256ELb1ELb1ELb1ELb0EEENS1_36VarlenDynamicPersistentTileSchedulerILi128ELi64ELi256ELi256ELb1ELb1ELb0ELb1ELb0ELb1EEEEEEEEEvNT_6ParamsE)
        /*04dc*/ 	.word	0x00000000


	//----- nvinfo : EIATTR_MIN_STACK_SIZE
	.align		4
.L_218:
        /*04e0*/ 	.byte	0x04, 0x12
        /*04e2*/ 	.short	(.L_220 - .L_219)
	.align		4
.L_219:
        /*04e4*/ 	.word	index@(_ZN7cutlass13device_kernelIN5flash19enable_sm80_to_sm89INS1_16FlashAttnFwdSm80INS1_25CollectiveMainloopFwdSm80ILi8ELi1ELb0EN4cute5tupleIJNS5_1CILi128EEENS7_ILi48EEENS7_ILi256EEEEEELi256ENS_10bfloat16_tEfNS_4arch4Sm80ELb0ELb1ELb0ELb1ELb0ELb1ELb1ELb1EEENS1_21CollectiveEpilogueFwdINS6_IJS8_SA_S9_EEENS6_IJNS7_ILi1EEESI_SI_EEESC_SE_Li256ELb1ELb1ELb1ELb0EEENS1_36VarlenDynamicPersistentTileSchedulerILi128ELi48ELi256ELi256ELb1ELb1ELb0ELb1ELb0ELb1EEEEEEEEEvNT_6ParamsE)
        /*04e8*/ 	.word	0x00000000


	//----- nvinfo : EIATTR_MIN_STACK_SIZE
	.align		4
.L_220:
        /*04ec*/ 	.byte	0x04, 0x12
        /*04ee*/ 	.short	(.L_222 - .L_221)
	.align		4
.L_221:
        /*04f0*/ 	.word	index@(_ZN7cutlass13device_kernelIN5flash19enable_sm80_to_sm89INS1_16FlashAttnFwdSm80INS1_25CollectiveMainloopFwdSm80ILi8ELi1ELb0EN4cute5tupleIJNS5_1CILi128EEENS7_ILi96EEENS7_ILi256EEEEEELi256ENS_10bfloat16_tEfNS_4arch4Sm80ELb1ELb0ELb0ELb0ELb0ELb0ELb1ELb1EEENS1_21CollectiveEpilogueFwdINS6_IJS8_SA_S9_EEENS6_IJNS7_ILi1EEESI_SI_EEESC_SE_Li256ELb0ELb1ELb1ELb0EEENS1_30DynamicPersistentTileSchedulerILi256ELi256ELb1ELb1ELb0EEEEEEEEEvNT_6ParamsE)
        /*04f4*/ 	.word	0x00000000


	//----- nvinfo : EIATTR_MIN_STACK_SIZE
	.align		4
.L_222:
        /*04f8*/ 	.byte	0x04, 0x12
        /*04fa*/ 	.short	(.L_224 - .L_223)
	.align		4
.L_223:
        /*04fc*/ 	.word	index@(_ZN7cutlass13device_kernelIN5flash19enable_sm80_to_sm89INS1_16FlashAttnFwdSm80INS1_25CollectiveMainloopFwdSm80ILi8ELi1ELb0EN4cute5tupleIJNS5_1CILi128EEENS7_ILi64EEENS7_ILi256EEEEEELi256ENS_10bfloat16_tEfNS_4arch4Sm80ELb1ELb0ELb0ELb1ELb0ELb0ELb1ELb1EEENS1_21CollectiveEpilogueFwdINS6_IJS8_SA_S9_EEENS6_IJNS7_ILi1EEESI_SI_EEESC_SE_Li256ELb1ELb1ELb1ELb0EEENS1_36VarlenDynamicPersistentTileSchedulerILi128ELi64ELi256ELi256ELb1ELb1ELb0ELb1ELb1ELb1EEEEEEEEEvNT_6ParamsE)
        /*0500*/ 	.word	0x00000000


	//----- nvinfo : EIATTR_MIN_STACK_SIZE
	.align		4
.L_224:
        /*0504*/ 	.byte	0x04, 0x12
        /*0506*/ 	.short	(.L_226 - .L_225)
	.align		4
.L_225:
        /*0508*/ 	.word	index@(_ZN7cutlass13device_kernelIN5flash19enable_sm80_to_sm89INS1_16FlashAttnFwdSm80INS1_25CollectiveMainloopFwdSm80ILi8ELi1ELb0EN4cute5tupleIJNS5_1CILi128EEENS7_ILi48EEENS7_ILi256EEEEEELi256ENS_10bfloat16_tEfNS_4arch4Sm80ELb1ELb0ELb0ELb1ELb0ELb1ELb1ELb1EEENS1_21CollectiveEpilogueFwdINS6_IJS8_SA_S9_EEENS6_IJNS7_ILi1EEESI_SI_EEESC_SE_Li256ELb1ELb1ELb1ELb0EEENS1_36VarlenDynamicPersistentTileSchedulerILi128ELi48ELi256ELi256ELb1ELb1ELb0ELb1ELb1ELb1EEEEEEEEEvNT_6ParamsE)
        /*050c*/ 	.word	0x00000000
.L_226:


//--------------------- .nv.compat                --------------------------
	.section	.nv.compat,"",@"SHT_CUDA_COMPAT_INFO"
	.align	4
        /*0000*/ 	.byte	0x02, 0x09, 0x01, 0x00, 0x02, 0x02, 0x01, 0x00, 0x02, 0x05, 0x05, 0x00, 0x03, 0x07, 0x01, 0x01
        /*0010*/ 	.byte	0x02, 0x03, 0x00, 0x00, 0x02, 0x06, 0x01, 0x00, 0x04, 0x0b, 0x08, 0x00, 0x00, 0x00, 0x00, 0x00
        /*0020*/ 	.byte	0x00, 0x00, 0x00, 0x00


//--------------------- .nv.info._ZN7cutlass13device_kernelIN5flash19enable_sm80_to_sm89INS1_16FlashAttnFwdSm80INS1_25CollectiveMainloopFwdSm80ILi8ELi1ELb1EN4cute5tupleIJNS5_1CILi128EEENS7_ILi64EEENS7_ILi256EEEEEELi256ENS_10bfloat16_tEfNS_4arch4Sm80ELb0ELb0ELb1ELb0ELb0ELb0ELb1ELb1EEENS1_21CollectiveEpilogueFwdINS6_IJS8_SA_S9_EEENS6_IJNS7_ILi1EEESI_SI_EEESC_SE_Li256ELb0ELb1ELb1ELb0EEENS1_19SingleTileSchedulerILb0ELb1ELb1ELi128EEEEEEEEEvNT_6ParamsE --------------------------
	.section	.nv.info._ZN7cutlass13device_kernelIN5flash19enable_sm80_to_sm89INS1_16FlashAttnFwdSm80INS1_25CollectiveMainloopFwdSm80ILi8ELi1ELb1EN4cute5tupleIJNS5_1CILi128EEENS7_ILi64EEENS7_ILi256EEEEEELi256ENS_10bfloat16_tEfNS_4arch4Sm80ELb0ELb0ELb1ELb0ELb0ELb0ELb1ELb1EEENS1_21CollectiveEpilogueFwdINS6_IJS8_SA_S9_EEENS6_IJNS7_ILi1EEESI_SI_EEESC_SE_Li256ELb0ELb1ELb1ELb0EEENS1_19SingleTileSchedulerILb0ELb1ELb1ELi128EEEEEEEEEvNT_6ParamsE,"",@"SHT_CUDA_INFO"
	.sectionflags	@""
	.align	4


	//----- nvinfo : EIATTR_CUDA_API_VERSION
	.align		4
        /*0000*/ 	.byte	0x04, 0x37
        /*0002*/ 	.short	(.L_228 - .L_227)
.L_227:
        /*0004*/ 	.word	0x00000082


	//----- nvinfo : EIATTR_KPARAM_INFO
	.align		4
.L_228:
        /*0008*/ 	.byte	0x04, 0x17
        /*000a*/ 	.short	(.L_230 - .L_229)
.L_229:
        /*000c*/ 	.word	0x00000000
        /*0010*/ 	.short	0x0000
        /*0012*/ 	.short	0x0000
        /*0014*/ 	.byte	0x00, 0xf0, 0x61, 0x10


	//----- nvinfo : EIATTR_SPARSE_MMA_MASK
	.align		4
.L_230:
        /*0018*/ 	.byte	0x03, 0x50
        /*001a*/ 	.short	0x0000


	//----- nvinfo : EIATTR_MAXREG_COUNT
	.align		4
        /*001c*/ 	.byte	0x03, 0x1b
        /*001e*/ 	.short	0x00ff


	//----- nvinfo : EIATTR_MERCURY_ISA_VERSION
	.align		4
        /*0020*/ 	.byte	0x03, 0x5f
        /*0022*/ 	.short	0x0101


	//----- nvinfo : EIATTR_EXIT_INSTR_OFFSETS
	.align		4
        /*0024*/ 	.byte	0x04, 0x1c
        /*0026*/ 	.short	(.L_232 - .L_231)


	//   ....[0]....
.L_231:
        /*0028*/ 	.word	0x00000010


	//----- nvinfo : EIATTR_MAX_THREADS
	.align		4
.L_232:
        /*002c*/ 	.byte	0x04, 0x05
        /*002e*/ 	.short	(.L_234 - .L_233)
.L_233:
        /*0030*/ 	.word	0x00000100
        /*0034*/ 	.word	0x00000001
        /*0038*/ 	.word	0x00000001


	//----- nvinfo : EIATTR_CBANK_PARAM_SIZE
	.align		4
.L_234:
        /*003c*/ 	.byte	0x03, 0x19
        /*003e*/ 	.short	0x0418


	//----- nvinfo : EIATTR_PARAM_CBANK
	.align		4
        /*0040*/ 	.byte	0x04, 0x0a
        /*0042*/ 	.short	(.L_236 - .L_235)
	.align		4
.L_235:
        /*0044*/ 	.word	index@(.nv.constant0._ZN7cutlass13device_kernelIN5flash19enable_sm80_to_sm89INS1_16FlashAttnFwdSm80INS1_25CollectiveMainloopFwdSm80ILi8ELi1ELb1EN4cute5tupleIJNS5_1CILi128EEENS7_ILi64EEENS7_ILi256EEEEEELi256ENS_10bfloat16_tEfNS_4arch4Sm80ELb0ELb0ELb1ELb0ELb0ELb0ELb1ELb1EEENS1_21CollectiveEpilogueFwdINS6_IJS8_SA_S9_EEENS6_IJNS7_ILi1EEESI_SI_EEESC_SE_Li256ELb0ELb1ELb1ELb0EEENS1_19SingleTileSchedulerILb0ELb1ELb1ELi128EEEEEEEEEvNT_6ParamsE)
        /*0048*/ 	.short	0x0210
        /*004a*/ 	.short	0x0418


	//----- nvinfo : EIATTR_SW_WAR
	.align		4
.L_236:
        /*004c*/ 	.byte	0x04, 0x36
        /*004e*/ 	.short	(.L_238 - .L_237)
.L_237:
        /*0050*/ 	.word	0x00000008
.L_238:


//--------------------- .nv.info._ZN7cutlass13device_kernelIN5flash19enable_sm80_to_sm89INS1_16FlashAttnFwdSm80INS1_25CollectiveMainloopFwdSm80ILi8ELi1ELb1EN4cute5tupleIJNS5_1CILi128EEENS7_ILi48EEENS7_ILi256EEEEEELi256ENS_10bfloat16_tEfNS_4arch4Sm80ELb0ELb0ELb1ELb1ELb0ELb0ELb1ELb1EEENS1_21CollectiveEpilogueFwdINS6_IJS8_SA_S9_EEENS6_IJNS7_ILi1EEESI_SI_EEESC_SE_Li256ELb1ELb1ELb1ELb0EEENS1_36VarlenDynamicPersistentTileSchedulerILi128ELi48ELi256ELi256ELb1ELb1ELb0ELb0ELb1ELb1EEEEEEEEEvNT_6ParamsE --------------------------
	.section	.nv.info._ZN7cutlass13device_kernelIN5flash19enable_sm80_to_sm89INS1_16FlashAttnFwdSm80INS1_25CollectiveMainloopFwdSm80ILi8ELi1ELb1EN4cute5tupleIJNS5_1CILi128EEENS7_ILi48EEENS7_ILi256EEEEEELi256ENS_10bfloat16_tEfNS_4arch4Sm80ELb0ELb0ELb1ELb1ELb0ELb0ELb1ELb1EEENS1_21CollectiveEpilogueFwdINS6_IJS8_SA_S9_EEENS6_IJNS7_ILi1EEESI_SI_EEESC_SE_Li256ELb1ELb1ELb1ELb0EEENS1_36VarlenDynamicPersistentTileSchedulerILi128ELi48ELi256ELi256ELb1ELb1ELb0ELb0ELb1ELb1EEEEEEEEEvNT_6ParamsE,"",@"SHT_CUDA_INFO"
	.sectionflags	@""
	.align	4


	//----- nvinfo : EIATTR_CUDA_API_VERSION
	.align		4
        /*0000*/ 	.byte	0x04, 0x37
        /*0002*/ 	.short	(.L_240 - .L_239)
.L_239:
        /*0004*/ 	.word	0x00000082


	//----- nvinfo : EIATTR_KPARAM_INFO
	.align		4
.L_240:
        /*0008*/ 	.byte	0x04, 0x17
        /*000a*/ 	.short	(.L_242 - .L_241)
.L_241:
        /*000c*/ 	.word	0x00000000
        /*0010*/ 	.short	0x0000
        /*0012*/ 	.short	0x0000
        /*0014*/ 	.byte	0x00, 0xf0, 0xe1, 0x10


	//----- nvinfo : EIATTR_SPARSE_MMA_MASK
	.align		4
.L_242:
        /*0018*/ 	.byte	0x03, 0x50
        /*001a*/ 	.short	0x0000


	//----- nvinfo : EIATTR_MAXREG_COUNT
	.align		4
        /*001c*/ 	.byte	0x03, 0x1b
        /*001e*/ 	.short	0x00ff


	//----- nvinfo : EIATTR_MERCURY_ISA_VERSION
	.align		4
        /*0020*/ 	.byte	0x03, 0x5f
        /*0022*/ 	.short	0x0101


	//----- nvinfo : EIATTR_EXIT_INSTR_OFFSETS
	.align		4
        /*0024*/ 	.byte	0x04, 0x1c
        /*0026*/ 	.short	(.L_244 - .L_243)


	//   ....[0]....
.L_243:
        /*0028*/ 	.word	0x00000010


	//----- nvinfo : EIATTR_MAX_THREADS
	.align		4
.L_244:
        /*002c*/ 	.byte	0x04, 0x05
        /*002e*/ 	.short	(.L_246 - .L_245)
.L_245:
        /*0030*/ 	.word	0x00000100
        /*0034*/ 	.word	0x00000001
        /*0038*/ 	.word	0x00000001


	//----- nvinfo : EIATTR_CBANK_PARAM_SIZE
	.align		4
.L_246:
        /*003c*/ 	.byte	0x03, 0x19
        /*003e*/ 	.short	0x0438


	//----- nvinfo : EIATTR_PARAM_CBANK
	.align		4
        /*0040*/ 	.byte	0x04, 0x0a
        /*0042*/ 	.short	(.L_248 - .L_247)
	.align		4
.L_247:
        /*0044*/ 	.word	index@(.nv.constant0._ZN7cutlass13device_kernelIN5flash19enable_sm80_to_sm89INS1_16FlashAttnFwdSm80INS1_25CollectiveMainloopFwdSm80ILi8ELi1ELb1EN4cute5tupleIJNS5_1CILi128EEENS7_ILi48EEENS7_ILi256EEEEEELi256ENS_10bfloat16_tEfNS_4arch4Sm80ELb0ELb0ELb1ELb1ELb0ELb0ELb1ELb1EEENS1_21CollectiveEpilogueFwdINS6_IJS8_SA_S9_EEENS6_IJNS7_ILi1EEESI_SI_EEESC_SE_Li256ELb1ELb1ELb1ELb0EEENS1_36VarlenDynamicPersistentTileSchedulerILi128ELi48ELi256ELi256ELb1ELb1ELb0ELb0ELb1ELb1EEEEEEEEEvNT_6ParamsE)
        /*0048*/ 	.short	0x0210
        /*004a*/ 	.short	0x0438


	//----- nvinfo : EIATTR_SW_WAR
	.align		4
.L_248:
        /*004c*/ 	.byte	0x04, 0x36
        /*004e*/ 	.short	(.L_250 - .L_249)
.L_249:
        /*0050*/ 	.word	0x00000008
.L_250:


//--------------------- .nv.info._ZN7cutlass13device_kernelIN5flash19enable_sm80_to_sm89INS1_16FlashAttnFwdSm80INS1_25CollectiveMainloopFwdSm80ILi8ELi1ELb0EN4cute5tupleIJNS5_1CILi128EEENS7_ILi32EEENS7_ILi256EEEEEELi256ENS_10bfloat16_tEfNS_4arch4Sm80ELb0ELb0ELb1ELb1ELb0ELb1ELb1ELb1EEENS1_21CollectiveEpilogueFwdINS6_IJS8_SA_S9_EEENS6_IJNS7_ILi1EEESI_SI_EEESC_SE_Li256ELb1ELb1ELb1ELb0EEENS1_36VarlenDynamicPersistentTileSchedulerILi128ELi32ELi256ELi256ELb1ELb1ELb0ELb0ELb1ELb1EEEEEEEEEvNT_6ParamsE --------------------------
	.section	.nv.info._ZN7cutlass13device_kernelIN5flash19enable_sm80_to_sm89INS1_16FlashAttnFwdSm80INS1_25CollectiveMainloopFwdSm80ILi8ELi1ELb0EN4cute5tupleIJNS5_1CILi128EEENS7_ILi32EEENS7_ILi256EEEEEELi256ENS_10bfloat16_tEfNS_4arch4Sm80ELb0ELb0ELb1ELb1ELb0ELb1ELb1ELb1EEENS1_21CollectiveEpilogueFwdINS6_IJS8_SA_S9_EEENS6_IJNS7_ILi1EEESI_SI_EEESC_SE_Li256ELb1ELb1ELb1ELb0EEENS1_36VarlenDynamicPersistentTileSchedulerILi128ELi32ELi256ELi256ELb1ELb1ELb0ELb0ELb1ELb1EEEEEEEEEvNT_6ParamsE,"",@"SHT_CUDA_INFO"
	.sectionflags	@""
	.align	4


	//----- nvinfo : EIATTR_CUDA_API_VERSION
	.align		4
        /*0000*/ 	.byte	0x04, 0x37
        /*0002*/ 	.short	(.L_252 - .L_251)
.L_251:
        /*0004*/ 	.word	0x00000082


	//----- nvinfo : EIATTR_KPARAM_INFO
	.align		4
.L_252:
        /*0008*/ 	.byte	0x04, 0x17
        /*000a*/ 	.short	(.L_254 - .L_253)
.L_253:
        /*000c*/ 	.word	0x00000000
        /*0010*/ 	.short	0x0000
        /*0012*/ 	.short	0x0000
        /*0014*/ 	.byte	0x00, 0xf0, 0xe1, 0x10


	//----- nvinfo : EIATTR_SPARSE_MMA_MASK
	.align		4
.L_254:
        /*0018*/ 	.byte	0x03, 0x50
        /*001a*/ 	.short	0x0000


	//----- nvinfo : EIATTR_MAXREG_COUNT
	.align		4
        /*001c*/ 	.byte	0x03, 0x1b
        /*001e*/ 	.short	0x00ff


	//----- nvinfo : EIATTR_MERCURY_ISA_VERSION
	.align		4
        /*0020*/ 	.byte	0x03, 0x5f
        /*0022*/ 	.short	0x0101


	//----- nvinfo : EIATTR_EXIT_INSTR_OFFSETS
	.align		4
        /*0024*/ 	.byte	0x04, 0x1c
        /*0026*/ 	.short	(.L_256 - .L_255)


	//   ....[0]....
.L_255:
        /*0028*/ 	.word	0x00000010


	//----- nvinfo : EIATTR_MAX_THREADS
	.align		4
.L_256:
        /*002c*/ 	.byte	0x04, 0x05
        /*002e*/ 	.short	(.L_258 - .L_257)
.L_257:
        /*0030*/ 	.word	0x00000100
        /*0034*/ 	.word	0x00000001
        /*0038*/ 	.word	0x00000001


	//----- nvinfo : EIATTR_CBANK_PARAM_SIZE
	.align		4
.L_258:
        /*003c*/ 	.byte	0x03, 0x19
        /*003e*/ 	.short	0x0438


	//----- nvinfo : EIATTR_PARAM_CBANK
	.align		4
        /*0040*/ 	.byte	0x04, 0x0a
        /*0042*/ 	.short	(.L_260 - .L_259)
	.align		4
.L_259:
        /*0044*/ 	.word	index@(.nv.constant0._ZN7cutlass13device_kernelIN5flash19enable_sm80_to_sm89INS1_16FlashAttnFwdSm80INS1_25CollectiveMainloopFwdSm80ILi8ELi1ELb0EN4cute5tupleIJNS5_1CILi128EEENS7_ILi32EEENS7_ILi256EEEEEELi256ENS_10bfloat16_tEfNS_4arch4Sm80ELb0ELb0ELb1ELb1ELb0ELb1ELb1ELb1EEENS1_21CollectiveEpilogueFwdINS6_IJS8_SA_S9_EEENS6_IJNS7_ILi1EEESI_SI_EEESC_SE_Li256ELb1ELb1ELb1ELb0EEENS1_36VarlenDynamicPersistentTileSchedulerILi128ELi32ELi256ELi256ELb1ELb1ELb0ELb0ELb1ELb1EEEEEEEEEvNT_6ParamsE)
        /*0048*/ 	.short	0x0210
        /*004a*/ 	.short	0x0438


	//----- nvinfo : EIATTR_SW_WAR
	.align		4
.L_260:
        /*004c*/ 	.byte	0x04, 0x36
        /*004e*/ 	.short	(.L_262 - .L_261)
.L_261:
        /*0050*/ 	.word	0x00000008
.L_262:


//--------------------- .nv.info._ZN7cutlass13device_kernelIN5flash19enable_sm80_to_sm89INS1_16FlashAttnFwdSm80INS1_25CollectiveMainloopFwdSm80ILi8ELi1ELb1EN4cute5tupleIJNS5_1CILi128EEENS7_ILi48EEENS7_ILi256EEEEEELi256ENS_10bfloat16_tEfNS_4arch4Sm80ELb0ELb1ELb1ELb0ELb0ELb0ELb1ELb1EEENS1_21CollectiveEpilogueFwdINS6_IJS8_SA_S9_EEENS6_IJNS7_ILi1EEESI_SI_EEESC_SE_Li256ELb0ELb1ELb1ELb0EEENS1_19SingleTileSchedulerILb0ELb1ELb1ELi128EEEEEEEEEvNT_6ParamsE --------------------------
	.section	.nv.info._ZN7cutlass13device_kernelIN5flash19enable_sm80_to_sm89INS1_16FlashAttnFwdSm80INS1_25CollectiveMainloopFwdSm80ILi8ELi1ELb1EN4cute5tupleIJNS5_1CILi128EEENS7_ILi48EEENS7_ILi256EEEEEELi256ENS_10bfloat16_tEfNS_4arch4Sm80ELb0ELb1ELb1ELb0ELb0ELb0ELb1ELb1EEENS1_21CollectiveEpilogueFwdINS6_IJS8_SA_S9_EEENS6_IJNS7_ILi1EEESI_SI_EEESC_SE_Li256ELb0ELb1ELb1ELb0EEENS1_19SingleTileSchedulerILb0ELb1ELb1ELi128EEEEEEEEEvNT_6ParamsE,"",@"SHT_CUDA_INFO"
	.sectionflags	@""
	.align	4


	//----- nvinfo : EIATTR_CUDA_API_VERSION
	.align		4
        /*0000*/ 	.byte	0x04, 0x37
        /*0002*/ 	.short	(.L_264 - .L_263)
.L_263:
        /*0004*/ 	.word	0x00000082


	//----- nvinfo : EIATTR_KPARAM_INFO
	.align		4
.L_264:
        /*0008*/ 	.byte	0x04, 0x17
        /*000a*/ 	.short	(.L_266 - .L_265)
.L_265:
        /*000c*/ 	.word	0x00000000
        /*0010*/ 	.short	0x0000
        /*0012*/ 	.short	0x0000
        /*0014*/ 	.byte	0x00, 0xf0, 0x61, 0x10


	//----- nvinfo : EIATTR_SPARSE_MMA_MASK
	.align		4
.L_266:
        /*0018*/ 	.byte	0x03, 0x50
        /*001a*/ 	.short	0x0000


	//----- nvinfo : EIATTR_MAXREG_COUNT
	.align		4
        /*001c*/ 	.byte	0x03, 0x1b
        /*001e*/ 	.short	0x00ff


	//----- nvinfo : EIATTR_MERCURY_ISA_VERSION
	.align		4
        /*0020*/ 	.byte	0x03, 0x5f
        /*0022*/ 	.short	0x0101


	//----- nvinfo : EIATTR_EXIT_INSTR_OFFSETS
	.align		4
        /*0024*/ 	.byte	0x04, 0x1c
        /*0026*/ 	.short	(.L_268 - .L_267)


	//   ....[0]....
.L_267:
        /*0028*/ 	.word	0x00000010


	//----- nvinfo : EIATTR_MAX_THREADS
	.align		4
.L_268:
        /*002c*/ 	.byte	0x04, 0x05
        /*002e*/ 	.short	(.L_270 - .L_269)
.L_269:
        /*0030*/ 	.word	0x00000100
        /*0034*/ 	.word	0x00000001
        /*0038*/ 	.word	0x00000001


	//----- nvinfo : EIATTR_CBANK_PARAM_SIZE
	.align		4
.L_270:
        /*003c*/ 	.byte	0x03, 0x19
        /*003e*/ 	.short	0x0418


	//----- nvinfo : EIATTR_PARAM_CBANK
	.align		4
        /*0040*/ 	.byte	0x04, 0x0a
        /*0042*/ 	.short	(.L_272 - .L_271)
	.align		4
.L_271:
        /*0044*/ 	.word	index@(.nv.constant0._ZN7cutlass13device_kernelIN5flash19enable_sm80_to_sm89INS1_16FlashAttnFwdSm80INS1_25CollectiveMainloopFwdSm80ILi8ELi1ELb1EN4cute5tupleIJNS5_1CILi128EEENS7_ILi48EEENS7_ILi256EEEEEELi256ENS_10bfloat16_tEfNS_4arch4Sm80ELb0ELb1ELb1ELb0ELb0ELb0ELb1ELb1EEENS1_21CollectiveEpilogueFwdINS6_IJS8_SA_S9_EEENS6_IJNS7_ILi1EEESI_SI_EEESC_SE_Li256ELb0ELb1ELb1ELb0EEENS1_19SingleTileSchedulerILb0ELb1ELb1ELi128EEEEEEEEEvNT_6ParamsE)
        /*0048*/ 	.short	0x0210
        /*004a*/ 	.short	0x0418


	//----- nvinfo : EIATTR_SW_WAR
	.align		4
.L_272:
        /*004c*/ 	.byte	0x04, 0x36
        /*004e*/ 	.short	(.L_274 - .L_273)
.L_273:
        /*0050*/ 	.word	0x00000008
.L_274:


//--------------------- .nv.info._ZN7cutlass13device_kernelIN5flash19enable_sm80_to_sm89INS1_16FlashAttnFwdSm80INS1_25CollectiveMainloopFwdSm80ILi8ELi1ELb1EN4cute5tupleIJNS5_1CILi128EEENS7_ILi48EEENS7_ILi256EEEEEELi256ENS_10bfloat16_tEfNS_4arch4Sm80ELb0ELb1ELb1ELb1ELb0ELb0ELb1ELb1EEENS1_21CollectiveEpilogueFwdINS6_IJS8_SA_S9_EEENS6_IJNS7_ILi1EEESI_SI_EEESC_SE_Li256ELb1ELb1ELb1ELb0EEENS1_36VarlenDynamicPersistentTileSchedulerILi128ELi48ELi256ELi256ELb1ELb1ELb0ELb1ELb0ELb1EEEEEEEEEvNT_6ParamsE --------------------------
	.section	.nv.info._ZN7cutlass13device_kernelIN5flash19enable_sm80_to_sm89INS1_16FlashAttnFwdSm80INS1_25CollectiveMainloopFwdSm80ILi8ELi1ELb1EN4cute5tupleIJNS5_1CILi128EEENS7_ILi48EEENS7_ILi256EEEEEELi256ENS_10bfloat16_tEfNS_4arch4Sm80ELb0ELb1ELb1ELb1ELb0ELb0ELb1ELb1EEENS1_21CollectiveEpilogueFwdINS6_IJS8_SA_S9_EEENS6_IJNS7_ILi1EEESI_SI_EEESC_SE_Li256ELb1ELb1ELb1ELb0EEENS1_36VarlenDynamicPersistentTileSchedulerILi128ELi48ELi256ELi256ELb1ELb1ELb0ELb1ELb0ELb1EEEEEEEEEvNT_6ParamsE,"",@"SHT_CUDA_INFO"
	.sectionflags	@""
	.align	4


	//----- nvinfo : EIATTR_CUDA_API_VERSION
	.align		4
        /*0000*/ 	.byte	0x04, 0x37
        /*0002*/ 	.short	(.L_276 - .L_275)
.L_275:
        /*0004*/ 	.word	0x00000082


	//----- nvinfo : EIATTR_KPARAM_INFO
	.align		4
.L_276:
        /*0008*/ 	.byte	0x04, 0x17
        /*000a*/ 	.short	(.L_278 - .L_277)
.L_277:
        /*000c*/ 	.word	0x00000000
        /*0010*/ 	.short	0x0000
        /*0012*/ 	.short	0x0000
        /*0014*/ 	.byte	0x00, 0xf0, 0xe1, 0x10


	//----- nvinfo : EIATTR_SPARSE_MMA_MASK
	.align		4
.L_278:
        /*0018*/ 	.byte	0x03, 0x50
        /*001a*/ 	.short	0x0000


	//----- nvinfo : EIATTR_MAXREG_COUNT
	.align		4
        /*001c*/ 	.byte	0x03, 0x1b
        /*001e*/ 	.short	0x00ff


	//----- nvinfo : EIATTR_MERCURY_ISA_VERSION
	.align		4
        /*0020*/ 	.byte	0x03, 0x5f
        /*0022*/ 	.short	0x0101


	//----- nvinfo : EIATTR_EXIT_INSTR_OFFSETS
	.align		4
        /*0024*/ 	.byte	0x04, 0x1c
        /*0026*/ 	.short	(.L_280 - .L_279)


	//   ....[0]....
.L_279:
        /*0028*/ 	.word	0x00000010


	//----- nvinfo : EIATTR_MAX_THREADS
	.align		4
.L_280:
        /*002c*/ 	.byte	0x04, 0x05
        /*002e*/ 	.short	(.L_282 - .L_281)
.L_281:
        /*0030*/ 	.word	0x00000100
        /*0034*/ 	.word	0x00000001
        /*0038*/ 	.word	0x00000001


	//----- nvinfo : EIATTR_CBANK_PARAM_SIZE
	.align		4
.L_282:
        /*003c*/ 	.byte	0x03, 0x19
        /*003e*/ 	.short	0x0438


	//----- nvinfo : EIATTR_PARAM_CBANK
	.align		4
        /*0040*/ 	.byte	0x04, 0x0a
        /*0042*/ 	.short	(.L_284 - .L_283)
	.align		4
.L_283:
        /*0044*/ 	.word	index@(.nv.constant0._ZN7cutlass13device_kernelIN5flash19enable_sm80_to_sm89INS1_16FlashAttnFwdSm80INS1_25CollectiveMainloopFwdSm80ILi8ELi1ELb1EN4cute5tupleIJNS5_1CILi128EEENS7_ILi48EEENS7_ILi256EEEEEELi256ENS_10bfloat16_tEfNS_4arch4Sm80ELb0ELb1ELb1ELb1ELb0ELb0ELb1ELb1EEENS1_21CollectiveEpilogueFwdINS6_IJS8_SA_S9_EEENS6_IJNS7_ILi1EEESI_SI_EEESC_SE_Li256ELb1ELb1ELb1ELb0EEENS1_36VarlenDynamicPersistentTileSchedulerILi128ELi48ELi256ELi256ELb1ELb1ELb0ELb1ELb0ELb1EEEEEEEEEvNT_6ParamsE)
        /*0048*/ 	.short	0x0210
        /*004a*/ 	.short	0x0438


	//----- nvinfo : EIATTR_SW_WAR
	.align		4
.L_284:
        /*004c*/ 	.byte	0x04, 0x36
        /*004e*/ 	.short	(.L_286 - .L_285)
.L_285:
        /*0050*/ 	.word	0x00000008
.L_286:


//--------------------- .nv.info._ZN7cutlass13device_kernelIN5flash19enable_sm80_to_sm89INS1_16FlashAttnFwdSm80INS1_25CollectiveMainloopFwdSm80ILi8ELi1ELb0EN4cute5tupleIJNS5_1CILi128EEENS7_ILi32EEENS7_ILi256EEEEEELi256ENS_10bfloat16_tEfNS_4arch4Sm80ELb0ELb1ELb1ELb1ELb0ELb1ELb1ELb1EEENS1_21CollectiveEpilogueFwdINS6_IJS8_SA_S9_EEENS6_IJNS7_ILi1EEESI_SI_EEESC_SE_Li256ELb1ELb1ELb1ELb0EEENS1_36VarlenDynamicPersistentTileSchedulerILi128ELi32ELi256ELi256ELb1ELb1ELb0ELb1ELb0ELb1EEEEEEEEEvNT_6ParamsE --------------------------
	.section	.nv.info._ZN7cutlass13device_kernelIN5flash19enable_sm80_to_sm89INS1_16FlashAttnFwdSm80INS1_25CollectiveMainloopFwdSm80ILi8ELi1ELb0EN4cute5tupleIJNS5_1CILi128EEENS7_ILi32EEENS7_ILi256EEEEEELi256ENS_10bfloat16_tEfNS_4arch4Sm80ELb0ELb1ELb1ELb1ELb0ELb1ELb1ELb1EEENS1_21CollectiveEpilogueFwdINS6_IJS8_SA_S9_EEENS6_IJNS7_ILi1EEESI_SI_EEESC_SE_Li256ELb1ELb1ELb1ELb0EEENS1_36VarlenDynamicPersistentTileSchedulerILi128ELi32ELi256ELi256ELb1ELb1ELb0ELb1ELb0ELb1EEEEEEEEEvNT_6ParamsE,"",@"SHT_CUDA_INFO"
	.sectionflags	@""
	.align	4


	//----- nvinfo : EIATTR_CUDA_API_VERSION
	.align		4
        /*0000*/ 	.byte	0x04, 0x37
        /*0002*/ 	.short	(.L_288 - .L_287)
.L_287:
        /*0004*/ 	.word	0x00000082


	//----- nvinfo : EIATTR_KPARAM_INFO
	.align		4
.L_288:
        /*0008*/ 	.byte	0x04, 0x17
        /*000a*/ 	.short	(.L_290 - .L_289)
.L_289:
        /*000c*/ 	.word	0x00000000
        /*0010*/ 	.short	0x0000
        /*0012*/ 	.short	0x0000
        /*0014*/ 	.byte	0x00, 0xf0, 0xe1, 0x10


	//----- nvinfo : EIATTR_SPARSE_MMA_MASK
	.align		4
.L_290:
        /*0018*/ 	.byte	0x03, 0x50
        /*001a*/ 	.short	0x0000


	//----- nvinfo : EIATTR_MAXREG_COUNT
	.align		4
        /*001c*/ 	.byte	0x03, 0x1b
        /*001e*/ 	.short	0x00ff


	//----- nvinfo : EIATTR_MERCURY_ISA_VERSION
	.align		4
        /*0020*/ 	.byte	0x03, 0x5f
        /*0022*/ 	.short	0x0101


	//----- nvinfo : EIATTR_EXIT_INSTR_OFFSETS
	.align		4
        /*0024*/ 	.byte	0x04, 0x1c
        /*0026*/ 	.short	(.L_292 - .L_291)


	//   ....[0]....
.L_291:
        /*0028*/ 	.word	0x00000010


	//----- nvinfo : EIATTR_MAX_THREADS
	.align		4
.L_292:
        /*002c*/ 	.byte	0x04, 0x05
        /*002e*/ 	.short	(.L_294 - .L_293)
.L_293:
        /*0030*/ 	.word	0x00000100
        /*0034*/ 	.word	0x00000001
        /*0038*/ 	.word	0x00000001


	//----- nvinfo : EIATTR_CBANK_PARAM_SIZE
	.align		4
.L_294:
        /*003c*/ 	.byte	0x03, 0x19
        /*003e*/ 	.short	0x0438


	//----- nvinfo : EIATTR_PARAM_CBANK
	.align		4
        /*0040*/ 	.byte	0x04, 0x0a
        /*0042*/ 	.short	(.L_296 - .L_295)
	.align		4
.L_295:
        /*0044*/ 	.word	index@(.nv.constant0._ZN7cutlass13device_kernelIN5flash19enable_sm80_to_sm89INS1_16FlashAttnFwdSm80INS1_25CollectiveMainloopFwdSm80ILi8ELi1ELb0EN4cute5tupleIJNS5_1CILi128EEENS7_ILi32EEENS7_ILi256EEEEEELi256ENS_10bfloat16_tEfNS_4arch4Sm80ELb0ELb1ELb1ELb1ELb0ELb1ELb1ELb1EEENS1_21CollectiveEpilogueFwdINS6_IJS8_SA_S9_EEENS6_IJNS7_ILi1EEESI_SI_EEESC_SE_Li256ELb1ELb1ELb1ELb0EEENS1_36VarlenDynamicPersistentTileSchedulerILi128ELi32ELi256ELi256ELb1ELb1ELb0ELb1ELb0ELb1EEEEEEEEEvNT_6ParamsE)
        /*0048*/ 	.short	0x0210
        /*004a*/ 	.short	0x0438


	//----- nvinfo : EIATTR_SW_WAR
	.align		4
.L_296:
        /*004c*/ 	.byte	0x04, 0x36
        /*004e*/ 	.short	(.L_298 - .L_297)
.L_297:
        /*0050*/ 	.word	0x00000008
.L_298:


//--------------------- .nv.info._ZN7cutlass13device_kernelIN5flash19enable_sm80_to_sm89INS1_16FlashAttnFwdSm80INS1_25CollectiveMainloopFwdSm80ILi8ELi1ELb1EN4cute5tupleIJNS5_1CILi128EEENS7_ILi64EEENS7_ILi256EEEEEELi256ENS_10bfloat16_tEfNS_4arch4Sm80ELb1ELb0ELb1ELb0ELb0ELb0ELb1ELb1EEENS1_21CollectiveEpilogueFwdINS6_IJS8_SA_S9_EEENS6_IJNS7_ILi1EEESI_SI_EEESC_SE_Li256ELb0ELb1ELb1ELb0EEENS1_30DynamicPersistentTileSchedulerILi256ELi256ELb1ELb1ELb0EEEEEEEEEvNT_6ParamsE --------------------------
	.section	.nv.info._ZN7cutlass13device_kernelIN5flash19enable_sm80_to_sm89INS1_16FlashAttnFwdSm80INS1_25CollectiveMainloopFwdSm80ILi8ELi1ELb1EN4cute5tupleIJNS5_1CILi128EEENS7_ILi64EEENS7_ILi256EEEEEELi256ENS_10bfloat16_tEfNS_4arch4Sm80ELb1ELb0ELb1ELb0ELb0ELb0ELb1ELb1EEENS1_21CollectiveEpilogueFwdINS6_IJS8_SA_S9_EEENS6_IJNS7_ILi1EEESI_SI_EEESC_SE_Li256ELb0ELb1ELb1ELb0EEENS1_30DynamicPersistentTileSchedulerILi256ELi256ELb1ELb1ELb0EEEEEEEEEvNT_6ParamsE,"",@"SHT_CUDA_INFO"
	.sectionflags	@""
	.align	4


	//----- nvinfo : EIATTR_CUDA_API_VERSION
	.align		4
        /*0000*/ 	.byte	0x04, 0x37
        /*0002*/ 	.short	(.L_300 - .L_299)
.L_299:
        /*0004*/ 	.word	0x00000082


	//----- nvinfo : EIATTR_KPARAM_INFO
	.align		4
.L_300:
        /*0008*/ 	.byte	0x04, 0x17
        /*000a*/ 	.short	(.L_302 - .L_301)
.L_301:
        /*000c*/ 	.word	0x00000000
        /*0010*/ 	.short	0x0000
        /*0012*/ 	.short	0x0000
        /*0014*/ 	.byte	0x00, 0xf0, 0xa1, 0x10


	//----- nvinfo : EIATTR_SPARSE_MMA_MASK
	.align		4
.L_302:
        /*0018*/ 	.byte	0x03, 0x50
        /*001a*/ 	.short	0x0000


	//----- nvinfo : EIATTR_MAXREG_COUNT
	.align		4
        /*001c*/ 	.byte	0x03, 0x1b
        /*001e*/ 	.short	0x00ff


	//----- nvinfo : EIATTR_MERCURY_ISA_VERSION
	.align		4
        /*0020*/ 	.byte	0x03, 0x5f
        /*0022*/ 	.short	0x0101


	//----- nvinfo : EIATTR_EXIT_INSTR_OFFSETS
	.align		4
        /*0024*/ 	.byte	0x04, 0x1c
        /*0026*/ 	.short	(.L_304 - .L_303)


	//   ....[0]....
.L_303:
        /*0028*/ 	.word	0x00000010


	//----- nvinfo : EIATTR_MAX_THREADS
	.align		4
.L_304:
        /*002c*/ 	.byte	0x04, 0x05
        /*002e*/ 	.short	(.L_306 - .L_305)
.L_305:
        /*0030*/ 	.word	0x00000100
        /*0034*/ 	.word	0x00000001
        /*0038*/ 	.word	0x00000001


	//----- nvinfo : EIATTR_CBANK_PARAM_SIZE
	.align		4
.L_306:
        /*003c*/ 	.byte	0x03, 0x19
        /*003e*/ 	.short	0x0428


	//----- nvinfo : EIATTR_PARAM_CBANK
	.align		4
        /*0040*/ 	.byte	0x04, 0x0a
        /*0042*/ 	.short	(.L_308 - .L_307)
	.align		4
.L_307:
        /*0044*/ 	.word	index@(.nv.constant0._ZN7cutlass13device_kernelIN5flash19enable_sm80_to_sm89INS1_16FlashAttnFwdSm80INS1_25CollectiveMainloopFwdSm80ILi8ELi1ELb1EN4cute5tupleIJNS5_1CILi128EEENS7_ILi64EEENS7_ILi256EEEEEELi256ENS_10bfloat16_tEfNS_4arch4Sm80ELb1ELb0ELb1ELb0ELb0ELb0ELb1ELb1EEENS1_21CollectiveEpilogueFwdINS6_IJS8_SA_S9_EEENS6_IJNS7_ILi1EEESI_SI_EEESC_SE_Li256ELb0ELb1ELb1ELb0EEENS1_30DynamicPersistentTileSchedulerILi256ELi256ELb1ELb1ELb0EEEEEEEEEvNT_6ParamsE)
        /*0048*/ 	.short	0x0210
        /*004a*/ 	.short	0x0428


	//----- nvinfo : EIATTR_SW_WAR
	.align		4
.L_308:
        /*004c*/ 	.byte	0x04, 0x36
        /*004e*/ 	.short	(.L_310 - .L_309)
.L_309:
        /*0050*/ 	.word	0x00000008
.L_310:


//--------------------- .nv.info._ZN7cutlass13device_kernelIN5flash19enable_sm80_to_sm89INS1_16FlashAttnFwdSm80INS1_25CollectiveMainloopFwdSm80ILi8ELi1ELb1EN4cute5tupleIJNS5_1CILi128EEENS7_ILi48EEENS7_ILi256EEEEEELi256ENS_10bfloat16_tEfNS_4arch4Sm80ELb1ELb0ELb1ELb1ELb0ELb0ELb1ELb1EEENS1_21CollectiveEpilogueFwdINS6_IJS8_SA_S9_EEENS6_IJNS7_ILi1EEESI_SI_EEESC_SE_Li256ELb1ELb1ELb1ELb0EEENS1_36VarlenDynamicPersistentTileSchedulerILi128ELi48ELi256ELi256ELb1ELb1ELb0ELb1ELb1ELb1EEEEEEEEEvNT_6ParamsE --------------------------
	.section	.nv.info._ZN7cutlass13device_kernelIN5flash19enable_sm80_to_sm89INS1_16FlashAttnFwdSm80INS1_25CollectiveMainloopFwdSm80ILi8ELi1ELb1EN4cute5tupleIJNS5_1CILi128EEENS7_ILi48EEENS7_ILi256EEEEEELi256ENS_10bfloat16_tEfNS_4arch4Sm80ELb1ELb0ELb1ELb1ELb0ELb0ELb1ELb1EEENS1_21CollectiveEpilogueFwdINS6_IJS8_SA_S9_EEENS6_IJNS7_ILi1EEESI_SI_EEESC_SE_Li256ELb1ELb1ELb1ELb0EEENS1_36VarlenDynamicPersistentTileSchedulerILi128ELi48ELi256ELi256ELb1ELb1ELb0ELb1ELb1ELb1EEEEEEEEEvNT_6ParamsE,"",@"SHT_CUDA_INFO"
	.sectionflags	@""
	.align	4


	//----- nvinfo : EIATTR_CUDA_API_VERSION
	.align		4
        /*0000*/ 	.byte	0x04, 0x37
        /*0002*/ 	.short	(.L_312 - .L_311)
.L_311:
        /*0004*/ 	.word	0x00000082


	//----- nvinfo : EIATTR_KPARAM_INFO
	.align		4
.L_312:
        /*0008*/ 	.byte	0x04, 0x17
        /*000a*/ 	.short	(.L_314 - .L_313)
.L_313:
        /*000c*/ 	.word	0x00000000
        /*0010*/ 	.short	0x0000
        /*0012*/ 	.short	0x0000
        /*0014*/ 	.byte	0x00, 0xf0, 0xe1, 0x10


	//----- nvinfo : EIATTR_SPARSE_MMA_MASK
	.align		4
.L_314:
        /*0018*/ 	.byte	0x03, 0x50
        /*001a*/ 	.short	0x0000


	//----- nvinfo : EIATTR_MAXREG_COUNT
	.align		4
        /*001c*/ 	.byte	0x03, 0x1b
        /*001e*/ 	.short	0x00ff


	//----- nvinfo : EIATTR_MERCURY_ISA_VERSION
	.align		4
        /*0020*/ 	.byte	0x03, 0x5f
        /*0022*/ 	.short	0x0101


	//----- nvinfo : EIATTR_EXIT_INSTR_OFFSETS
	.align		4
        /*0024*/ 	.byte	0x04, 0x1c
        /*0026*/ 	.short	(.L_316 - .L_315)


	//   ....[0]....
.L_315:
        /*0028*/ 	.word	0x00000010


	//----- nvinfo : EIATTR_MAX_THREADS
	.align		4
.L_316:
        /*002c*/ 	.byte	0x04, 0x05
        /*002e*/ 	.short	(.L_318 - .L_317)
.L_317:
        /*0030*/ 	.word	0x00000100
        /*0034*/ 	.word	0x00000001
        /*0038*/ 	.word	0x00000001


	//----- nvinfo : EIATTR_CBANK_PARAM_SIZE
	.align		4
.L_318:
        /*003c*/ 	.byte	0x03, 0x19
        /*003e*/ 	.short	0x0438


	//----- nvinfo : EIATTR_PARAM_CBANK
	.align		4
        /*0040*/ 	.byte	0x04, 0x0a
        /*0042*/ 	.short	(.L_320 - .L_319)
	.align		4
.L_319:
        /*0044*/ 	.word	index@(.nv.constant0._ZN7cutlass13device_kernelIN5flash19enable_sm80_to_sm89INS1_16FlashAttnFwdSm80INS1_25CollectiveMainloopFwdSm80ILi8ELi1ELb1EN4cute5tupleIJNS5_1CILi128EEENS7_ILi48EEENS7_ILi256EEEEEELi256ENS_10bfloat16_tEfNS_4arch4Sm80ELb1ELb0ELb1ELb1ELb0ELb0ELb1ELb1EEENS1_21CollectiveEpilogueFwdINS6_IJS8_SA_S9_EEENS6_IJNS7_ILi1EEESI_SI_EEESC_SE_Li256ELb1ELb1ELb1ELb0EEENS1_36VarlenDynamicPersistentTileSchedulerILi128ELi48ELi256ELi256ELb1ELb1ELb0ELb1ELb1ELb1EEEEEEEEEvNT_6ParamsE)
        /*0048*/ 	.short	0x0210
        /*004a*/ 	.short	0x0438


	//----- nvinfo : EIATTR_SW_WAR
	.align		4
.L_320:
        /*004c*/ 	.byte	0x04, 0x36
        /*004e*/ 	.short	(.L_322 - .L_321)
.L_321:
        /*0050*/ 	.word	0x00000008
.L_322:


//--------------------- .nv.info._ZN7cutlass13device_kernelIN5flash19enable_sm80_to_sm89INS1_16FlashAttnFwdSm80INS1_25CollectiveMainloopFwdSm80ILi8ELi1ELb0EN4cute5tupleIJNS5_1CILi128EEENS7_ILi32EEENS7_ILi256EEEEEELi256ENS_10bfloat16_tEfNS_4arch4Sm80ELb1ELb0ELb1ELb1ELb0ELb1ELb1ELb1EEENS1_21CollectiveEpilogueFwdINS6_IJS8_SA_S9_EEENS6_IJNS7_ILi1EEESI_SI_EEESC_SE_Li256ELb1ELb1ELb1ELb0EEENS1_36VarlenDynamicPersistentTileSchedulerILi128ELi32ELi256ELi256ELb1ELb1ELb0ELb1ELb1ELb1EEEEEEEEEvNT_6ParamsE --------------------------
	.section	.nv.info._ZN7cutlass13device_kernelIN5flash19enable_sm80_to_sm89INS1_16FlashAttnFwdSm80INS1_25CollectiveMainloopFwdSm80ILi8ELi1ELb0EN4cute5tupleIJNS5_1CILi128EEENS7_ILi32EEENS7_ILi256EEEEEELi256ENS_10bfloat16_tEfNS_4arch4Sm80ELb1ELb0ELb1ELb1ELb0ELb1ELb1ELb1EEENS1_21CollectiveEpilogueFwdINS6_IJS8_SA_S9_EEENS6_IJNS7_ILi1EEESI_SI_EEESC_SE_Li256ELb1ELb1ELb1ELb0EEENS1_36VarlenDynamicPersistentTileSchedulerILi128ELi32ELi256ELi256ELb1ELb1ELb0ELb1ELb1ELb1EEEEEEEEEvNT_6ParamsE,"",@"SHT_CUDA_INFO"
	.sectionflags	@""
	.align	4


	//----- nvinfo : EIATTR_CUDA_API_VERSION
	.align		4
        /*0000*/ 	.byte	0x04, 0x37
        /*0002*/ 	.short	(.L_324 - .L_323)
.L_323:
        /*0004*/ 	.word	0x00000082


	//----- nvinfo : EIATTR_KPARAM_INFO
	.align		4
.L_324:
        /*0008*/ 	.byte	0x04, 0x17
        /*000a*/ 	.short	(.L_326 - .L_325)
.L_325:
        /*000c*/ 	.word	0x00000000
        /*0010*/ 	.short	0x0000
        /*0012*/ 	.short	0x0000
        /*0014*/ 	.byte	0x00, 0xf0, 0xe1, 0x10


	//----- nvinfo : EIATTR_SPARSE_MMA_MASK
	.align		4
.L_326:
        /*0018*/ 	.byte	0x03, 0x50
        /*001a*/ 	.short	0x0000


	//----- nvinfo : EIATTR_MAXREG_COUNT
	.align		4
        /*001c*/ 	.byte	0x03, 0x1b
        /*001e*/ 	.short	0x00ff


	//----- nvinfo : EIATTR_MERCURY_ISA_VERSION
	.align		4
        /*0020*/ 	.byte	0x03, 0x5f
        /*0022*/ 	.short	0x0101


	//----- nvinfo : EIATTR_EXIT_INSTR_OFFSETS
	.align		4
        /*0024*/ 	.byte	0x04, 0x1c
        /*0026*/ 	.short	(.L_328 - .L_327)


	//   ....[0]....
.L_327:
        /*0028*/ 	.word	0x00000010


	//----- nvinfo : EIATTR_MAX_THREADS
	.align		4
.L_328:
        /*002c*/ 	.byte	0x04, 0x05
        /*002e*/ 	.short	(.L_330 - .L_329)
.L_329:
        /*0030*/ 	.word	0x00000100
        /*0034*/ 	.word	0x00000001
        /*0038*/ 	.word	0x00000001


	//----- nvinfo : EIATTR_CBANK_PARAM_SIZE
	.align		4
.L_330:
        /*003c*/ 	.byte	0x03, 0x19
        /*003e*/ 	.short	0x0438


	//----- nvinfo : EIATTR_PARAM_CBANK
	.align		4
        /*0040*/ 	.byte	0x04, 0x0a
        /*0042*/ 	.short	(.L_332 - .L_331)
	.align		4
.L_331:
        /*0044*/ 	.word	index@(.nv.constant0._ZN7cutlass13device_kernelIN5flash19enable_sm80_to_sm89INS1_16FlashAttnFwdSm80INS1_25CollectiveMainloopFwdSm80ILi8ELi1ELb0EN4cute5tupleIJNS5_1CILi128EEENS7_ILi32EEENS7_ILi256EEEEEELi256ENS_10bfloat16_tEfNS_4arch4Sm80ELb1ELb0ELb1ELb1ELb0ELb1ELb1ELb1EEENS1_21CollectiveEpilogueFwdINS6_IJS8_SA_S9_EEENS6_IJNS7_ILi1EEESI_SI_EEESC_SE_Li256ELb1ELb1ELb1ELb0EEENS1_36VarlenDynamicPersistentTileSchedulerILi128ELi32ELi256ELi256ELb1ELb1ELb0ELb1ELb1ELb1EEEEEEEEEvNT_6ParamsE)
        /*0048*/ 	.short	0x0210
        /*004a*/ 	.short	0x0438


	//----- nvinfo : EIATTR_SW_WAR
	.align		4
.L_332:
        /*004c*/ 	.byte	0x04, 0x36
        /*004e*/ 	.short	(.L_334 - .L_333)
.L_333:
        /*0050*/ 	.word	0x00000008
.L_334:


//--------------------- .nv.info._ZN7cutlass13device_kernelIN5flash19enable_sm80_to_sm89INS1_16FlashAttnFwdSm80INS1_25CollectiveMainloopFwdSm80ILi8ELi1ELb0EN4cute5tupleIJNS5_1CILi128EEENS7_ILi96EEENS7_ILi256EEEEEELi256ENS_10bfloat16_tEfNS_4arch4Sm80ELb0ELb0ELb1ELb0ELb0ELb0ELb1ELb1EEENS1_21CollectiveEpilogueFwdINS6_IJS8_SA_S9_EEENS6_IJNS7_ILi1EEESI_SI_EEESC_SE_Li256ELb0ELb1ELb1ELb0EEENS1_19SingleTileSchedulerILb0ELb1ELb1ELi128EEEEEEEEEvNT_6ParamsE --------------------------
	.section	.nv.info._ZN7cutlass13device_kernelIN5flash19enable_sm80_to_sm89INS1_16FlashAttnFwdSm80INS1_25CollectiveMainloopFwdSm80ILi8ELi1ELb0EN4cute5tupleIJNS5_1CILi128EEENS7_ILi96EEENS7_ILi256EEEEEELi256ENS_10bfloat16_tEfNS_4arch4Sm80ELb0ELb0ELb1ELb0ELb0ELb0ELb1ELb1EEENS1_21CollectiveEpilogueFwdINS6_IJS8_SA_S9_EEENS6_IJNS7_ILi1EEESI_SI_EEESC_SE_Li256ELb0ELb1ELb1ELb0EEENS1_19SingleTileSchedulerILb0ELb1ELb1ELi128EEEEEEEEEvNT_6ParamsE,"",@"SHT_CUDA_INFO"
	.sectionflags	@""
	.align	4


	//----- nvinfo : EIATTR_CUDA_API_VERSION
	.align		4
        /*0000*/ 	.byte	0x04, 0x37
        /*0002*/ 	.short	(.L_336 - .L_335)
.L_335:
        /*0004*/ 	.word	0x00000082


	//----- nvinfo : EIATTR_KPARAM_INFO
	.align		4
.L_336:
        /*0008*/ 	.byte	0x04, 0x17
        /*000a*/ 	.short	(.L_338 - .L_337)
.L_337:
        /*000c*/ 	.word	0x00000000
        /*0010*/ 	.short	0x0000
        /*0012*/ 	.short	0x0000
        /*0014*/ 	.byte	0x00, 0xf0, 0x61, 0x10


	//----- nvinfo : EIATTR_SPARSE_MMA_MASK
	.align		4
.L_338:
        /*0018*/ 	.byte	0x03, 0x50
        /*001a*/ 	.short	0x0000


	//----- nvinfo : EIATTR_MAXREG_COUNT
	.align		4
        /*001c*/ 	.byte	0x03, 0x1b
        /*001e*/ 	.short	0x00ff


	//----- nvinfo : EIATTR_MERCURY_ISA_VERSION
	.align		4
        /*0020*/ 	.byte	0x03, 0x5f
        /*0022*/ 	.short	0x0101


	//----- nvinfo : EIATTR_EXIT_INSTR_OFFSETS
	.align		4
        /*0024*/ 	.byte	0x04, 0x1c
        /*0026*/ 	.short	(.L_340 - .L_339)


	//   ....[0]....
.L_339:
        /*0028*/ 	.word	0x00000010


	//----- nvinfo : EIATTR_MAX_THREADS
	.align		4
.L_340:
        /*002c*/ 	.byte	0x04, 0x05
        /*002e*/ 	.short	(.L_342 - .L_341)
.L_341:
        /*0030*/ 	.word	0x00000100
        /*0034*/ 	.word	0x00000001
        /*0038*/ 	.word	0x00000001


	//----- nvinfo : EIATTR_CBANK_PARAM_SIZE
	.align		4
.L_342:
        /*003c*/ 	.byte	0x03, 0x19
        /*003e*/ 	.short	0x0418


	//----- nvinfo : EIATTR_PARAM_CBANK
	.align		4
        /*0040*/ 	.byte	0x04, 0x0a
        /*0042*/ 	.short	(.L_344 - .L_343)
	.align		4
.L_343:
        /*0044*/ 	.word	index@(.nv.constant0._ZN7cutlass13device_kernelIN5flash19enable_sm80_to_sm89INS1_16FlashAttnFwdSm80INS1_25CollectiveMainloopFwdSm80ILi8ELi1ELb0EN4cute5tupleIJNS5_1CILi128EEENS7_ILi96EEENS7_ILi256EEEEEELi256ENS_10bfloat16_tEfNS_4arch4Sm80ELb0ELb0ELb1ELb0ELb0ELb0ELb1ELb1EEENS1_21CollectiveEpilogueFwdINS6_IJS8_SA_S9_EEENS6_IJNS7_ILi1EEESI_SI_EEESC_SE_Li256ELb0ELb1ELb1ELb0EEENS1_19SingleTileSchedulerILb0ELb1ELb1ELi128EEEEEEEEEvNT_6ParamsE)
        /*0048*/ 	.short	0x0210
        /*004a*/ 	.short	0x0418


	//----- nvinfo : EIATTR_SW_WAR
	.align		4
.L_344:
        /*004c*/ 	.byte	0x04, 0x36
        /*004e*/ 	.short	(.L_346 - .L_345)
.L_345:
        /*0050*/ 	.word	0x00000008
.L_346:


//--------------------- .nv.info._ZN7cutlass13device_kernelIN5flash19enable_sm80_to_sm89INS1_16FlashAttnFwdSm80INS1_25CollectiveMainloopFwdSm80ILi8ELi1ELb0EN4cute5tupleIJNS5_1CILi128EEENS7_ILi64EEENS7_ILi256EEEEEELi256ENS_10bfloat16_tEfNS_4arch4Sm80ELb0ELb0ELb1ELb1ELb0ELb0ELb1ELb1EEENS1_21CollectiveEpilogueFwdINS6_IJS8_SA_S9_EEENS6_IJNS7_ILi1EEESI_SI_EEESC_SE_Li256ELb1ELb1ELb1ELb0EEENS1_36VarlenDynamicPersistentTileSchedulerILi128ELi64ELi256ELi256ELb1ELb1ELb0ELb0ELb1ELb1EEEEEEEEEvNT_6ParamsE --------------------------
	.section	.nv.info._ZN7cutlass13device_kernelIN5flash19enable_sm80_to_sm89INS1_16FlashAttnFwdSm80INS1_25CollectiveMainloopFwdSm80ILi8ELi1ELb0EN4cute5tupleIJNS5_1CILi128EEENS7_ILi64EEENS7_ILi256EEEEEELi256ENS_10bfloat16_tEfNS_4arch4Sm80ELb0ELb0ELb1ELb1ELb0ELb0ELb1ELb1EEENS1_21CollectiveEpilogueFwdINS6_IJS8_SA_S9_EEENS6_IJNS7_ILi1EEESI_SI_EEESC_SE_Li256ELb1ELb1ELb1ELb0EEENS1_36VarlenDynamicPersistentTileSchedulerILi128ELi64ELi256ELi256ELb1ELb1ELb0ELb0ELb1ELb1EEEEEEEEEvNT_6ParamsE,"",@"SHT_CUDA_INFO"
	.sectionflags	@""
	.align	4


	//----- nvinfo : EIATTR_CUDA_API_VERSION
	.align		4
        /*0000*/ 	.byte	0x04, 0x37
        /*0002*/ 	.short	(.L_348 - .L_347)
.L_347:
        /*0004*/ 	.word	0x00000082


	//----- nvinfo : EIATTR_KPARAM_INFO
	.align		4
.L_348:
        /*0008*/ 	.byte	0x04, 0x17
        /*000a*/ 	.short	(.L_350 - .L_349)
.L_349:
        /*000c*/ 	.word	0x00000000
        /*0010*/ 	.short	0x0000
        /*0012*/ 	.short	0x0000
        /*0014*/ 	.byte	0x00, 0xf0, 0xe1, 0x10


	//----- nvinfo : EIATTR_SPARSE_MMA_MASK
	.align		4
.L_350:
        /*0018*/ 	.byte	0x03, 0x50
        /*001a*/ 	.short	0x0000


	//----- nvinfo : EIATTR_MAXREG_COUNT
	.align		4
        /*001c*/ 	.byte	0x03, 0x1b
        /*001e*/ 	.short	0x00ff


	//----- nvinfo : EIATTR_MERCURY_ISA_VERSION
	.align		4
        /*0020*/ 	.byte	0x03, 0x5f
        /*0022*/ 	.short	0x0101


	//----- nvinfo : EIATTR_EXIT_INSTR_OFFSETS
	.align		4
        /*0024*/ 	.byte	0x04, 0x1c
        /*0026*/ 	.short	(.L_352 - .L_351)


	//   ....[0]....
.L_351:
        /*0028*/ 	.word	0x00000010


	//----- nvinfo : EIATTR_MAX_THREADS
	.align		4
.L_352:
        /*002c*/ 	.byte	0x04, 0x05
        /*002e*/ 	.short	(.L_354 - .L_353)
.L_353:
        /*0030*/ 	.word	0x00000100
        /*0034*/ 	.word	0x00000001
        /*0038*/ 	.word	0x00000001


	//----- nvinfo : EIATTR_CBANK_PARAM_SIZE
	.align		4
.L_354:
        /*003c*/ 	.byte	0x03, 0x19
        /*003e*/ 	.short	0x0438


	//----- nvinfo : EIATTR_PARAM_CBANK
	.align		4
        /*0040*/ 	.byte	0x04, 0x0a
        /*0042*/ 	.short	(.L_356 - .L_355)
	.align		4
.L_355:
        /*0044*/ 	.word	index@(.nv.constant0._ZN7cutlass13device_kernelIN5flash19enable_sm80_to_sm89INS1_16FlashAttnFwdSm80INS1_25CollectiveMainloopFwdSm80ILi8ELi1ELb0EN4cute5tupleIJNS5_1CILi128EEENS7_ILi64EEENS7_ILi256EEEEEELi256ENS_10bfloat16_tEfNS_4arch4Sm80ELb0ELb0ELb1ELb1ELb0ELb0ELb1ELb1EEENS1_21CollectiveEpilogueFwdINS6_IJS8_SA_S9_EEENS6_IJNS7_ILi1EEESI_SI_EEESC_SE_Li256ELb1ELb1ELb1ELb0EEENS1_36VarlenDynamicPersistentTileSchedulerILi128ELi64ELi256ELi256ELb1ELb1ELb0ELb0ELb1ELb1EEEEEEEEEvNT_6ParamsE)
        /*0048*/ 	.short	0x0210
        /*004a*/ 	.short	0x0438


	//----- nvinfo : EIATTR_SW_WAR
	.align		4
.L_356:
        /*004c*/ 	.byte	0x04, 0x36
        /*004e*/ 	.short	(.L_358 - .L_357)
.L_357:
        /*0050*/ 	.word	0x00000008
.L_358:


//--------------------- .nv.info._ZN7cutlass13device_kernelIN5flash19enable_sm80_to_sm89INS1_16FlashAttnFwdSm80INS1_25CollectiveMainloopFwdSm80ILi8ELi1ELb0EN4cute5tupleIJNS5_1CILi128EEENS7_ILi48EEENS7_ILi256EEEEEELi256ENS_10bfloat16_tEfNS_4arch4Sm80ELb0ELb0ELb1ELb1ELb0ELb1ELb1ELb1EEENS1_21CollectiveEpilogueFwdINS6_IJS8_SA_S9_EEENS6_IJNS7_ILi1EEESI_SI_EEESC_SE_Li256ELb1ELb1ELb1ELb0EEENS1_36VarlenDynamicPersistentTileSchedulerILi128ELi48ELi256ELi256ELb1ELb1ELb0ELb0ELb1ELb1EEEEEEEEEvNT_6ParamsE --------------------------
	.section	.nv.info._ZN7cutlass13device_kernelIN5flash19enable_sm80_to_sm89INS1_16FlashAttnFwdSm80INS1_25CollectiveMainloopFwdSm80ILi8ELi1ELb0EN4cute5tupleIJNS5_1CILi128EEENS7_ILi48EEENS7_ILi256EEEEEELi256ENS_10bfloat16_tEfNS_4arch4Sm80ELb0ELb0ELb1ELb1ELb0ELb1ELb1ELb1EEENS1_21CollectiveEpilogueFwdINS6_IJS8_SA_S9_EEENS6_IJNS7_ILi1EEESI_SI_EEESC_SE_Li256ELb1ELb1ELb1ELb0EEENS1_36VarlenDynamicPersistentTileSchedulerILi128ELi48ELi256ELi256ELb1ELb1ELb0ELb0ELb1ELb1EEEEEEEEEvNT_6ParamsE,"",@"SHT_CUDA_INFO"
	.sectionflags	@""
	.align	4


	//----- nvinfo : EIATTR_CUDA_API_VERSION
	.align		4
        /*0000*/ 	.byte	0x04, 0x37
        /*0002*/ 	.short	(.L_360 - .L_359)
.L_359:
        /*0004*/ 	.word	0x00000082


	//----- nvinfo : EIATTR_KPARAM_INFO
	.align		4
.L_360:
        /*0008*/ 	.byte	0x04, 0x17
        /*000a*/ 	.short	(.L_362 - .L_361)
.L_361:
        /*000c*/ 	.word	0x00000000
        /*0010*/ 	.short	0x0000
        /*0012*/ 	.short	0x0000
        /*0014*/ 	.byte	0x00, 0xf0, 0xe1, 0x10


	//----- nvinfo : EIATTR_SPARSE_MMA_MASK
	.align		4
.L_362:
        /*0018*/ 	.byte	0x03, 0x50
        /*001a*/ 	.short	0x0000


	//----- nvinfo : EIATTR_MAXREG_COUNT
	.align		4
        /*001c*/ 	.byte	0x03, 0x1b
        /*001e*/ 	.short	0x00ff


	//----- nvinfo : EIATTR_MERCURY_ISA_VERSION
	.align		4
        /*0020*/ 	.byte	0x03, 0x5f
        /*0022*/ 	.short	0x0101


	//----- nvinfo : EIATTR_EXIT_INSTR_OFFSETS
	.align		4
        /*0024*/ 	.byte	0x04, 0x1c
        /*0026*/ 	.short	(.L_364 - .L_363)


	//   ....[0]....
.L_363:
        /*0028*/ 	.word	0x00000010


	//----- nvinfo : EIATTR_MAX_THREADS
	.align		4
.L_364:
        /*002c*/ 	.byte	0x04, 0x05
        /*002e*/ 	.short	(.L_366 - .L_365)
.L_365:
        /*0030*/ 	.word	0x00000100
        /*0034*/ 	.word	0x00000001
        /*0038*/ 	.word	0x00000001


	//----- nvinfo : EIATTR_CBANK_PARAM_SIZE
	.align		4
.L_366:
        /*003c*/ 	.byte	0x03, 0x19
        /*003e*/ 	.short	0x0438


	//----- nvinfo : EIATTR_PARAM_CBANK
	.align		4
        /*0040*/ 	.byte	0x04, 0x0a
        /*0042*/ 	.short	(.L_368 - .L_367)
	.align		4
.L_367:
        /*0044*/ 	.word	index@(.nv.constant0._ZN7cutlass13device_kernelIN5flash19enable_sm80_to_sm89INS1_16FlashAttnFwdSm80INS1_25CollectiveMainloopFwdSm80ILi8ELi1ELb0EN4cute5tupleIJNS5_1CILi128EEENS7_ILi48EEENS7_ILi256EEEEEELi256ENS_10bfloat16_tEfNS_4arch4Sm80ELb0ELb0ELb1ELb1ELb0ELb1ELb1ELb1EEENS1_21CollectiveEpilogueFwdINS6_IJS8_SA_S9_EEENS6_IJNS7_ILi1EEESI_SI_EEESC_SE_Li256ELb1ELb1ELb1ELb0EEENS1_36VarlenDynamicPersistentTileSchedulerILi128ELi48ELi256ELi256ELb1ELb1ELb0ELb0ELb1ELb1EEEEEEEEEvNT_6ParamsE)
        /*0048*/ 	.short	0x0210
        /*004a*/ 	.short	0x0438


	//----- nvinfo : EIATTR_SW_WAR
	.align		4
.L_368:
        /*004c*/ 	.byte	0x04, 0x36
        /*004e*/ 	.short	(.L_370 - .L_369)
.L_369:
        /*0050*/ 	.word	0x00000008
.L_370:


//--------------------- .nv.info._ZN7cutlass13device_kernelIN5flash19enable_sm80_to_sm89INS1_16FlashAttnFwdSm80INS1_25CollectiveMainloopFwdSm80ILi8ELi1ELb0EN4cute5tupleIJNS5_1CILi128EEENS7_ILi64EEENS7_ILi256EEEEEELi256ENS_10bfloat16_tEfNS_4arch4Sm80ELb0ELb1ELb1ELb0ELb0ELb0ELb1ELb1EEENS1_21CollectiveEpilogueFwdINS6_IJS8_SA_S9_EEENS6_IJNS7_ILi1EEESI_SI_EEESC_SE_Li256ELb0ELb1ELb1ELb0EEENS1_19SingleTileSchedulerILb0ELb1ELb1ELi128EEEEEEEEEvNT_6ParamsE --------------------------
	.section	.nv.info._ZN7cutlass13device_kernelIN5flash19enable_sm80_to_sm89INS1_16FlashAttnFwdSm80INS1_25CollectiveMainloopFwdSm80ILi8ELi1ELb0EN4cute5tupleIJNS5_1CILi128EEENS7_ILi64EEENS7_ILi256EEEEEELi256ENS_10bfloat16_tEfNS_4arch4Sm80ELb0ELb1ELb1ELb0ELb0ELb0ELb1ELb1EEENS1_21CollectiveEpilogueFwdINS6_IJS8_SA_S9_EEENS6_IJNS7_ILi1EEESI_SI_EEESC_SE_Li256ELb0ELb1ELb1ELb0EEENS1_19SingleTileSchedulerILb0ELb1ELb1ELi128EEEEEEEEEvNT_6ParamsE,"",@"SHT_CUDA_INFO"
	.sectionflags	@""
	.align	4


	//----- nvinfo : EIATTR_CUDA_API_VERSION
	.align		4
        /*0000*/ 	.byte	0x04, 0x37
        /*0002*/ 	.short	(.L_372 - .L_371)
.L_371:
        /*0004*/ 	.word	0x00000082


	//----- nvinfo : EIATTR_KPARAM_INFO
	.align		4
.L_372:
        /*0008*/ 	.byte	0x04, 0x17
        /*000a*/ 	.short	(.L_374 - .L_373)
.L_373:
        /*000c*/ 	.word	0x00000000
        /*0010*/ 	.short	0x0000
        /*0012*/ 	.short	0x0000
        /*0014*/ 	.byte	0x00, 0xf0, 0x61, 0x10


	//----- nvinfo : EIATTR_SPARSE_MMA_MASK
	.align		4
.L_374:
        /*0018*/ 	.byte	0x03, 0x50
        /*001a*/ 	.short	0x0000


	//----- nvinfo : EIATTR_MAXREG_COUNT
	.align		4
        /*001c*/ 	.byte	0x03, 0x1b
        /*001e*/ 	.short	0x00ff


	//----- nvinfo : EIATTR_MERCURY_ISA_VERSION
	.align		4
        /*0020*/ 	.byte	0x03, 0x5f
        /*0022*/ 	.short	0x0101


	//----- nvinfo : EIATTR_EXIT_INSTR_OFFSETS
	.align		4
        /*0024*/ 	.byte	0x04, 0x1c
        /*0026*/ 	.short	(.L_376 - .L_375)


	//   ....[0]....
.L_375:
        /*0028*/ 	.word	0x00000010


	//----- nvinfo : EIATTR_MAX_THREADS
	.align		4
.L_376:
        /*002c*/ 	.byte	0x04, 0x05
        /*002e*/ 	.short	(.L_378 - .L_377)
.L_377:
        /*0030*/ 	.word	0x00000100
        /*0034*/ 	.word	0x00000001
        /*0038*/ 	.word	0x00000001


	//----- nvinfo : EIATTR_CBANK_PARAM_SIZE
	.align		4
.L_378:
        /*003c*/ 	.byte	0x03, 0x19
        /*003e*/ 	.short	0x0418


	//----- nvinfo : EIATTR_PARAM_CBANK
	.align		4
        /*0040*/ 	.byte	0x04, 0x0a
        /*0042*/ 	.short	(.L_380 - .L_379)
	.align		4
.L_379:
        /*0044*/ 	.word	index@(.nv.constant0._ZN7cutlass13device_kernelIN5flash19enable_sm80_to_sm89INS1_16FlashAttnFwdSm80INS1_25CollectiveMainloopFwdSm80ILi8ELi1ELb0EN4cute5tupleIJNS5_1CILi128EEENS7_ILi64EEENS7_ILi256EEEEEELi256ENS_10bfloat16_tEfNS_4arch4Sm80ELb0ELb1ELb1ELb0ELb0ELb0ELb1ELb1EEENS1_21CollectiveEpilogueFwdINS6_IJS8_SA_S9_EEENS6_IJNS7_ILi1EEESI_SI_EEESC_SE_Li256ELb0ELb1ELb1ELb0EEENS1_19SingleTileSchedulerILb0ELb1ELb1ELi128EEEEEEEEEvNT_6ParamsE)
        /*0048*/ 	.short	0x0210
        /*004a*/ 	.short	0x0418


	//----- nvinfo : EIATTR_SW_WAR
	.align		4
.L_380:
        /*004c*/ 	.byte	0x04, 0x36
        /*004e*/ 	.short	(.L_382 - .L_381)
.L_381:
        /*0050*/ 	.word	0x00000008
.L_382:


//--------------------- .nv.info._ZN7cutlass13device_kernelIN5flash19enable_sm80_to_sm89INS1_16FlashAttnFwdSm80INS1_25CollectiveMainloopFwdSm80ILi8ELi1ELb0EN4cute5tupleIJNS5_1CILi128EEENS7_ILi64EEENS7_ILi256EEEEEELi256ENS_10bfloat16_tEfNS_4arch4Sm80ELb0ELb1ELb1ELb1ELb0ELb0ELb1ELb1EEENS1_21CollectiveEpilogueFwdINS6_IJS8_SA_S9_EEENS6_IJNS7_ILi1EEESI_SI_EEESC_SE_Li256ELb1ELb1ELb1ELb0EEENS1_36VarlenDynamicPersistentTileSchedulerILi128ELi64ELi256ELi256ELb1ELb1ELb0ELb1ELb0ELb1EEEEEEEEEvNT_6ParamsE --------------------------
	.section	.nv.info._ZN7cutlass13device_kernelIN5flash19enable_sm80_to_sm89INS1_16FlashAttnFwdSm80INS1_25CollectiveMainloopFwdSm80ILi8ELi1ELb0EN4cute5tupleIJNS5_1CILi128EEENS7_ILi64EEENS7_ILi256EEEEEELi256ENS_10bfloat16_tEfNS_4arch4Sm80ELb0ELb1ELb1ELb1ELb0ELb0ELb1ELb1EEENS1_21CollectiveEpilogueFwdINS6_IJS8_SA_S9_EEENS6_IJNS7_ILi1EEESI_SI_EEESC_SE_Li256ELb1ELb1ELb1ELb0EEENS1_36VarlenDynamicPersistentTileSchedulerILi128ELi64ELi256ELi256ELb1ELb1ELb0ELb1ELb0ELb1EEEEEEEEEvNT_6ParamsE,"",@"SHT_CUDA_INFO"
	.sectionflags	@""
	.align	4


	//----- nvinfo : EIATTR_CUDA_API_VERSION
	.align		4
        /*0000*/ 	.byte	0x04, 0x37
        /*0002*/ 	.short	(.L_384 - .L_383)
.L_383:
        /*0004*/ 	.word	0x00000082


	//----- nvinfo : EIATTR_KPARAM_INFO
	.align		4
.L_384:
        /*0008*/ 	.byte	0x04, 0x17
        /*000a*/ 	.short	(.L_386 - .L_385)
.L_385:
        /*000c*/ 	.word	0x00000000
        /*0010*/ 	.short	0x0000
        /*0012*/ 	.short	0x0000
        /*0014*/ 	.byte	0x00, 0xf0, 0xe1, 0x10


	//----- nvinfo : EIATTR_SPARSE_MMA_MASK
	.align		4
.L_386:
        /*0018*/ 	.byte	0x03, 0x50
        /*001a*/ 	.short	0x0000


	//----- nvinfo : EIATTR_MAXREG_COUNT
	.align		4
        /*001c*/ 	.byte	0x03, 0x1b
        /*001e*/ 	.short	0x00ff


	//----- nvinfo : EIATTR_MERCURY_ISA_VERSION
	.align		4
        /*0020*/ 	.byte	0x03, 0x5f
        /*0022*/ 	.short	0x0101


	//----- nvinfo : EIATTR_EXIT_INSTR_OFFSETS
	.align		4
        /*0024*/ 	.byte	0x04, 0x1c
        /*0026*/ 	.short	(.L_388 - .L_387)


	//   ....[0]....
.L_387:
        /*0028*/ 	.word	0x00000010


	//----- nvinfo : EIATTR_MAX_THREADS
	.align		4
.L_388:
        /*002c*/ 	.byte	0x04, 0x05
        /*002e*/ 	.short	(.L_390 - .L_389)
.L_389:
        /*0030*/ 	.word	0x00000100
        /*0034*/ 	.word	0x00000001
        /*0038*/ 	.word	0x00000001


	//----- nvinfo : EIATTR_CBANK_PARAM_SIZE
	.align		4
.L_390:
        /*003c*/ 	.byte	0x03, 0x19
        /*003e*/ 	.short	0x0438


	//----- nvinfo : EIATTR_PARAM_CBANK
	.align		4
        /*0040*/ 	.byte	0x04, 0x0a
        /*0042*/ 	.short	(.L_392 - .L_391)
	.align		4
.L_391:
        /*0044*/ 	.word	index@(.nv.constant0._ZN7cutlass13device_kernelIN5flash19enable_sm80_to_sm89INS1_16FlashAttnFwdSm80INS1_25CollectiveMainloopFwdSm80ILi8ELi1ELb0EN4cute5tupleIJNS5_1CILi128EEENS7_ILi64EEENS7_ILi256EEEEEELi256ENS_10bfloat16_tEfNS_4arch4Sm80ELb0ELb1ELb1ELb1ELb0ELb0ELb1ELb1EEENS1_21CollectiveEpilogueFwdINS6_IJS8_SA_S9_EEENS6_IJNS7_ILi1EEESI_SI_EEESC_SE_Li256ELb1ELb1ELb1ELb0EEENS1_36VarlenDynamicPersistentTileSchedulerILi128ELi64ELi256ELi256ELb1ELb1ELb0ELb1ELb0ELb1EEEEEEEEEvNT_6ParamsE)
        /*0048*/ 	.short	0x0210
        /*004a*/ 	.short	0x0438


	//----- nvinfo : EIATTR_SW_WAR
	.align		4
.L_392:
        /*004c*/ 	.byte	0x04, 0x36
        /*004e*/ 	.short	(.L_394 - .L_393)
.L_393:
        /*0050*/ 	.word	0x00000008
.L_394:


//--------------------- .nv.info._ZN7cutlass13device_kernelIN5flash19enable_sm80_to_sm89INS1_16FlashAttnFwdSm80INS1_25CollectiveMainloopFwdSm80ILi8ELi1ELb0EN4cute5tupleIJNS5_1CILi128EEENS7_ILi48EEENS7_ILi256EEEEEELi256ENS_10bfloat16_tEfNS_4arch4Sm80ELb0ELb1ELb1ELb1ELb0ELb1ELb1ELb1EEENS1_21CollectiveEpilogueFwdINS6_IJS8_SA_S9_EEENS6_IJNS7_ILi1EEESI_SI_EEESC_SE_Li256ELb1ELb1ELb1ELb0EEENS1_36VarlenDynamicPersistentTileSchedulerILi128ELi48ELi256ELi256ELb1ELb1ELb0ELb1ELb0ELb1EEEEEEEEEvNT_6ParamsE --------------------------
	.section	.nv.info._ZN7cutlass13device_kernelIN5flash19enable_sm80_to_sm89INS1_16FlashAttnFwdSm80INS1_25CollectiveMainloopFwdSm80ILi8ELi1ELb0EN4cute5tupleIJNS5_1CILi128EEENS7_ILi48EEENS7_ILi256EEEEEELi256ENS_10bfloat16_tEfNS_4arch4Sm80ELb0ELb1ELb1ELb1ELb0ELb1ELb1ELb1EEENS1_21CollectiveEpilogueFwdINS6_IJS8_SA_S9_EEENS6_IJNS7_ILi1EEESI_SI_EEESC_SE_Li256ELb1ELb1ELb1ELb0EEENS1_36VarlenDynamicPersistentTileSchedulerILi128ELi48ELi256ELi256ELb1ELb1ELb0ELb1ELb0ELb1EEEEEEEEEvNT_6ParamsE,"",@"SHT_CUDA_INFO"
	.sectionflags	@""
	.align	4


	//----- nvinfo : EIATTR_CUDA_API_VERSION
	.align		4
        /*0000*/ 	.byte	0x04, 0x37
        /*0002*/ 	.short	(.L_396 - .L_395)
.L_395:
        /*0004*/ 	.word	0x00000082


	//----- nvinfo : EIATTR_KPARAM_INFO
	.align		4
.L_396:
        /*0008*/ 	.byte	0x04, 0x17
        /*000a*/ 	.short	(.L_398 - .L_397)
.L_397:
        /*000c*/ 	.word	0x00000000
        /*0010*/ 	.short	0x0000
        /*0012*/ 	.short	0x0000
        /*0014*/ 	.byte	0x00, 0xf0, 0xe1, 0x10


	//----- nvinfo : EIATTR_SPARSE_MMA_MASK
	.align		4
.L_398:
        /*0018*/ 	.byte	0x03, 0x50
        /*001a*/ 	.short	0x0000


	//----- nvinfo : EIATTR_MAXREG_COUNT
	.align		4
        /*001c*/ 	.byte	0x03, 0x1b
        /*001e*/ 	.short	0x00ff


	//----- nvinfo : EIATTR_MERCURY_ISA_VERSION
	.align		4
        /*0020*/ 	.byte	0x03, 0x5f
        /*0022*/ 	.short	0x0101


	//----- nvinfo : EIATTR_EXIT_INSTR_OFFSETS
	.align		4
        /*0024*/ 	.byte	0x04, 0x1c
        /*0026*/ 	.short	(.L_400 - .L_399)


	//   ....[0]....
.L_399:
        /*0028*/ 	.word	0x00000010


	//----- nvinfo : EIATTR_MAX_THREADS
	.align		4
.L_400:
        /*002c*/ 	.byte	0x04, 0x05
        /*002e*/ 	.short	(.L_402 - .L_401)
.L_401:
        /*0030*/ 	.word	0x00000100
        /*0034*/ 	.word	0x00000001
        /*0038*/ 	.word	0x00000001


	//----- nvinfo : EIATTR_CBANK_PARAM_SIZE
	.align		4
.L_402:
        /*003c*/ 	.byte	0x03, 0x19
        /*003e*/ 	.short	0x0438


	//----- nvinfo : EIATTR_PARAM_CBANK
	.align		4
        /*0040*/ 	.byte	0x04, 0x0a
        /*0042*/ 	.short	(.L_404 - .L_403)
	.align		4
.L_403:
        /*0044*/ 	.word	index@(.nv.constant0._ZN7cutlass13device_kernelIN5flash19enable_sm80_to_sm89INS1_16FlashAttnFwdSm80INS1_25CollectiveMainloopFwdSm80ILi8ELi1ELb0EN4cute5tupleIJNS5_1CILi128EEENS7_ILi48EEENS7_ILi256EEEEEELi256ENS_10bfloat16_tEfNS_4arch4Sm80ELb0ELb1ELb1ELb1ELb0ELb1ELb1ELb1EEENS1_21CollectiveEpilogueFwdINS6_IJS8_SA_S9_EEENS6_IJNS7_ILi1EEESI_SI_EEESC_SE_Li256ELb1ELb1ELb1ELb0EEENS1_36VarlenDynamicPersistentTileSchedulerILi128ELi48ELi256ELi256ELb1ELb1ELb0ELb1ELb0ELb1EEEEEEEEEvNT_6ParamsE)
        /*0048*/ 	.short	0x0210
        /*004a*/ 	.short	0x0438


	//----- nvinfo : EIATTR_SW_WAR
	.align		4
.L_404:
        /*004c*/ 	.byte	0x04, 0x36
        /*004e*/ 	.short	(.L_406 - .L_405)
.L_405:
        /*0050*/ 	.word	0x00000008
.L_406:


//--------------------- .nv.info._ZN7cutlass13device_kernelIN5flash19enable_sm80_to_sm89INS1_16FlashAttnFwdSm80INS1_25CollectiveMainloopFwdSm80ILi8ELi1ELb0EN4cute5tupleIJNS5_1CILi128EEENS7_ILi96EEENS7_ILi256EEEEEELi256ENS_10bfloat16_tEfNS_4arch4Sm80ELb1ELb0ELb1ELb0ELb0ELb0ELb1ELb1EEENS1_21CollectiveEpilogueFwdINS6_IJS8_SA_S9_EEENS6_IJNS7_ILi1EEESI_SI_EEESC_SE_Li256ELb0ELb1ELb1ELb0EEENS1_30DynamicPersistentTileSchedulerILi256ELi256ELb1ELb1ELb0EEEEEEEEEvNT_6ParamsE --------------------------
	.section	.nv.info._ZN7cutlass13device_kernelIN5flash19enable_sm80_to_sm89INS1_16FlashAttnFwdSm80INS1_25CollectiveMainloopFwdSm80ILi8ELi1ELb0EN4cute5tupleIJNS5_1CILi128EEENS7_ILi96EEENS7_ILi256EEEEEELi256ENS_10bfloat16_tEfNS_4arch4Sm80ELb1ELb0ELb1ELb0ELb0ELb0ELb1ELb1EEENS1_21CollectiveEpilogueFwdINS6_IJS8_SA_S9_EEENS6_IJNS7_ILi1EEESI_SI_EEESC_SE_Li256ELb0ELb1ELb1ELb0EEENS1_30DynamicPersistentTileSchedulerILi256ELi256ELb1ELb1ELb0EEEEEEEEEvNT_6ParamsE,"",@"SHT_CUDA_INFO"
	.sectionflags	@""
	.align	4


	//----- nvinfo : EIATTR_CUDA_API_VERSION
	.align		4
        /*0000*/ 	.byte	0x04, 0x37
        /*0002*/ 	.short	(.L_408 - .L_407)
.L_407:
        /*0004*/ 	.word	0x00000082


	//----- nvinfo : EIATTR_KPARAM_INFO
	.align		4
.L_408:
        /*0008*/ 	.byte	0x04, 0x17
        /*000a*/ 	.short	(.L_410 - .L_409)
.L_409:
        /*000c*/ 	.word	0x00000000
        /*0010*/ 	.short	0x0000
        /*0012*/ 	.short	0x0000
        /*0014*/ 	.byte	0x00, 0xf0, 0xa1, 0x10


	//----- nvinfo : EIATTR_SPARSE_MMA_MASK
	.align		4
.L_410:
        /*0018*/ 	.byte	0x03, 0x50
        /*001a*/ 	.short	0x0000


	//----- nvinfo : EIATTR_MAXREG_COUNT
	.align		4
        /*001c*/ 	.byte	0x03, 0x1b
        /*001e*/ 	.short	0x00ff


	//----- nvinfo : EIATTR_MERCURY_ISA_VERSION
	.align		4
        /*0020*/ 	.byte	0x03, 0x5f
        /*0022*/ 	.short	0x0101


	//----- nvinfo : EIATTR_EXIT_INSTR_OFFSETS
	.align		4
        /*0024*/ 	.byte	0x04, 0x1c
        /*0026*/ 	.short	(.L_412 - .L_411)


	//   ....[0]....
.L_411:
        /*0028*/ 	.word	0x00000010


	//----- nvinfo : EIATTR_MAX_THREADS
	.align		4
.L_412:
        /*002c*/ 	.byte	0x04, 0x05
        /*002e*/ 	.short	(.L_414 - .L_413)
.L_413:
        /*0030*/ 	.word	0x00000100
        /*0034*/ 	.word	0x00000001
        /*0038*/ 	.word	0x00000001


	//----- nvinfo : EIATTR_CBANK_PARAM_SIZE
	.align		4
.L_414:
        /*003c*/ 	.byte	0x03, 0x19
        /*003e*/ 	.short	0x0428


	//----- nvinfo : EIATTR_PARAM_CBANK
	.align		4
        /*0040*/ 	.byte	0x04, 0x0a
        /*0042*/ 	.short	(.L_416 - .L_415)
	.align		4
.L_415:
        /*0044*/ 	.word	index@(.nv.constant0._ZN7cutlass13device_kernelIN5flash19enable_sm80_to_sm89INS1_16FlashAttnFwdSm80INS1_25CollectiveMainloopFwdSm80ILi8ELi1ELb0EN4cute5tupleIJNS5_1CILi128EEENS7_ILi96EEENS7_ILi256EEEEEELi256ENS_10bfloat16_tEfNS_4arch4Sm80ELb1ELb0ELb1ELb0ELb0ELb0ELb1ELb1EEENS1_21CollectiveEpilogueFwdINS6_IJS8_SA_S9_EEENS6_IJNS7_ILi1EEESI_SI_EEESC_SE_Li256ELb0ELb1ELb1ELb0EEENS1_30DynamicPersistentTileSchedulerILi256ELi256ELb1ELb1ELb0EEEEEEEEEvNT_6ParamsE)
        /*0048*/ 	.short	0x0210
        /*004a*/ 	.short	0x0428


	//----- nvinfo : EIATTR_SW_WAR
	.align		4
.L_416:
        /*004c*/ 	.byte	0x04, 0x36
        /*004e*/ 	.short	(.L_418 - .L_417)
.L_417:
        /*0050*/ 	.word	0x00000008
.L_418:


//--------------------- .nv.info._ZN7cutlass13device_kernelIN5flash19enable_sm80_to_sm89INS1_16FlashAttnFwdSm80INS1_25CollectiveMainloopFwdSm80ILi8ELi1ELb0EN4cute5tupleIJNS5_1CILi128EEENS7_ILi64EEENS7_ILi256EEEEEELi256ENS_10bfloat16_tEfNS_4arch4Sm80ELb1ELb0ELb1ELb1ELb0ELb0ELb1ELb1EEENS1_21CollectiveEpilogueFwdINS6_IJS8_SA_S9_EEENS6_IJNS7_ILi1EEESI_SI_EEESC_SE_Li256ELb1ELb1ELb1ELb0EEENS1_36VarlenDynamicPersistentTileSchedulerILi128ELi64ELi256ELi256ELb1ELb1ELb0ELb1ELb1ELb1EEEEEEEEEvNT_6ParamsE --------------------------
	.section	.nv.info._ZN7cutlass13device_kernelIN5flash19enable_sm80_to_sm89INS1_16FlashAttnFwdSm80INS1_25CollectiveMainloopFwdSm80ILi8ELi1ELb0EN4cute5tupleIJNS5_1CILi128EEENS7_ILi64EEENS7_ILi256EEEEEELi256ENS_10bfloat16_tEfNS_4arch4Sm80ELb1ELb0ELb1ELb1ELb0ELb0ELb1ELb1EEENS1_21CollectiveEpilogueFwdINS6_IJS8_SA_S9_EEENS6_IJNS7_ILi1EEESI_SI_EEESC_SE_Li256ELb1ELb1ELb1ELb0EEENS1_36VarlenDynamicPersistentTileSchedulerILi128ELi64ELi256ELi256ELb1ELb1ELb0ELb1ELb1ELb1EEEEEEEEEvNT_6ParamsE,"",@"SHT_CUDA_INFO"
	.sectionflags	@""
	.align	4


	//----- nvinfo : EIATTR_CUDA_API_VERSION
	.align		4
        /*0000*/ 	.byte	0x04, 0x37
        /*0002*/ 	.short	(.L_420 - .L_419)
.L_419:
        /*0004*/ 	.word	0x00000082


	//----- nvinfo : EIATTR_KPARAM_INFO
	.align		4
.L_420:
        /*0008*/ 	.byte	0x04, 0x17
        /*000a*/ 	.short	(.L_422 - .L_421)
.L_421:
        /*000c*/ 	.word	0x00000000
        /*0010*/ 	.short	0x0000
        /*0012*/ 	.short	0x0000
        /*0014*/ 	.byte	0x00, 0xf0, 0xe1, 0x10


	//----- nvinfo : EIATTR_SPARSE_MMA_MASK
	.align		4
.L_422:
        /*0018*/ 	.byte	0x03, 0x50
        /*001a*/ 	.short	0x0000


	//----- nvinfo : EIATTR_MAXREG_COUNT
	.align		4
        /*001c*/ 	.byte	0x03, 0x1b
        /*001e*/ 	.short	0x00ff


	//----- nvinfo : EIATTR_MERCURY_ISA_VERSION
	.align		4
        /*0020*/ 	.byte	0x03, 0x5f
        /*0022*/ 	.short	0x0101


	//----- nvinfo : EIATTR_EXIT_INSTR_OFFSETS
	.align		4
        /*0024*/ 	.byte	0x04, 0x1c
        /*0026*/ 	.short	(.L_424 - .L_423)


	//   ....[0]....
.L_423:
        /*0028*/ 	.word	0x00000010


	//----- nvinfo : EIATTR_MAX_THREADS
	.align		4
.L_424:
        /*002c*/ 	.byte	0x04, 0x05
        /*002e*/ 	.short	(.L_426 - .L_425)
.L_425:
        /*0030*/ 	.word	0x00000100
        /*0034*/ 	.word	0x00000001
        /*0038*/ 	.word	0x00000001


	//----- nvinfo : EIATTR_CBANK_PARAM_SIZE
	.align		4
.L_426:
        /*003c*/ 	.byte	0x03, 0x19
        /*003e*/ 	.short	0x0438


	//----- nvinfo : EIATTR_PARAM_CBANK
	.align		4
        /*0040*/ 	.byte	0x04, 0x0a
        /*0042*/ 	.short	(.L_428 - .L_427)
	.align		4
.L_427:
        /*0044*/ 	.word	index@(.nv.constant0._ZN7cutlass13device_kernelIN5flash19enable_sm80_to_sm89INS1_16FlashAttnFwdSm80INS1_25CollectiveMainloopFwdSm80ILi8ELi1ELb0EN4cute5tupleIJNS5_1CILi128EEENS7_ILi64EEENS7_ILi256EEEEEELi256ENS_10bfloat16_tEfNS_4arch4Sm80ELb1ELb0ELb1ELb1ELb0ELb0ELb1ELb1EEENS1_21CollectiveEpilogueFwdINS6_IJS8_SA_S9_EEENS6_IJNS7_ILi1EEESI_SI_EEESC_SE_Li256ELb1ELb1ELb1ELb0EEENS1_36VarlenDynamicPersistentTileSchedulerILi128ELi64ELi256ELi256ELb1ELb1ELb0ELb1ELb1ELb1EEEEEEEEEvNT_6ParamsE)
        /*0048*/ 	.short	0x0210
        /*004a*/ 	.short	0x0438


	//----- nvinfo : EIATTR_SW_WAR
	.align		4
.L_428:
        /*004c*/ 	.byte	0x04, 0x36
        /*004e*/ 	.short	(.L_430 - .L_429)
.L_429:
        /*0050*/ 	.word	0x00000008
.L_430:


//--------------------- .nv.info._ZN7cutlass13device_kernelIN5flash19enable_sm80_to_sm89INS1_16FlashAttnFwdSm80INS1_25CollectiveMainloopFwdSm80ILi8ELi1ELb0EN4cute5tupleIJNS5_1CILi128EEENS7_ILi48EEENS7_ILi256EEEEEELi256ENS_10bfloat16_tEfNS_4arch4Sm80ELb1ELb0ELb1ELb1ELb0ELb1ELb1ELb1EEENS1_21CollectiveEpilogueFwdINS6_IJS8_SA_S9_EEENS6_IJNS7_ILi1EEESI_SI_EEESC_SE_Li256ELb1ELb1ELb1ELb0EEENS1_36VarlenDynamicPersistentTileSchedulerILi128ELi48ELi256ELi256ELb1ELb1ELb0ELb1ELb1ELb1EEEEEEEEEvNT_6ParamsE --------------------------
	.section	.nv.info._ZN7cutlass13device_kernelIN5flash19enable_sm80_to_sm89INS1_16FlashAttnFwdSm80INS1_25CollectiveMainloopFwdSm80ILi8ELi1ELb0EN4cute5tupleIJNS5_1CILi128EEENS7_ILi48EEENS7_ILi256EEEEEELi256ENS_10bfloat16_tEfNS_4arch4Sm80ELb1ELb0ELb1ELb1ELb0ELb1ELb1ELb1EEENS1_21CollectiveEpilogueFwdINS6_IJS8_SA_S9_EEENS6_IJNS7_ILi1EEESI_SI_EEESC_SE_Li256ELb1ELb1ELb1ELb0EEENS1_36VarlenDynamicPersistentTileSchedulerILi128ELi48ELi256ELi256ELb1ELb1ELb0ELb1ELb1ELb1EEEEEEEEEvNT_6ParamsE,"",@"SHT_CUDA_INFO"
	.sectionflags	@""
	.align	4


	//----- nvinfo : EIATTR_CUDA_API_VERSION
	.align		4
        /*0000*/ 	.byte	0x04, 0x37
        /*0002*/ 	.short	(.L_432 - .L_431)
.L_431:
        /*0004*/ 	.word	0x00000082


	//----- nvinfo : EIATTR_KPARAM_INFO
	.align		4
.L_432:
        /*0008*/ 	.byte	0x04, 0x17
        /*000a*/ 	.short	(.L_434 - .L_433)
.L_433:
        /*000c*/ 	.word	0x00000000
        /*0010*/ 	.short	0x0000
        /*0012*/ 	.short	0x0000
        /*0014*/ 	.byte	0x00, 0xf0, 0xe1, 0x10


	//----- nvinfo : EIATTR_SPARSE_MMA_MASK
	.align		4
.L_434:
        /*0018*/ 	.byte	0x03, 0x50
        /*001a*/ 	.short	0x0000


	//----- nvinfo : EIATTR_MAXREG_COUNT
	.align		4
        /*001c*/ 	.byte	0x03, 0x1b
        /*001e*/ 	.short	0x00ff


	//----- nvinfo : EIATTR_MERCURY_ISA_VERSION
	.align		4
        /*0020*/ 	.byte	0x03, 0x5f
        /*0022*/ 	.short	0x0101


	//----- nvinfo : EIATTR_EXIT_INSTR_OFFSETS
	.align		4
        /*0024*/ 	.byte	0x04, 0x1c
        /*0026*/ 	.short	(.L_436 - .L_435)


	//   ....[0]....
.L_435:
        /*0028*/ 	.word	0x00000010


	//----- nvinfo : EIATTR_MAX_THREADS
	.align		4
.L_436:
        /*002c*/ 	.byte	0x04, 0x05
        /*002e*/ 	.short	(.L_438 - .L_437)
.L_437:
        /*0030*/ 	.word	0x00000100
        /*0034*/ 	.word	0x00000001
        /*0038*/ 	.word	0x00000001


	//----- nvinfo : EIATTR_CBANK_PARAM_SIZE
	.align		4
.L_438:
        /*003c*/ 	.byte	0x03, 0x19
        /*003e*/ 	.short	0x0438


	//----- nvinfo : EIATTR_PARAM_CBANK
	.align		4
        /*0040*/ 	.byte	0x04, 0x0a
        /*0042*/ 	.short	(.L_440 - .L_439)
	.align		4
.L_439:
        /*0044*/ 	.word	index@(.nv.constant0._ZN7cutlass13device_kernelIN5flash19enable_sm80_to_sm89INS1_16FlashAttnFwdSm80INS1_25CollectiveMainloopFwdSm80ILi8ELi1ELb0EN4cute5tupleIJNS5_1CILi128EEENS7_ILi48EEENS7_ILi256EEEEEELi256ENS_10bfloat16_tEfNS_4arch4Sm80ELb1ELb0ELb1ELb1ELb0ELb1ELb1ELb1EEENS1_21CollectiveEpilogueFwdINS6_IJS8_SA_S9_EEENS6_IJNS7_ILi1EEESI_SI_EEESC_SE_Li256ELb1ELb1ELb1ELb0EEENS1_36VarlenDynamicPersistentTileSchedulerILi128ELi48ELi256ELi256ELb1ELb1ELb0ELb1ELb1ELb1EEEEEEEEEvNT_6ParamsE)
        /*0048*/ 	.short	0x0210
        /*004a*/ 	.short	0x0438


	//----- nvinfo : EIATTR_SW_WAR
	.align		4
.L_440:
        /*004c*/ 	.byte	0x04, 0x36
        /*004e*/ 	.short	(.L_442 - .L_441)
.L_441:
        /*0050*/ 	.word	0x00000008
.L_442:


//--------------------- .nv.info._ZN7cutlass13device_kernelIN5flash19enable_sm80_to_sm89INS1_16FlashAttnFwdSm80INS1_25CollectiveMainloopFwdSm80ILi8ELi1ELb1EN4cute5tupleIJNS5_1CILi128EEENS7_ILi64EEENS7_ILi256EEEEEELi256ENS_10bfloat16_tEfNS_4arch4Sm80ELb0ELb0ELb0ELb0ELb0ELb0ELb1ELb1EEENS1_21CollectiveEpilogueFwdINS6_IJS8_SA_S9_EEENS6_IJNS7_ILi1EEESI_SI_EEESC_SE_Li256ELb0ELb1ELb1ELb0EEENS1_19SingleTileSchedulerILb0ELb1ELb1ELi128EEEEEEEEEvNT_6ParamsE --------------------------
	.section	.nv.info._ZN7cutlass13device_kernelIN5flash19enable_sm80_to_sm89INS1_16FlashAttnFwdSm80INS1_25CollectiveMainloopFwdSm80ILi8ELi1ELb1EN4cute5tupleIJNS5_1CILi128EEENS7_ILi64EEENS7_ILi256EEEEEELi256ENS_10bfloat16_tEfNS_4arch4Sm80ELb0ELb0ELb0ELb0ELb0ELb0ELb1ELb1EEENS1_21CollectiveEpilogueFwdINS6_IJS8_SA_S9_EEENS6_IJNS7_ILi1EEESI_SI_EEESC_SE_Li256ELb0ELb1ELb1ELb0EEENS1_19SingleTileSchedulerILb0ELb1ELb1ELi128EEEEEEEEEvNT_6ParamsE,"",@"SHT_CUDA_INFO"
	.sectionflags	@""
	.align	4


	//----- nvinfo : EIATTR_CUDA_API_VERSION
	.align		4
        /*0000*/ 	.byte	0x04, 0x37
        /*0002*/ 	.short	(.L_444 - .L_443)
.L_443:
        /*0004*/ 	.word	0x00000082


	//----- nvinfo : EIATTR_KPARAM_INFO
	.align		4
.L_444:
        /*0008*/ 	.byte	0x04, 0x17
        /*000a*/ 	.short	(.L_446 - .L_445)
.L_445:
        /*000c*/ 	.word	0x00000000
        /*0010*/ 	.short	0x0000
        /*0012*/ 	.short	0x0000
        /*0014*/ 	.byte	0x00, 0xf0, 0x61, 0x10


	//----- nvinfo : EIATTR_SPARSE_MMA_MASK
	.align		4
.L_446:
        /*0018*/ 	.byte	0x03, 0x50
        /*001a*/ 	.short	0x0000


	//----- nvinfo : EIATTR_MAXREG_COUNT
	.align		4
        /*001c*/ 	.byte	0x03, 0x1b
        /*001e*/ 	.short	0x00ff


	//----- nvinfo : EIATTR_MERCURY_ISA_VERSION
	.align		4
        /*0020*/ 	.byte	0x03, 0x5f
        /*0022*/ 	.short	0x0101


	//----- nvinfo : EIATTR_EXIT_INSTR_OFFSETS
	.align		4
        /*0024*/ 	.byte	0x04, 0x1c
        /*0026*/ 	.short	(.L_448 - .L_447)


	//   ....[0]....
.L_447:
        /*0028*/ 	.word	0x00000010


	//----- nvinfo : EIATTR_MAX_THREADS
	.align		4
.L_448:
        /*002c*/ 	.byte	0x04, 0x05
        /*002e*/ 	.short	(.L_450 - .L_449)
.L_449:
        /*0030*/ 	.word	0x00000100
        /*0034*/ 	.word	0x00000001
        /*0038*/ 	.word	0x00000001


	//----- nvinfo : EIATTR_CBANK_PARAM_SIZE
	.align		4
.L_450:
        /*003c*/ 	.byte	0x03, 0x19
        /*003e*/ 	.short	0x0418


	//----- nvinfo : EIATTR_PARAM_CBANK
	.align		4
        /*0040*/ 	.byte	0x04, 0x0a
        /*0042*/ 	.short	(.L_452 - .L_451)
	.align		4
.L_451:
        /*0044*/ 	.word	index@(.nv.constant0._ZN7cutlass13device_kernelIN5flash19enable_sm80_to_sm89INS1_16FlashAttnFwdSm80INS1_25CollectiveMainloopFwdSm80ILi8ELi1ELb1EN4cute5tupleIJNS5_1CILi128EEENS7_ILi64EEENS7_ILi256EEEEEELi256ENS_10bfloat16_tEfNS_4arch4Sm80ELb0ELb0ELb0ELb0ELb0ELb0ELb1ELb1EEENS1_21CollectiveEpilogueFwdINS6_IJS8_SA_S9_EEENS6_IJNS7_ILi1EEESI_SI_EEESC_SE_Li256ELb0ELb1ELb1ELb0EEENS1_19SingleTileSchedulerILb0ELb1ELb1ELi128EEEEEEEEEvNT_6ParamsE)
        /*0048*/ 	.short	0x0210
        /*004a*/ 	.short	0x0418


	//----- nvinfo : EIATTR_SW_WAR
	.align		4
.L_452:
        /*004c*/ 	.byte	0x04, 0x36
        /*004e*/ 	.short	(.L_454 - .L_453)
.L_453:
        /*0050*/ 	.word	0x00000008
.L_454:


//--------------------- .nv.info._ZN7cutlass13device_kernelIN5flash19enable_sm80_to_sm89INS1_16FlashAttnFwdSm80INS1_25CollectiveMainloopFwdSm80ILi8ELi1ELb1EN4cute5tupleIJNS5_1CILi128EEENS7_ILi48EEENS7_ILi256EEEEEELi256ENS_10bfloat16_tEfNS_4arch4Sm80ELb0ELb0ELb0ELb1ELb0ELb0ELb1ELb1EEENS1_21CollectiveEpilogueFwdINS6_IJS8_SA_S9_EEENS6_IJNS7_ILi1EEESI_SI_EEESC_SE_Li256ELb1ELb1ELb1ELb0EEENS1_36VarlenDynamicPersistentTileSchedulerILi128ELi48ELi256ELi256ELb1ELb1ELb0ELb0ELb1ELb1EEEEEEEEEvNT_6ParamsE --------------------------
	.section	.nv.info._ZN7cutlass13device_kernelIN5flash19enable_sm80_to_sm89INS1_16FlashAttnFwdSm80INS1_25CollectiveMainloopFwdSm80ILi8ELi1ELb1EN4cute5tupleIJNS5_1CILi128EEENS7_ILi48EEENS7_ILi256EEEEEELi256ENS_10bfloat16_tEfNS_4arch4Sm80ELb0ELb0ELb0ELb1ELb0ELb0ELb1ELb1EEENS1_21CollectiveEpilogueFwdINS6_IJS8_SA_S9_EEENS6_IJNS7_ILi1EEESI_SI_EEESC_SE_Li256ELb1ELb1ELb1ELb0EEENS1_36VarlenDynamicPersistentTileSchedulerILi128ELi48ELi256ELi256ELb1ELb1ELb0ELb0ELb1ELb1EEEEEEEEEvNT_6ParamsE,"",@"SHT_CUDA_INFO"
	.sectionflags	@""
	.align	4


	//----- nvinfo : EIATTR_CUDA_API_VERSION
	.align		4
        /*0000*/ 	.byte	0x04, 0x37
        /*0002*/ 	.short	(.L_456 - .L_455)
.L_455:
        /*0004*/ 	.word	0x00000082


	//----- nvinfo : EIATTR_KPARAM_INFO
	.align		4
.L_456:
        /*0008*/ 	.byte	0x04, 0x17
        /*000a*/ 	.short	(.L_458 - .L_457)
.L_457:
        /*000c*/ 	.word	0x00000000
        /*0010*/ 	.short	0x0000
        /*0012*/ 	.short	0x0000
        /*0014*/ 	.byte	0x00, 0xf0, 0xe1, 0x10


	//----- nvinfo : EIATTR_SPARSE_MMA_MASK
	.align		4
.L_458:
        /*0018*/ 	.byte	0x03, 0x50
        /*001a*/ 	.short	0x0000


	//----- nvinfo : EIATTR_MAXREG_COUNT
	.align		4
        /*001c*/ 	.byte	0x03, 0x1b
        /*001e*/ 	.short	0x00ff


	//----- nvinfo : EIATTR_MERCURY_ISA_VERSION
	.align		4
        /*0020*/ 	.byte	0x03, 0x5f
        /*0022*/ 	.short	0x0101


	//----- nvinfo : EIATTR_EXIT_INSTR_OFFSETS
	.align		4
        /*0024*/ 	.byte	0x04, 0x1c
        /*0026*/ 	.short	(.L_460 - .L_459)


	//   ....[0]....
.L_459:
        /*0028*/ 	.word	0x00000010


	//----- nvinfo : EIATTR_MAX_THREADS
	.align		4
.L_460:
        /*002c*/ 	.byte	0x04, 0x05
        /*002e*/ 	.short	(.L_462 - .L_461)
.L_461:
        /*0030*/ 	.word	0x00000100
        /*0034*/ 	.word	0x00000001
        /*0038*/ 	.word	0x00000001


	//----- nvinfo : EIATTR_CBANK_PARAM_SIZE
	.align		4
.L_462:
        /*003c*/ 	.byte	0x03, 0x19
        /*003e*/ 	.short	0x0438


	//----- nvinfo : EIATTR_PARAM_CBANK
	.align		4
        /*0040*/ 	.byte	0x04, 0x0a
        /*0042*/ 	.short	(.L_464 - .L_463)
	.align		4
.L_463:
        /*0044*/ 	.word	index@(.nv.constant0._ZN7cutlass13device_kernelIN5flash19enable_sm80_to_sm89INS1_16FlashAttnFwdSm80INS1_25CollectiveMainloopFwdSm80ILi8ELi1ELb1EN4cute5tupleIJNS5_1CILi128EEENS7_ILi48EEENS7_ILi256EEEEEELi256ENS_10bfloat16_tEfNS_4arch4Sm80ELb0ELb0ELb0ELb1ELb0ELb0ELb1ELb1EEENS1_21CollectiveEpilogueFwdINS6_IJS8_SA_S9_EEENS6_IJNS7_ILi1EEESI_SI_EEESC_SE_Li256ELb1ELb1ELb1ELb0EEENS1_36VarlenDynamicPersistentTileSchedulerILi128ELi48ELi256ELi256ELb1ELb1ELb0ELb0ELb1ELb1EEEEEEEEEvNT_6ParamsE)
        /*0048*/ 	.short	0x0210
        /*004a*/ 	.short	0x0438


	//----- nvinfo : EIATTR_SW_WAR
	.align		4
.L_464:
        /*004c*/ 	.byte	0x04, 0x36
        /*004e*/ 	.short	(.L_466 - .L_465)
.L_465:
        /*0050*/ 	.word	0x00000008
.L_466:


//--------------------- .nv.info._ZN7cutlass13device_kernelIN5flash19enable_sm80_to_sm89INS1_16FlashAttnFwdSm80INS1_25CollectiveMainloopFwdSm80ILi8ELi1ELb0EN4cute5tupleIJNS5_1CILi128EEENS7_ILi32EEENS7_ILi256EEEEEELi256ENS_10bfloat16_tEfNS_4arch4Sm80ELb0ELb0ELb0ELb1ELb0ELb1ELb1ELb1EEENS1_21CollectiveEpilogueFwdINS6_IJS8_SA_S9_EEENS6_IJNS7_ILi1EEESI_SI_EEESC_SE_Li256ELb1ELb1ELb1ELb0EEENS1_36VarlenDynamicPersistentTileSchedulerILi128ELi32ELi256ELi256ELb1ELb1ELb0ELb0ELb1ELb1EEEEEEEEEvNT_6ParamsE --------------------------
	.section	.nv.info._ZN7cutlass13device_kernelIN5flash19enable_sm80_to_sm89INS1_16FlashAttnFwdSm80INS1_25CollectiveMainloopFwdSm80ILi8ELi1ELb0EN4cute5tupleIJNS5_1CILi128EEENS7_ILi32EEENS7_ILi256EEEEEELi256ENS_10bfloat16_tEfNS_4arch4Sm80ELb0ELb0ELb0ELb1ELb0ELb1ELb1ELb1EEENS1_21CollectiveEpilogueFwdINS6_IJS8_SA_S9_EEENS6_IJNS7_ILi1EEESI_SI_EEESC_SE_Li256ELb1ELb1ELb1ELb0EEENS1_36VarlenDynamicPersistentTileSchedulerILi128ELi32ELi256ELi256ELb1ELb1ELb0ELb0ELb1ELb1EEEEEEEEEvNT_6ParamsE,"",@"SHT_CUDA_INFO"
	.sectionflags	@""
	.align	4


	//----- nvinfo : EIATTR_CUDA_API_VERSION
	.align		4
        /*0000*/ 	.byte	0x04, 0x37
        /*0002*/ 	.short	(.L_468 - .L_467)
.L_467:
        /*0004*/ 	.word	0x00000082


	//----- nvinfo : EIATTR_KPARAM_INFO
	.align		4
.L_468:
        /*0008*/ 	.byte	0x04, 0x17
        /*000a*/ 	.short	(.L_470 - .L_469)
.L_469:
        /*000c*/ 	.word	0x00000000
        /*0010*/ 	.short	0x0000
        /*0012*/ 	.short	0x0000
        /*0014*/ 	.byte	0x00, 0xf0, 0xe1, 0x10


	//----- nvinfo : EIATTR_SPARSE_MMA_MASK
	.align		4
.L_470:
        /*0018*/ 	.byte	0x03, 0x50
        /*001a*/ 	.short	0x0000


	//----- nvinfo : EIATTR_MAXREG_COUNT
	.align		4
        /*001c*/ 	.byte	0x03, 0x1b
        /*001e*/ 	.short	0x00ff


	//----- nvinfo : EIATTR_MERCURY_ISA_VERSION
	.align		4
        /*0020*/ 	.byte	0x03, 0x5f
        /*0022*/ 	.short	0x0101


	//----- nvinfo : EIATTR_EXIT_INSTR_OFFSETS
	.align		4
        /*0024*/ 	.byte	0x04, 0x1c
        /*0026*/ 	.short	(.L_472 - .L_471)


	//   ....[0]....
.L_471:
        /*0028*/ 	.word	0x00000010


	//----- nvinfo : EIATTR_MAX_THREADS
	.align		4
.L_472:
        /*002c*/ 	.byte	0x04, 0x05
        /*002e*/ 	.short	(.L_474 - .L_473)
.L_473:
        /*0030*/ 	.word	0x00000100
        /*0034*/ 	.word	0x00000001
        /*0038*/ 	.word	0x00000001


	//----- nvinfo : EIATTR_CBANK_PARAM_SIZE
	.align		4
.L_474:
        /*003c*/ 	.byte	0x03, 0x19
        /*003e*/ 	.short	0x0438


	//----- nvinfo : EIATTR_PARAM_CBANK
	.align		4
        /*0040*/ 	.byte	0x04, 0x0a
        /*0042*/ 	.short	(.L_476 - .L_475)
	.align		4
.L_475:
        /*0044*/ 	.word	index@(.nv.constant0._ZN7cutlass13device_kernelIN5flash19enable_sm80_to_sm89INS1_16FlashAttnFwdSm80INS1_25CollectiveMainloopFwdSm80ILi8ELi1ELb0EN4cute5tupleIJNS5_1CILi128EEENS7_ILi32EEENS7_ILi256EEEEEELi256ENS_10bfloat16_tEfNS_4arch4Sm80ELb0ELb0ELb0ELb1ELb0ELb1ELb1ELb1EEENS1_21CollectiveEpilogueFwdINS6_IJS8_SA_S9_EEENS6_IJNS7_ILi1EEESI_SI_EEESC_SE_Li256ELb1ELb1ELb1ELb0EEENS1_36VarlenDynamicPersistentTileSchedulerILi128ELi32ELi256ELi256ELb1ELb1ELb0ELb0ELb1ELb1EEEEEEEEEvNT_6ParamsE)
        /*0048*/ 	.short	0x0210
        /*004a*/ 	.short	0x0438


	//----- nvinfo : EIATTR_SW_WAR
	.align		4
.L_476:
        /*004c*/ 	.byte	0x04, 0x36
        /*004e*/ 	.short	(.L_478 - .L_477)
.L_477:
        /*0050*/ 	.word	0x00000008
.L_478:


//--------------------- .nv.info._ZN7cutlass13device_kernelIN5flash19enable_sm80_to_sm89INS1_16FlashAttnFwdSm80INS1_25CollectiveMainloopFwdSm80ILi8ELi1ELb1EN4cute5tupleIJNS5_1CILi128EEENS7_ILi48EEENS7_ILi256EEEEEELi256ENS_10bfloat16_tEfNS_4arch4Sm80ELb0ELb1ELb0ELb0ELb0ELb0ELb1ELb1EEENS1_21CollectiveEpilogueFwdINS6_IJS8_SA_S9_EEENS6_IJNS7_ILi1EEESI_SI_EEESC_SE_Li256ELb0ELb1ELb1ELb0EEENS1_19SingleTileSchedulerILb0ELb1ELb1ELi128EEEEEEEEEvNT_6ParamsE --------------------------
	.section	.nv.info._ZN7cutlass13device_kernelIN5flash19enable_sm80_to_sm89INS1_16FlashAttnFwdSm80INS1_25CollectiveMainloopFwdSm80ILi8ELi1ELb1EN4cute5tupleIJNS5_1CILi128EEENS7_ILi48EEENS7_ILi256EEEEEELi256ENS_10bfloat16_tEfNS_4arch4Sm80ELb0ELb1ELb0ELb0ELb0ELb0ELb1ELb1EEENS1_21CollectiveEpilogueFwdINS6_IJS8_SA_S9_EEENS6_IJNS7_ILi1EEESI_SI_EEESC_SE_Li256ELb0ELb1ELb1ELb0EEENS1_19SingleTileSchedulerILb0ELb1ELb1ELi128EEEEEEEEEvNT_6ParamsE,"",@"SHT_CUDA_INFO"
	.sectionflags	@""
	.align	4


	//----- nvinfo : EIATTR_CUDA_API_VERSION
	.align		4
        /*0000*/ 	.byte	0x04, 0x37
        /*0002*/ 	.short	(.L_480 - .L_479)
.L_479:
        /*0004*/ 	.word	0x00000082


	//----- nvinfo : EIATTR_KPARAM_INFO
	.align		4
.L_480:
        /*0008*/ 	.byte	0x04, 0x17
        /*000a*/ 	.short	(.L_482 - .L_481)
.L_481:
        /*000c*/ 	.word	0x00000000
        /*0010*/ 	.short	0x0000
        /*0012*/ 	.short	0x0000
        /*0014*/ 	.byte	0x00, 0xf0, 0x61, 0x10


	//----- nvinfo : EIATTR_SPARSE_MMA_MASK
	.align		4
.L_482:
        /*0018*/ 	.byte	0x03, 0x50
        /*001a*/ 	.short	0x0000


	//----- nvinfo : EIATTR_MAXREG_COUNT
	.align		4
        /*001c*/ 	.byte	0x03, 0x1b
        /*001e*/ 	.short	0x00ff


	//----- nvinfo : EIATTR_MERCURY_ISA_VERSION
	.align		4
        /*0020*/ 	.byte	0x03, 0x5f
        /*0022*/ 	.short	0x0101


	//----- nvinfo : EIATTR_EXIT_INSTR_OFFSETS
	.align		4
        /*0024*/ 	.byte	0x04, 0x1c
        /*0026*/ 	.short	(.L_484 - .L_483)


	//   ....[0]....
.L_483:
        /*0028*/ 	.word	0x00000010


	//----- nvinfo : EIATTR_MAX_THREADS
	.align		4
.L_484:
        /*002c*/ 	.byte	0x04, 0x05
        /*002e*/ 	.short	(.L_486 - .L_485)
.L_485:
        /*0030*/ 	.word	0x00000100
        /*0034*/ 	.word	0x00000001
        /*0038*/ 	.word	0x00000001


	//----- nvinfo : EIATTR_CBANK_PARAM_SIZE
	.align		4
.L_486:
        /*003c*/ 	.byte	0x03, 0x19
        /*003e*/ 	.short	0x0418


	//----- nvinfo : EIATTR_PARAM_CBANK
	.align		4
        /*0040*/ 	.byte	0x04, 0x0a
        /*0042*/ 	.short	(.L_488 - .L_487)
	.align		4
.L_487:
        /*0044*/ 	.word	index@(.nv.constant0._ZN7cutlass13device_kernelIN5flash19enable_sm80_to_sm89INS1_16FlashAttnFwdSm80INS1_25CollectiveMainloopFwdSm80ILi8ELi1ELb1EN4cute5tupleIJNS5_1CILi128EEENS7_ILi48EEENS7_ILi256EEEEEELi256ENS_10bfloat16_tEfNS_4arch4Sm80ELb0ELb1ELb0ELb0ELb0ELb0ELb1ELb1EEENS1_21CollectiveEpilogueFwdINS6_IJS8_SA_S9_EEENS6_IJNS7_ILi1EEESI_SI_EEESC_SE_Li256ELb0ELb1ELb1ELb0EEENS1_19SingleTileSchedulerILb0ELb1ELb1ELi128EEEEEEEEEvNT_6ParamsE)
        /*0048*/ 	.short	0x0210
        /*004a*/ 	.short	0x0418


	//----- nvinfo : EIATTR_SW_WAR
	.align		4
.L_488:
        /*004c*/ 	.byte	0x04, 0x36
        /*004e*/ 	.short	(.L_490 - .L_489)
.L_489:
        /*0050*/ 	.word	0x00000008
.L_490:


//--------------------- .nv.info._ZN7cutlass13device_kernelIN5flash19enable_sm80_to_sm89INS1_16FlashAttnFwdSm80INS1_25CollectiveMainloopFwdSm80ILi8ELi1ELb1EN4cute5tupleIJNS5_1CILi128EEENS7_ILi48EEENS7_ILi256EEEEEELi256ENS_10bfloat16_tEfNS_4arch4Sm80ELb0ELb1ELb0ELb1ELb0ELb0ELb1ELb1EEENS1_21CollectiveEpilogueFwdINS6_IJS8_SA_S9_EEENS6_IJNS7_ILi1EEESI_SI_EEESC_SE_Li256ELb1ELb1ELb1ELb0EEENS1_36VarlenDynamicPersistentTileSchedulerILi128ELi48ELi256ELi256ELb1ELb1ELb0ELb1ELb0ELb1EEEEEEEEEvNT_6ParamsE --------------------------
	.section	.nv.info._ZN7cutlass13device_kernelIN5flash19enable_sm80_to_sm89INS1_16FlashAttnFwdSm80INS1_25CollectiveMainloopFwdSm80ILi8ELi1ELb1EN4cute5tupleIJNS5_1CILi128EEENS7_ILi48EEENS7_ILi256EEEEEELi256ENS_10bfloat16_tEfNS_4arch4Sm80ELb0ELb1ELb0ELb1ELb0ELb0ELb1ELb1EEENS1_21CollectiveEpilogueFwdINS6_IJS8_SA_S9_EEENS6_IJNS7_ILi1EEESI_SI_EEESC_SE_Li256ELb1ELb1ELb1ELb0EEENS1_36VarlenDynamicPersistentTileSchedulerILi128ELi48ELi256ELi256ELb1ELb1ELb0ELb1ELb0ELb1EEEEEEEEEvNT_6ParamsE,"",@"SHT_CUDA_INFO"
	.sectionflags	@""
	.align	4


	//----- nvinfo : EIATTR_CUDA_API_VERSION
	.align		4
        /*0000*/ 	.byte	0x04, 0x37
        /*0002*/ 	.short	(.L_492 - .L_491)
.L_491:
        /*0004*/ 	.word	0x00000082


	//----- nvinfo : EIATTR_KPARAM_INFO
	.align		4
.L_492:
        /*0008*/ 	.byte	0x04, 0x17
        /*000a*/ 	.short	(.L_494 - .L_493)
.L_493:
        /*000c*/ 	.word	0x00000000
        /*0010*/ 	.short	0x0000
        /*0012*/ 	.short	0x0000
        /*0014*/ 	.byte	0x00, 0xf0, 0xe1, 0x10


	//----- nvinfo : EIATTR_SPARSE_MMA_MASK
	.align		4
.L_494:
        /*0018*/ 	.byte	0x03, 0x50
        /*001a*/ 	.short	0x0000


	//----- nvinfo : EIATTR_MAXREG_COUNT
	.align		4
        /*001c*/ 	.byte	0x03, 0x1b
        /*001e*/ 	.short	0x00ff


	//----- nvinfo : EIATTR_MERCURY_ISA_VERSION
	.align		4
        /*0020*/ 	.byte	0x03, 0x5f
        /*0022*/ 	.short	0x0101


	//----- nvinfo : EIATTR_EXIT_INSTR_OFFSETS
	.align		4
        /*0024*/ 	.byte	0x04, 0x1c
        /*0026*/ 	.short	(.L_496 - .L_495)


	//   ....[0]....
.L_495:
        /*0028*/ 	.word	0x00000010


	//----- nvinfo : EIATTR_MAX_THREADS
	.align		4
.L_496:
        /*002c*/ 	.byte	0x04, 0x05
        /*002e*/ 	.short	(.L_498 - .L_497)
.L_497:
        /*0030*/ 	.word	0x00000100
        /*0034*/ 	.word	0x00000001
        /*0038*/ 	.word	0x00000001


	//----- nvinfo : EIATTR_CBANK_PARAM_SIZE
	.align		4
.L_498:
        /*003c*/ 	.byte	0x03, 0x19
        /*003e*/ 	.short	0x0438


	//----- nvinfo : EIATTR_PARAM_CBANK
	.align		4
        /*0040*/ 	.byte	0x04, 0x0a
        /*0042*/ 	.short	(.L_500 - .L_499)
	.align		4
.L_499:
        /*0044*/ 	.word	index@(.nv.constant0._ZN7cutlass13device_kernelIN5flash19enable_sm80_to_sm89INS1_16FlashAttnFwdSm80INS1_25CollectiveMainloopFwdSm80ILi8ELi1ELb1EN4cute5tupleIJNS5_1CILi128EEENS7_ILi48EEENS7_ILi256EEEEEELi256ENS_10bfloat16_tEfNS_4arch4Sm80ELb0ELb1ELb0ELb1ELb0ELb0ELb1ELb1EEENS1_21CollectiveEpilogueFwdINS6_IJS8_SA_S9_EEENS6_IJNS7_ILi1EEESI_SI_EEESC_SE_Li256ELb1ELb1ELb1ELb0EEENS1_36VarlenDynamicPersistentTileSchedulerILi128ELi48ELi256ELi256ELb1ELb1ELb0ELb1ELb0ELb1EEEEEEEEEvNT_6ParamsE)
        /*0048*/ 	.short	0x0210
        /*004a*/ 	.short	0x0438


	//----- nvinfo : EIATTR_SW_WAR
	.align		4
.L_500:
        /*004c*/ 	.byte	0x04, 0x36
        /*004e*/ 	.short	(.L_502 - .L_501)
.L_501:
        /*0050*/ 	.word	0x00000008
.L_502:


//--------------------- .nv.info._ZN7cutlass13device_kernelIN5flash19enable_sm80_to_sm89INS1_16FlashAttnFwdSm80INS1_25CollectiveMainloopFwdSm80ILi8ELi1ELb0EN4cute5tupleIJNS5_1CILi128EEENS7_ILi32EEENS7_ILi256EEEEEELi256ENS_10bfloat16_tEfNS_4arch4Sm80ELb0ELb1ELb0ELb1ELb0ELb1ELb1ELb1EEENS1_21CollectiveEpilogueFwdINS6_IJS8_SA_S9_EEENS6_IJNS7_ILi1EEESI_SI_EEESC_SE_Li256ELb1ELb1ELb1ELb0EEENS1_36VarlenDynamicPersistentTileSchedulerILi128ELi32ELi256ELi256ELb1ELb1ELb0ELb1ELb0ELb1EEEEEEEEEvNT_6ParamsE --------------------------
	.section	.nv.info._ZN7cutlass13device_kernelIN5flash19enable_sm80_to_sm89INS1_16FlashAttnFwdSm80INS1_25CollectiveMainloopFwdSm80ILi8ELi1ELb0EN4cute5tupleIJNS5_1CILi128EEENS7_ILi32EEENS7_ILi256EEEEEELi256ENS_10bfloat16_tEfNS_4arch4Sm80ELb0ELb1ELb0ELb1ELb0ELb1ELb1ELb1EEENS1_21CollectiveEpilogueFwdINS6_IJS8_SA_S9_EEENS6_IJNS7_ILi1EEESI_SI_EEESC_SE_Li256ELb1ELb1ELb1ELb0EEENS1_36VarlenDynamicPersistentTileSchedulerILi128ELi32ELi256ELi256ELb1ELb1ELb0ELb1ELb0ELb1EEEEEEEEEvNT_6ParamsE,"",@"SHT_CUDA_INFO"
	.sectionflags	@""
	.align	4


	//----- nvinfo : EIATTR_CUDA_API_VERSION
	.align		4
        /*0000*/ 	.byte	0x04, 0x37
        /*0002*/ 	.short	(.L_504 - .L_503)
.L_503:
        /*0004*/ 	.word	0x00000082


	//----- nvinfo : EIATTR_KPARAM_INFO
	.align		4
.L_504:
        /*0008*/ 	.byte	0x04, 0x17
        /*000a*/ 	.short	(.L_506 - .L_505)
.L_505:
        /*000c*/ 	.word	0x00000000
        /*0010*/ 	.short	0x0000
        /*0012*/ 	.short	0x0000
        /*0014*/ 	.byte	0x00, 0xf0, 0xe1, 0x10


	//----- nvinfo : EIATTR_SPARSE_MMA_MASK
	.align		4
.L_506:
        /*0018*/ 	.byte	0x03, 0x50
        /*001a*/ 	.short	0x0000


	//----- nvinfo : EIATTR_MAXREG_COUNT
	.align		4
        /*001c*/ 	.byte	0x03, 0x1b
        /*001e*/ 	.short	0x00ff


	//----- nvinfo : EIATTR_MERCURY_ISA_VERSION
	.align		4
        /*0020*/ 	.byte	0x03, 0x5f
        /*0022*/ 	.short	0x0101


	//----- nvinfo : EIATTR_EXIT_INSTR_OFFSETS
	.align		4
        /*0024*/ 	.byte	0x04, 0x1c
        /*0026*/ 	.short	(.L_508 - .L_507)


	//   ....[0]....
.L_507:
        /*0028*/ 	.word	0x00000010


	//----- nvinfo : EIATTR_MAX_THREADS
	.align		4
.L_508:
        /*002c*/ 	.byte	0x04, 0x05
        /*002e*/ 	.short	(.L_510 - .L_509)
.L_509:
        /*0030*/ 	.word	0x00000100
        /*0034*/ 	.word	0x00000001
        /*0038*/ 	.word	0x00000001


	//----- nvinfo : EIATTR_CBANK_PARAM_SIZE
	.align		4
.L_510:
        /*003c*/ 	.byte	0x03, 0x19
        /*003e*/ 	.short	0x0438


	//----- nvinfo : EIATTR_PARAM_CBANK
	.align		4
        /*0040*/ 	.byte	0x04, 0x0a
        /*0042*/ 	.short	(.L_512 - .L_511)
	.align		4
.L_511:
        /*0044*/ 	.word	index@(.nv.constant0._ZN7cutlass13device_kernelIN5flash19enable_sm80_to_sm89INS1_16FlashAttnFwdSm80INS1_25CollectiveMainloopFwdSm80ILi8ELi1ELb0EN4cute5tupleIJNS5_1CILi128EEENS7_ILi32EEENS7_ILi256EEEEEELi256ENS_10bfloat16_tEfNS_4arch4Sm80ELb0ELb1ELb0ELb1ELb0ELb1ELb1ELb1EEENS1_21CollectiveEpilogueFwdINS6_IJS8_SA_S9_EEENS6_IJNS7_ILi1EEESI_SI_EEESC_SE_Li256ELb1ELb1ELb1ELb0EEENS1_36VarlenDynamicPersistentTileSchedulerILi128ELi32ELi256ELi256ELb1ELb1ELb0ELb1ELb0ELb1EEEEEEEEEvNT_6ParamsE)
        /*0048*/ 	.short	0x0210
        /*004a*/ 	.short	0x0438


	//----- nvinfo : EIATTR_SW_WAR
	.align		4
.L_512:
        /*004c*/ 	.byte	0x04, 0x36
        /*004e*/ 	.short	(.L_514 - .L_513)
.L_513:
        /*0050*/ 	.word	0x00000008
.L_514:


//--------------------- .nv.info._ZN7cutlass13device_kernelIN5flash19enable_sm80_to_sm89INS1_16FlashAttnFwdSm80INS1_25CollectiveMainloopFwdSm80ILi8ELi1ELb1EN4cute5tupleIJNS5_1CILi128EEENS7_ILi64EEENS7_ILi256EEEEEELi256ENS_10bfloat16_tEfNS_4arch4Sm80ELb1ELb0ELb0ELb0ELb0ELb0ELb1ELb1EEENS1_21CollectiveEpilogueFwdINS6_IJS8_SA_S9_EEENS6_IJNS7_ILi1EEESI_SI_EEESC_SE_Li256ELb0ELb1ELb1ELb0EEENS1_30DynamicPersistentTileSchedulerILi256ELi256ELb1ELb1ELb0EEEEEEEEEvNT_6ParamsE --------------------------
	.section	.nv.info._ZN7cutlass13device_kernelIN5flash19enable_sm80_to_sm89INS1_16FlashAttnFwdSm80INS1_25CollectiveMainloopFwdSm80ILi8ELi1ELb1EN4cute5tupleIJNS5_1CILi128EEENS7_ILi64EEENS7_ILi256EEEEEELi256ENS_10bfloat16_tEfNS_4arch4Sm80ELb1ELb0ELb0ELb0ELb0ELb0ELb1ELb1EEENS1_21CollectiveEpilogueFwdINS6_IJS8_SA_S9_EEENS6_IJNS7_ILi1EEESI_SI_EEESC_SE_Li256ELb0ELb1ELb1ELb0EEENS1_30DynamicPersistentTileSchedulerILi256ELi256ELb1ELb1ELb0EEEEEEEEEvNT_6ParamsE,"",@"SHT_CUDA_INFO"
	.sectionflags	@""
	.align	4


	//----- nvinfo : EIATTR_CUDA_API_VERSION
	.align		4
        /*0000*/ 	.byte	0x04, 0x37
        /*0002*/ 	.short	(.L_516 - .L_515)
.L_515:
        /*0004*/ 	.word	0x00000082


	//----- nvinfo : EIATTR_KPARAM_INFO
	.align		4
.L_516:
        /*0008*/ 	.byte	0x04, 0x17
        /*000a*/ 	.short	(.L_518 - .L_517)
.L_517:
        /*000c*/ 	.word	0x00000000
        /*0010*/ 	.short	0x0000
        /*0012*/ 	.short	0x0000
        /*0014*/ 	.byte	0x00, 0xf0, 0xa1, 0x10


	//----- nvinfo : EIATTR_SPARSE_MMA_MASK
	.align		4
.L_518:
        /*0018*/ 	.byte	0x03, 0x50
        /*001a*/ 	.short	0x0000


	//----- nvinfo : EIATTR_MAXREG_COUNT
	.align		4
        /*001c*/ 	.byte	0x03, 0x1b
        /*001e*/ 	.short	0x00ff


	//----- nvinfo : EIATTR_MERCURY_ISA_VERSION
	.align		4
        /*0020*/ 	.byte	0x03, 0x5f
        /*0022*/ 	.short	0x0101


	//----- nvinfo : EIATTR_EXIT_INSTR_OFFSETS
	.align		4
        /*0024*/ 	.byte	0x04, 0x1c
        /*0026*/ 	.short	(.L_520 - .L_519)


	//   ....[0]....
.L_519:
        /*0028*/ 	.word	0x00000010


	//----- nvinfo : EIATTR_MAX_THREADS
	.align		4
.L_520:
        /*002c*/ 	.byte	0x04, 0x05
        /*002e*/ 	.short	(.L_522 - .L_521)
.L_521:
        /*0030*/ 	.word	0x00000100
        /*0034*/ 	.word	0x00000001
        /*0038*/ 	.word	0x00000001


	//----- nvinfo : EIATTR_CBANK_PARAM_SIZE
	.align		4
.L_522:
        /*003c*/ 	.byte	0x03, 0x19
        /*003e*/ 	.short	0x0428


	//----- nvinfo : EIATTR_PARAM_CBANK
	.align		4
        /*0040*/ 	.byte	0x04, 0x0a
        /*0042*/ 	.short	(.L_524 - .L_523)
	.align		4
.L_523:
        /*0044*/ 	.word	index@(.nv.constant0._ZN7cutlass13device_kernelIN5flash19enable_sm80_to_sm89INS1_16FlashAttnFwdSm80INS1_25CollectiveMainloopFwdSm80ILi8ELi1ELb1EN4cute5tupleIJNS5_1CILi128EEENS7_ILi64EEENS7_ILi256EEEEEELi256ENS_10bfloat16_tEfNS_4arch4Sm80ELb1ELb0ELb0ELb0ELb0ELb0ELb1ELb1EEENS1_21CollectiveEpilogueFwdINS6_IJS8_SA_S9_EEENS6_IJNS7_ILi1EEESI_SI_EEESC_SE_Li256ELb0ELb1ELb1ELb0EEENS1_30DynamicPersistentTileSchedulerILi256ELi256ELb1ELb1ELb0EEEEEEEEEvNT_6ParamsE)
        /*0048*/ 	.short	0x0210
        /*004a*/ 	.short	0x0428


	//----- nvinfo : EIATTR_SW_WAR
	.align		4
.L_524:
        /*004c*/ 	.byte	0x04, 0x36
        /*004e*/ 	.short	(.L_526 - .L_525)
.L_525:
        /*0050*/ 	.word	0x00000008
.L_526:


//--------------------- .nv.info._ZN7cutlass13device_kernelIN5flash19enable_sm80_to_sm89INS1_16FlashAttnFwdSm80INS1_25CollectiveMainloopFwdSm80ILi8ELi1ELb1EN4cute5tupleIJNS5_1CILi128EEENS7_ILi48EEENS7_ILi256EEEEEELi256ENS_10bfloat16_tEfNS_4arch4Sm80ELb1ELb0ELb0ELb1ELb0ELb0ELb1ELb1EEENS1_21CollectiveEpilogueFwdINS6_IJS8_SA_S9_EEENS6_IJNS7_ILi1EEESI_SI_EEESC_SE_Li256ELb1ELb1ELb1ELb0EEENS1_36VarlenDynamicPersistentTileSchedulerILi128ELi48ELi256ELi256ELb1ELb1ELb0ELb1ELb1ELb1EEEEEEEEEvNT_6ParamsE --------------------------
	.section	.nv.info._ZN7cutlass13device_kernelIN5flash19enable_sm80_to_sm89INS1_16FlashAttnFwdSm80INS1_25CollectiveMainloopFwdSm80ILi8ELi1ELb1EN4cute5tupleIJNS5_1CILi128EEENS7_ILi48EEENS7_ILi256EEEEEELi256ENS_10bfloat16_tEfNS_4arch4Sm80ELb1ELb0ELb0ELb1ELb0ELb0ELb1ELb1EEENS1_21CollectiveEpilogueFwdINS6_IJS8_SA_S9_EEENS6_IJNS7_ILi1EEESI_SI_EEESC_SE_Li256ELb1ELb1ELb1ELb0EEENS1_36VarlenDynamicPersistentTileSchedulerILi128ELi48ELi256ELi256ELb1ELb1ELb0ELb1ELb1ELb1EEEEEEEEEvNT_6ParamsE,"",@"SHT_CUDA_INFO"
	.sectionflags	@""
	.align	4


	//----- nvinfo : EIATTR_CUDA_API_VERSION
	.align		4
        /*0000*/ 	.byte	0x04, 0x37
        /*0002*/ 	.short	(.L_528 - .L_527)
.L_527:
        /*0004*/ 	.word	0x00000082


	//----- nvinfo : EIATTR_KPARAM_INFO
	.align		4
.L_528:
        /*0008*/ 	.byte	0x04, 0x17
        /*000a*/ 	.short	(.L_530 - .L_529)
.L_529:
        /*000c*/ 	.word	0x00000000
        /*0010*/ 	.short	0x0000
        /*0012*/ 	.short	0x0000
        /*0014*/ 	.byte	0x00, 0xf0, 0xe1, 0x10


	//----- nvinfo : EIATTR_SPARSE_MMA_MASK
	.align		4
.L_530:
        /*0018*/ 	.byte	0x03, 0x50
        /*001a*/ 	.short	0x0000


	//----- nvinfo : EIATTR_MAXREG_COUNT
	.align		4
        /*001c*/ 	.byte	0x03, 0x1b
        /*001e*/ 	.short	0x00ff


	//----- nvinfo : EIATTR_MERCURY_ISA_VERSION
	.align		4
        /*0020*/ 	.byte	0x03, 0x5f
        /*0022*/ 	.short	0x0101


	//----- nvinfo : EIATTR_EXIT_INSTR_OFFSETS
	.align		4
        /*0024*/ 	.byte	0x04, 0x1c
        /*0026*/ 	.short	(.L_532 - .L_531)


	//   ....[0]....
.L_531:
        /*0028*/ 	.word	0x00000010


	//----- nvinfo : EIATTR_MAX_THREADS
	.align		4
.L_532:
        /*002c*/ 	.byte	0x04, 0x05
        /*002e*/ 	.short	(.L_534 - .L_533)
.L_533:
        /*0030*/ 	.word	0x00000100
        /*0034*/ 	.word	0x00000001
        /*0038*/ 	.word	0x00000001


	//----- nvinfo : EIATTR_CBANK_PARAM_SIZE
	.align		4
.L_534:
        /*003c*/ 	.byte	0x03, 0x19
        /*003e*/ 	.short	0x0438


	//----- nvinfo : EIATTR_PARAM_CBANK
	.align		4
        /*0040*/ 	.byte	0x04, 0x0a
        /*0042*/ 	.short	(.L_536 - .L_535)
	.align		4
.L_535:
        /*0044*/ 	.word	index@(.nv.constant0._ZN7cutlass13device_kernelIN5flash19enable_sm80_to_sm89INS1_16FlashAttnFwdSm80INS1_25CollectiveMainloopFwdSm80ILi8ELi1ELb1EN4cute5tupleIJNS5_1CILi128EEENS7_ILi48EEENS7_ILi256EEEEEELi256ENS_10bfloat16_tEfNS_4arch4Sm80ELb1ELb0ELb0ELb1ELb0ELb0ELb1ELb1EEENS1_21CollectiveEpilogueFwdINS6_IJS8_SA_S9_EEENS6_IJNS7_ILi1EEESI_SI_EEESC_SE_Li256ELb1ELb1ELb1ELb0EEENS1_36VarlenDynamicPersistentTileSchedulerILi128ELi48ELi256ELi256ELb1ELb1ELb0ELb1ELb1ELb1EEEEEEEEEvNT_6ParamsE)
        /*0048*/ 	.short	0x0210
        /*004a*/ 	.short	0x0438


	//----- nvinfo : EIATTR_SW_WAR
	.align		4
.L_536:
        /*004c*/ 	.byte	0x04, 0x36
        /*004e*/ 	.short	(.L_538 - .L_537)
.L_537:
        /*0050*/ 	.word	0x00000008
.L_538:


//--------------------- .nv.info._ZN7cutlass13device_kernelIN5flash19enable_sm80_to_sm89INS1_16FlashAttnFwdSm80INS1_25CollectiveMainloopFwdSm80ILi8ELi1ELb0EN4cute5tupleIJNS5_1CILi128EEENS7_ILi32EEENS7_ILi256EEEEEELi256ENS_10bfloat16_tEfNS_4arch4Sm80ELb1ELb0ELb0ELb1ELb0ELb1ELb1ELb1EEENS1_21CollectiveEpilogueFwdINS6_IJS8_SA_S9_EEENS6_IJNS7_ILi1EEESI_SI_EEESC_SE_Li256ELb1ELb1ELb1ELb0EEENS1_36VarlenDynamicPersistentTileSchedulerILi128ELi32ELi256ELi256ELb1ELb1ELb0ELb1ELb1ELb1EEEEEEEEEvNT_6ParamsE --------------------------
	.section	.nv.info._ZN7cutlass13device_kernelIN5flash19enable_sm80_to_sm89INS1_16FlashAttnFwdSm80INS1_25CollectiveMainloopFwdSm80ILi8ELi1ELb0EN4cute5tupleIJNS5_1CILi128EEENS7_ILi32EEENS7_ILi256EEEEEELi256ENS_10bfloat16_tEfNS_4arch4Sm80ELb1ELb0ELb0ELb1ELb0ELb1ELb1ELb1EEENS1_21CollectiveEpilogueFwdINS6_IJS8_SA_S9_EEENS6_IJNS7_ILi1EEESI_SI_EEESC_SE_Li256ELb1ELb1ELb1ELb0EEENS1_36VarlenDynamicPersistentTileSchedulerILi128ELi32ELi256ELi256ELb1ELb1ELb0ELb1ELb1ELb1EEEEEEEEEvNT_6ParamsE,"",@"SHT_CUDA_INFO"
	.sectionflags	@""
	.align	4


	//----- nvinfo : EIATTR_CUDA_API_VERSION
	.align		4
        /*0000*/ 	.byte	0x04, 0x37
        /*0002*/ 	.short	(.L_540 - .L_539)
.L_539:
        /*0004*/ 	.word	0x00000082


	//----- nvinfo : EIATTR_KPARAM_INFO
	.align		4
.L_540:
        /*0008*/ 	.byte	0x04, 0x17
        /*000a*/ 	.short	(.L_542 - .L_541)
.L_541:
        /*000c*/ 	.word	0x00000000
        /*0010*/ 	.short	0x0000
        /*0012*/ 	.short	0x0000
        /*0014*/ 	.byte	0x00, 0xf0, 0xe1, 0x10


	//----- nvinfo : EIATTR_SPARSE_MMA_MASK
	.align		4
.L_542:
        /*0018*/ 	.byte	0x03, 0x50
        /*001a*/ 	.short	0x0000


	//----- nvinfo : EIATTR_MAXREG_COUNT
	.align		4
        /*001c*/ 	.byte	0x03, 0x1b
        /*001e*/ 	.short	0x00ff


	//----- nvinfo : EIATTR_MERCURY_ISA_VERSION
	.align		4
        /*0020*/ 	.byte	0x03, 0x5f
        /*0022*/ 	.short	0x0101


	//----- nvinfo : EIATTR_EXIT_INSTR_OFFSETS
	.align		4
        /*0024*/ 	.byte	0x04, 0x1c
        /*0026*/ 	.short	(.L_544 - .L_543)


	//   ....[0]....
.L_543:
        /*0028*/ 	.word	0x00000010


	//----- nvinfo : EIATTR_MAX_THREADS
	.align		4
.L_544:
        /*002c*/ 	.byte	0x04, 0x05
        /*002e*/ 	.short	(.L_546 - .L_545)
.L_545:
        /*0030*/ 	.word	0x00000100
        /*0034*/ 	.word	0x00000001
        /*0038*/ 	.word	0x00000001


	//----- nvinfo : EIATTR_CBANK_PARAM_SIZE
	.align		4
.L_546:
        /*003c*/ 	.byte	0x03, 0x19
        /*003e*/ 	.short	0x0438


	//----- nvinfo : EIATTR_PARAM_CBANK
	.align		4
        /*0040*/ 	.byte	0x04, 0x0a
        /*0042*/ 	.short	(.L_548 - .L_547)
	.align		4
.L_547:
        /*0044*/ 	.word	index@(.nv.constant0._ZN7cutlass13device_kernelIN5flash19enable_sm80_to_sm89INS1_16FlashAttnFwdSm80INS1_25CollectiveMainloopFwdSm80ILi8ELi1ELb0EN4cute5tupleIJNS5_1CILi128EEENS7_ILi32EEENS7_ILi256EEEEEELi256ENS_10bfloat16_tEfNS_4arch4Sm80ELb1ELb0ELb0ELb1ELb0ELb1ELb1ELb1EEENS1_21CollectiveEpilogueFwdINS6_IJS8_SA_S9_EEENS6_IJNS7_ILi1EEESI_SI_EEESC_SE_Li256ELb1ELb1ELb1ELb0EEENS1_36VarlenDynamicPersistentTileSchedulerILi128ELi32ELi256ELi256ELb1ELb1ELb0ELb1ELb1ELb1EEEEEEEEEvNT_6ParamsE)
        /*0048*/ 	.short	0x0210
        /*004a*/ 	.short	0x0438


	//----- nvinfo : EIATTR_SW_WAR
	.align		4
.L_548:
        /*004c*/ 	.byte	0x04, 0x36
        /*004e*/ 	.short	(.L_550 - .L_549)
.L_549:
        /*0050*/ 	.word	0x00000008
.L_550:


//--------------------- .nv.info._ZN7cutlass13device_kernelIN5flash19enable_sm80_to_sm89INS1_16FlashAttnFwdSm80INS1_25CollectiveMainloopFwdSm80ILi8ELi1ELb0EN4cute5tupleIJNS5_1CILi128EEENS7_ILi96EEENS7_ILi256EEEEEELi256ENS_10bfloat16_tEfNS_4arch4Sm80ELb0ELb0ELb0ELb0ELb0ELb0ELb1ELb1EEENS1_21CollectiveEpilogueFwdINS6_IJS8_SA_S9_EEENS6_IJNS7_ILi1EEESI_SI_EEESC_SE_Li256ELb0ELb1ELb1ELb0EEENS1_19SingleTileSchedulerILb0ELb1ELb1ELi128EEEEEEEEEvNT_6ParamsE --------------------------
	.section	.nv.info._ZN7cutlass13device_kernelIN5flash19enable_sm80_to_sm89INS1_16FlashAttnFwdSm80INS1_25CollectiveMainloopFwdSm80ILi8ELi1ELb0EN4cute5tupleIJNS5_1CILi128EEENS7_ILi96EEENS7_ILi256EEEEEELi256ENS_10bfloat16_tEfNS_4arch4Sm80ELb0ELb0ELb0ELb0ELb0ELb0ELb1ELb1EEENS1_21CollectiveEpilogueFwdINS6_IJS8_SA_S9_EEENS6_IJNS7_ILi1EEESI_SI_EEESC_SE_Li256ELb0ELb1ELb1ELb0EEENS1_19SingleTileSchedulerILb0ELb1ELb1ELi128EEEEEEEEEvNT_6ParamsE,"",@"SHT_CUDA_INFO"
	.sectionflags	@""
	.align	4


	//----- nvinfo : EIATTR_CUDA_API_VERSION
	.align		4
        /*0000*/ 	.byte	0x04, 0x37
        /*0002*/ 	.short	(.L_552 - .L_551)
.L_551:
        /*0004*/ 	.word	0x00000082


	//----- nvinfo : EIATTR_KPARAM_INFO
	.align		4
.L_552:
        /*0008*/ 	.byte	0x04, 0x17
        /*000a*/ 	.short	(.L_554 - .L_553)
.L_553:
        /*000c*/ 	.word	0x00000000
        /*0010*/ 	.short	0x0000
        /*0012*/ 	.short	0x0000
        /*0014*/ 	.byte	0x00, 0xf0, 0x61, 0x10


	//----- nvinfo : EIATTR_SPARSE_MMA_MASK
	.align		4
.L_554:
        /*0018*/ 	.byte	0x03, 0x50
        /*001a*/ 	.short	0x0000


	//----- nvinfo : EIATTR_MAXREG_COUNT
	.align		4
        /*001c*/ 	.byte	0x03, 0x1b
        /*001e*/ 	.short	0x00ff


	//----- nvinfo : EIATTR_MERCURY_ISA_VERSION
	.align		4
        /*0020*/ 	.byte	0x03, 0x5f
        /*0022*/ 	.short	0x0101


	//----- nvinfo : EIATTR_EXIT_INSTR_OFFSETS
	.align		4
        /*0024*/ 	.byte	0x04, 0x1c
        /*0026*/ 	.short	(.L_556 - .L_555)


	//   ....[0]....
.L_555:
        /*0028*/ 	.word	0x00000010


	//----- nvinfo : EIATTR_MAX_THREADS
	.align		4
.L_556:
        /*002c*/ 	.byte	0x04, 0x05
        /*002e*/ 	.short	(.L_558 - .L_557)
.L_557:
        /*0030*/ 	.word	0x00000100
        /*0034*/ 	.word	0x00000001
        /*0038*/ 	.word	0x00000001


	//----- nvinfo : EIATTR_CBANK_PARAM_SIZE
	.align		4
.L_558:
        /*003c*/ 	.byte	0x03, 0x19
        /*003e*/ 	.short	0x0418


	//----- nvinfo : EIATTR_PARAM_CBANK
	.align		4
        /*0040*/ 	.byte	0x04, 0x0a
        /*0042*/ 	.short	(.L_560 - .L_559)
	.align		4
.L_559:
        /*0044*/ 	.word	index@(.nv.constant0._ZN7cutlass13device_kernelIN5flash19enable_sm80_to_sm89INS1_16FlashAttnFwdSm80INS1_25CollectiveMainloopFwdSm80ILi8ELi1ELb0EN4cute5tupleIJNS5_1CILi128EEENS7_ILi96EEENS7_ILi256EEEEEELi256ENS_10bfloat16_tEfNS_4arch4Sm80ELb0ELb0ELb0ELb0ELb0ELb0ELb1ELb1EEENS1_21CollectiveEpilogueFwdINS6_IJS8_SA_S9_EEENS6_IJNS7_ILi1EEESI_SI_EEESC_SE_Li256ELb0ELb1ELb1ELb0EEENS1_19SingleTileSchedulerILb0ELb1ELb1ELi128EEEEEEEEEvNT_6ParamsE)
        /*0048*/ 	.short	0x0210
        /*004a*/ 	.short	0x0418


	//----- nvinfo : EIATTR_SW_WAR
	.align		4
.L_560:
        /*004c*/ 	.byte	0x04, 0x36
        /*004e*/ 	.short	(.L_562 - .L_561)
.L_561:
        /*0050*/ 	.word	0x00000008
.L_562:


//--------------------- .nv.info._ZN7cutlass13device_kernelIN5flash19enable_sm80_to_sm89INS1_16FlashAttnFwdSm80INS1_25CollectiveMainloopFwdSm80ILi8ELi1ELb0EN4cute5tupleIJNS5_1CILi128EEENS7_ILi64EEENS7_ILi256EEEEEELi256ENS_10bfloat16_tEfNS_4arch4Sm80ELb0ELb0ELb0ELb1ELb0ELb0ELb1ELb1EEENS1_21CollectiveEpilogueFwdINS6_IJS8_SA_S9_EEENS6_IJNS7_ILi1EEESI_SI_EEESC_SE_Li256ELb1ELb1ELb1ELb0EEENS1_36VarlenDynamicPersistentTileSchedulerILi128ELi64ELi256ELi256ELb1ELb1ELb0ELb0ELb1ELb1EEEEEEEEEvNT_6ParamsE --------------------------
	.section	.nv.info._ZN7cutlass13device_kernelIN5flash19enable_sm80_to_sm89INS1_16FlashAttnFwdSm80INS1_25CollectiveMainloopFwdSm80ILi8ELi1ELb0EN4cute5tupleIJNS5_1CILi128EEENS7_ILi64EEENS7_ILi256EEEEEELi256ENS_10bfloat16_tEfNS_4arch4Sm80ELb0ELb0ELb0ELb1ELb0ELb0ELb1ELb1EEENS1_21CollectiveEpilogueFwdINS6_IJS8_SA_S9_EEENS6_IJNS7_ILi1EEESI_SI_EEESC_SE_Li256ELb1ELb1ELb1ELb0EEENS1_36VarlenDynamicPersistentTileSchedulerILi128ELi64ELi256ELi256ELb1ELb1ELb0ELb0ELb1ELb1EEEEEEEEEvNT_6ParamsE,"",@"SHT_CUDA_INFO"
	.sectionflags	@""
	.align	4


	//----- nvinfo : EIATTR_CUDA_API_VERSION
	.align		4
        /*0000*/ 	.byte	0x04, 0x37
        /*0002*/ 	.short	(.L_564 - .L_563)
.L_563:
        /*0004*/ 	.word	0x00000082


	//----- nvinfo : EIATTR_KPARAM_INFO
	.align		4
.L_564:
        /*0008*/ 	.byte	0x04, 0x17
        /*000a*/ 	.short	(.L_566 - .L_565)
.L_565:
        /*000c*/ 	.word	0x00000000
        /*0010*/ 	.short	0x0000
        /*0012*/ 	.short	0x0000
        /*0014*/ 	.byte	0x00, 0xf0, 0xe1, 0x10


	//----- nvinfo : EIATTR_SPARSE_MMA_MASK
	.align		4
.L_566:
        /*0018*/ 	.byte	0x03, 0x50
        /*001a*/ 	.short	0x0000


	//----- nvinfo : EIATTR_MAXREG_COUNT
	.align		4
        /*001c*/ 	.byte	0x03, 0x1b
        /*001e*/ 	.short	0x00ff


	//----- nvinfo : EIATTR_MERCURY_ISA_VERSION
	.align		4
        /*0020*/ 	.byte	0x03, 0x5f
        /*0022*/ 	.short	0x0101


	//----- nvinfo : EIATTR_EXIT_INSTR_OFFSETS
	.align		4
        /*0024*/ 	.byte	0x04, 0x1c
        /*0026*/ 	.short	(.L_568 - .L_567)


	//   ....[0]....
.L_567:
        /*0028*/ 	.word	0x00000010


	//----- nvinfo : EIATTR_MAX_THREADS
	.align		4
.L_568:
        /*002c*/ 	.byte	0x04, 0x05
        /*002e*/ 	.short	(.L_570 - .L_569)
.L_569:
        /*0030*/ 	.word	0x00000100
        /*0034*/ 	.word	0x00000001
        /*0038*/ 	.word	0x00000001


	//----- nvinfo : EIATTR_CBANK_PARAM_SIZE
	.align		4
.L_570:
        /*003c*/ 	.byte	0x03, 0x19
        /*003e*/ 	.short	0x0438


	//----- nvinfo : EIATTR_PARAM_CBANK
	.align		4
        /*0040*/ 	.byte	0x04, 0x0a
        /*0042*/ 	.short	(.L_572 - .L_571)
	.align		4
.L_571:
        /*0044*/ 	.word	index@(.nv.constant0._ZN7cutlass13device_kernelIN5flash19enable_sm80_to_sm89INS1_16FlashAttnFwdSm80INS1_25CollectiveMainloopFwdSm80ILi8ELi1ELb0EN4cute5tupleIJNS5_1CILi128EEENS7_ILi64EEENS7_ILi256EEEEEELi256ENS_10bfloat16_tEfNS_4arch4Sm80ELb0ELb0ELb0ELb1ELb0ELb0ELb1ELb1EEENS1_21CollectiveEpilogueFwdINS6_IJS8_SA_S9_EEENS6_IJNS7_ILi1EEESI_SI_EEESC_SE_Li256ELb1ELb1ELb1ELb0EEENS1_36VarlenDynamicPersistentTileSchedulerILi128ELi64ELi256ELi256ELb1ELb1ELb0ELb0ELb1ELb1EEEEEEEEEvNT_6ParamsE)
        /*0048*/ 	.short	0x0210
        /*004a*/ 	.short	0x0438


	//----- nvinfo : EIATTR_SW_WAR
	.align		4
.L_572:
        /*004c*/ 	.byte	0x04, 0x36
        /*004e*/ 	.short	(.L_574 - .L_573)
.L_573:
        /*0050*/ 	.word	0x00000008
.L_574:


//--------------------- .nv.info._ZN7cutlass13device_kernelIN5flash19enable_sm80_to_sm89INS1_16FlashAttnFwdSm80INS1_25CollectiveMainloopFwdSm80ILi8ELi1ELb0EN4cute5tupleIJNS5_1CILi128EEENS7_ILi48EEENS7_ILi256EEEEEELi256ENS_10bfloat16_tEfNS_4arch4Sm80ELb0ELb0ELb0ELb1ELb0ELb1ELb1ELb1EEENS1_21CollectiveEpilogueFwdINS6_IJS8_SA_S9_EEENS6_IJNS7_ILi1EEESI_SI_EEESC_SE_Li256ELb1ELb1ELb1ELb0EEENS1_36VarlenDynamicPersistentTileSchedulerILi128ELi48ELi256ELi256ELb1ELb1ELb0ELb0ELb1ELb1EEEEEEEEEvNT_6ParamsE --------------------------
	.section	.nv.info._ZN7cutlass13device_kernelIN5flash19enable_sm80_to_sm89INS1_16FlashAttnFwdSm80INS1_25CollectiveMainloopFwdSm80ILi8ELi1ELb0EN4cute5tupleIJNS5_1CILi128EEENS7_ILi48EEENS7_ILi256EEEEEELi256ENS_10bfloat16_tEfNS_4arch4Sm80ELb0ELb0ELb0ELb1ELb0ELb1ELb1ELb1EEENS1_21CollectiveEpilogueFwdINS6_IJS8_SA_S9_EEENS6_IJNS7_ILi1EEESI_SI_EEESC_SE_Li256ELb1ELb1ELb1ELb0EEENS1_36VarlenDynamicPersistentTileSchedulerILi128ELi48ELi256ELi256ELb1ELb1ELb0ELb0ELb1ELb1EEEEEEEEEvNT_6ParamsE,"",@"SHT_CUDA_INFO"
	.sectionflags	@""
	.align	4


	//----- nvinfo : EIATTR_CUDA_API_VERSION
	.align		4
        /*0000*/ 	.byte	0x04, 0x37
        /*0002*/ 	.short	(.L_576 - .L_575)
.L_575:
        /*0004*/ 	.word	0x00000082


	//----- nvinfo : EIATTR_KPARAM_INFO
	.align		4
.L_576:
        /*0008*/ 	.byte	0x04, 0x17
        /*000a*/ 	.short	(.L_578 - .L_577)
.L_577:
        /*000c*/ 	.word	0x00000000
        /*0010*/ 	.short	0x0000
        /*0012*/ 	.short	0x0000
        /*0014*/ 	.byte	0x00, 0xf0, 0xe1, 0x10


	//----- nvinfo : EIATTR_SPARSE_MMA_MASK
	.align		4
.L_578:
        /*0018*/ 	.byte	0x03, 0x50
        /*001a*/ 	.short	0x0000


	//----- nvinfo : EIATTR_MAXREG_COUNT
	.align		4
        /*001c*/ 	.byte	0x03, 0x1b
        /*001e*/ 	.short	0x00ff


	//----- nvinfo : EIATTR_MERCURY_ISA_VERSION
	.align		4
        /*0020*/ 	.byte	0x03, 0x5f
        /*0022*/ 	.short	0x0101


	//----- nvinfo : EIATTR_EXIT_INSTR_OFFSETS
	.align		4
        /*0024*/ 	.byte	0x04, 0x1c
        /*0026*/ 	.short	(.L_580 - .L_579)


	//   ....[0]....
.L_579:
        /*0028*/ 	.word	0x00000010


	//----- nvinfo : EIATTR_MAX_THREADS
	.align		4
.L_580:
        /*002c*/ 	.byte	0x04, 0x05
        /*002e*/ 	.short	(.L_582 - .L_581)
.L_581:
        /*0030*/ 	.word	0x00000100
        /*0034*/ 	.word	0x00000001
        /*0038*/ 	.word	0x00000001


	//----- nvinfo : EIATTR_CBANK_PARAM_SIZE
	.align		4
.L_582:
        /*003c*/ 	.byte	0x03, 0x19
        /*003e*/ 	.short	0x0438


	//----- nvinfo : EIATTR_PARAM_CBANK
	.align		4
        /*0040*/ 	.byte	0x04, 0x0a
        /*0042*/ 	.short	(.L_584 - .L_583)
	.align		4
.L_583:
        /*0044*/ 	.word	index@(.nv.constant0._ZN7cutlass13device_kernelIN5flash19enable_sm80_to_sm89INS1_16FlashAttnFwdSm80INS1_25CollectiveMainloopFwdSm80ILi8ELi1ELb0EN4cute5tupleIJNS5_1CILi128EEENS7_ILi48EEENS7_ILi256EEEEEELi256ENS_10bfloat16_tEfNS_4arch4Sm80ELb0ELb0ELb0ELb1ELb0ELb1ELb1ELb1EEENS1_21CollectiveEpilogueFwdINS6_IJS8_SA_S9_EEENS6_IJNS7_ILi1EEESI_SI_EEESC_SE_Li256ELb1ELb1ELb1ELb0EEENS1_36VarlenDynamicPersistentTileSchedulerILi128ELi48ELi256ELi256ELb1ELb1ELb0ELb0ELb1ELb1EEEEEEEEEvNT_6ParamsE)
        /*0048*/ 	.short	0x0210
        /*004a*/ 	.short	0x0438


	//----- nvinfo : EIATTR_SW_WAR
	.align		4
.L_584:
        /*004c*/ 	.byte	0x04, 0x36
        /*004e*/ 	.short	(.L_586 - .L_585)
.L_585:
        /*0050*/ 	.word	0x00000008
.L_586:


//--------------------- .nv.info._ZN7cutlass13device_kernelIN5flash19enable_sm80_to_sm89INS1_16FlashAttnFwdSm80INS1_25CollectiveMainloopFwdSm80ILi8ELi1ELb0EN4cute5tupleIJNS5_1CILi128EEENS7_ILi64EEENS7_ILi256EEEEEELi256ENS_10bfloat16_tEfNS_4arch4Sm80ELb0ELb1ELb0ELb0ELb0ELb0ELb1ELb1EEENS1_21CollectiveEpilogueFwdINS6_IJS8_SA_S9_EEENS6_IJNS7_ILi1EEESI_SI_EEESC_SE_Li256ELb0ELb1ELb1ELb0EEENS1_19SingleTileSchedulerILb0ELb1ELb1ELi128EEEEEEEEEvNT_6ParamsE --------------------------
	.section	.nv.info._ZN7cutlass13device_kernelIN5flash19enable_sm80_to_sm89INS1_16FlashAttnFwdSm80INS1_25CollectiveMainloopFwdSm80ILi8ELi1ELb0EN4cute5tupleIJNS5_1CILi128EEENS7_ILi64EEENS7_ILi256EEEEEELi256ENS_10bfloat16_tEfNS_4arch4Sm80ELb0ELb1ELb0ELb0ELb0ELb0ELb1ELb1EEENS1_21CollectiveEpilogueFwdINS6_IJS8_SA_S9_EEENS6_IJNS7_ILi1EEESI_SI_EEESC_SE_Li256ELb0ELb1ELb1ELb0EEENS1_19SingleTileSchedulerILb0ELb1ELb1ELi128EEEEEEEEEvNT_6ParamsE,"",@"SHT_CUDA_INFO"
	.sectionflags	@""
	.align	4


	//----- nvinfo : EIATTR_CUDA_API_VERSION
	.align		4
        /*0000*/ 	.byte	0x04, 0x37
        /*0002*/ 	.short	(.L_588 - .L_587)
.L_587:
        /*0004*/ 	.word	0x00000082


	//----- nvinfo : EIATTR_KPARAM_INFO
	.align		4
.L_588:
        /*0008*/ 	.byte	0x04, 0x17
        /*000a*/ 	.short	(.L_590 - .L_589)
.L_589:
        /*000c*/ 	.word	0x00000000
        /*0010*/ 	.short	0x0000
        /*0012*/ 	.short	0x0000
        /*0014*/ 	.byte	0x00, 0xf0, 0x61, 0x10


	//----- nvinfo : EIATTR_SPARSE_MMA_MASK
	.align		4
.L_590:
        /*0018*/ 	.byte	0x03, 0x50
        /*001a*/ 	.short	0x0000


	//----- nvinfo : EIATTR_MAXREG_COUNT
	.align		4
        /*001c*/ 	.byte	0x03, 0x1b
        /*001e*/ 	.short	0x00ff


	//----- nvinfo : EIATTR_MERCURY_ISA_VERSION
	.align		4
        /*0020*/ 	.byte	0x03, 0x5f
        /*0022*/ 	.short	0x0101


	//----- nvinfo : EIATTR_EXIT_INSTR_OFFSETS
	.align		4
        /*0024*/ 	.byte	0x04, 0x1c
        /*0026*/ 	.short	(.L_592 - .L_591)


	//   ....[0]....
.L_591:
        /*0028*/ 	.word	0x00000010


	//----- nvinfo : EIATTR_MAX_THREADS
	.align		4
.L_592:
        /*002c*/ 	.byte	0x04, 0x05
        /*002e*/ 	.short	(.L_594 - .L_593)
.L_593:
        /*0030*/ 	.word	0x00000100
        /*0034*/ 	.word	0x00000001
        /*0038*/ 	.word	0x00000001


	//----- nvinfo : EIATTR_CBANK_PARAM_SIZE
	.align		4
.L_594:
        /*003c*/ 	.byte	0x03, 0x19
        /*003e*/ 	.short	0x0418


	//----- nvinfo : EIATTR_PARAM_CBANK
	.align		4
        /*0040*/ 	.byte	0x04, 0x0a
        /*0042*/ 	.short	(.L_596 - .L_595)
	.align		4
.L_595:
        /*0044*/ 	.word	index@(.nv.constant0._ZN7cutlass13device_kernelIN5flash19enable_sm80_to_sm89INS1_16FlashAttnFwdSm80INS1_25CollectiveMainloopFwdSm80ILi8ELi1ELb0EN4cute5tupleIJNS5_1CILi128EEENS7_ILi64EEENS7_ILi256EEEEEELi256ENS_10bfloat16_tEfNS_4arch4Sm80ELb0ELb1ELb0ELb0ELb0ELb0ELb1ELb1EEENS1_21CollectiveEpilogueFwdINS6_IJS8_SA_S9_EEENS6_IJNS7_ILi1EEESI_SI_EEESC_SE_Li256ELb0ELb1ELb1ELb0EEENS1_19SingleTileSchedulerILb0ELb1ELb1ELi128EEEEEEEEEvNT_6ParamsE)
        /*0048*/ 	.short	0x0210
        /*004a*/ 	.short	0x0418


	//----- nvinfo : EIATTR_SW_WAR
	.align		4
.L_596:
        /*004c*/ 	.byte	0x04, 0x36
        /*004e*/ 	.short	(.L_598 - .L_597)
.L_597:
        /*0050*/ 	.word	0x00000008
.L_598:


//--------------------- .nv.info._ZN7cutlass13device_kernelIN5flash19enable_sm80_to_sm89INS1_16FlashAttnFwdSm80INS1_25CollectiveMainloopFwdSm80ILi8ELi1ELb0EN4cute5tupleIJNS5_1CILi128EEENS7_ILi64EEENS7_ILi256EEEEEELi256ENS_10bfloat16_tEfNS_4arch4Sm80ELb0ELb1ELb0ELb1ELb0ELb0ELb1ELb1EEENS1_21CollectiveEpilogueFwdINS6_IJS8_SA_S9_EEENS6_IJNS7_ILi1EEESI_SI_EEESC_SE_Li256ELb1ELb1ELb1ELb0EEENS1_36VarlenDynamicPersistentTileSchedulerILi128ELi64ELi256ELi256ELb1ELb1ELb0ELb1ELb0ELb1EEEEEEEEEvNT_6ParamsE --------------------------
	.section	.nv.info._ZN7cutlass13device_kernelIN5flash19enable_sm80_to_sm89INS1_16FlashAttnFwdSm80INS1_25CollectiveMainloopFwdSm80ILi8ELi1ELb0EN4cute5tupleIJNS5_1CILi128EEENS7_ILi64EEENS7_ILi256EEEEEELi256ENS_10bfloat16_tEfNS_4arch4Sm80ELb0ELb1ELb0ELb1ELb0ELb0ELb1ELb1EEENS1_21CollectiveEpilogueFwdINS6_IJS8_SA_S9_EEENS6_IJNS7_ILi1EEESI_SI_EEESC_SE_Li256ELb1ELb1ELb1ELb0EEENS1_36VarlenDynamicPersistentTileSchedulerILi128ELi64ELi256ELi256ELb1ELb1ELb0ELb1ELb0ELb1EEEEEEEEEvNT_6ParamsE,"",@"SHT_CUDA_INFO"
	.sectionflags	@""
	.align	4


	//----- nvinfo : EIATTR_CUDA_API_VERSION
	.align		4
        /*0000*/ 	.byte	0x04, 0x37
        /*0002*/ 	.short	(.L_600 - .L_599)
.L_599:
        /*0004*/ 	.word	0x00000082


	//----- nvinfo : EIATTR_KPARAM_INFO
	.align		4
.L_600:
        /*0008*/ 	.byte	0x04, 0x17
        /*000a*/ 	.short	(.L_602 - .L_601)
.L_601:
        /*000c*/ 	.word	0x00000000
        /*0010*/ 	.short	0x0000
        /*0012*/ 	.short	0x0000
        /*0014*/ 	.byte	0x00, 0xf0, 0xe1, 0x10


	//----- nvinfo : EIATTR_SPARSE_MMA_MASK
	.align		4
.L_602:
        /*0018*/ 	.byte	0x03, 0x50
        /*001a*/ 	.short	0x0000


	//----- nvinfo : EIATTR_MAXREG_COUNT
	.align		4
        /*001c*/ 	.byte	0x03, 0x1b
        /*001e*/ 	.short	0x00ff


	//----- nvinfo : EIATTR_MERCURY_ISA_VERSION
	.align		4
        /*0020*/ 	.byte	0x03, 0x5f
        /*0022*/ 	.short	0x0101


	//----- nvinfo : EIATTR_EXIT_INSTR_OFFSETS
	.align		4
        /*0024*/ 	.byte	0x04, 0x1c
        /*0026*/ 	.short	(.L_604 - .L_603)


	//   ....[0]....
.L_603:
        /*0028*/ 	.word	0x00000010


	//----- nvinfo : EIATTR_MAX_THREADS
	.align		4
.L_604:
        /*002c*/ 	.byte	0x04, 0x05
        /*002e*/ 	.short	(.L_606 - .L_605)
.L_605:
        /*0030*/ 	.word	0x00000100
        /*0034*/ 	.word	0x00000001
        /*0038*/ 	.word	0x00000001


	//----- nvinfo : EIATTR_CBANK_PARAM_SIZE
	.align		4
.L_606:
        /*003c*/ 	.byte	0x03, 0x19
        /*003e*/ 	.short	0x0438


	//----- nvinfo : EIATTR_PARAM_CBANK
	.align		4
        /*0040*/ 	.byte	0x04, 0x0a
        /*0042*/ 	.short	(.L_608 - .L_607)
	.align		4
.L_607:
        /*0044*/ 	.word	index@(.nv.constant0._ZN7cutlass13device_kernelIN5flash19enable_sm80_to_sm89INS1_16FlashAttnFwdSm80INS1_25CollectiveMainloopFwdSm80ILi8ELi1ELb0EN4cute5tupleIJNS5_1CILi128EEENS7_ILi64EEENS7_ILi256EEEEEELi256ENS_10bfloat16_tEfNS_4arch4Sm80ELb0ELb1ELb0ELb1ELb0ELb0ELb1ELb1EEENS1_21CollectiveEpilogueFwdINS6_IJS8_SA_S9_EEENS6_IJNS7_ILi1EEESI_SI_EEESC_SE_Li256ELb1ELb1ELb1ELb0EEENS1_36VarlenDynamicPersistentTileSchedulerILi128ELi64ELi256ELi256ELb1ELb1ELb0ELb1ELb0ELb1EEEEEEEEEvNT_6ParamsE)
        /*0048*/ 	.short	0x0210
        /*004a*/ 	.short	0x0438


	//----- nvinfo : EIATTR_SW_WAR
	.align		4
.L_608:
        /*004c*/ 	.byte	0x04, 0x36
        /*004e*/ 	.short	(.L_610 - .L_609)
.L_609:
        /*0050*/ 	.word	0x00000008
.L_610:


//--------------------- .nv.info._ZN7cutlass13device_kernelIN5flash19enable_sm80_to_sm89INS1_16FlashAttnFwdSm80INS1_25CollectiveMainloopFwdSm80ILi8ELi1ELb0EN4cute5tupleIJNS5_1CILi128EEENS7_ILi48EEENS7_ILi256EEEEEELi256ENS_10bfloat16_tEfNS_4arch4Sm80ELb0ELb1ELb0ELb1ELb0ELb1ELb1ELb1EEENS1_21CollectiveEpilogueFwdINS6_IJS8_SA_S9_EEENS6_IJNS7_ILi1EEESI_SI_EEESC_SE_Li256ELb1ELb1ELb1ELb0EEENS1_36VarlenDynamicPersistentTileSchedulerILi128ELi48ELi256ELi256ELb1ELb1ELb0ELb1ELb0ELb1EEEEEEEEEvNT_6ParamsE --------------------------
	.section	.nv.info._ZN7cutlass13device_kernelIN5flash19enable_sm80_to_sm89INS1_16FlashAttnFwdSm80INS1_25CollectiveMainloopFwdSm80ILi8ELi1ELb0EN4cute5tupleIJNS5_1CILi128EEENS7_ILi48EEENS7_ILi256EEEEEELi256ENS_10bfloat16_tEfNS_4arch4Sm80ELb0ELb1ELb0ELb1ELb0ELb1ELb1ELb1EEENS1_21CollectiveEpilogueFwdINS6_IJS8_SA_S9_EEENS6_IJNS7_ILi1EEESI_SI_EEESC_SE_Li256ELb1ELb1ELb1ELb0EEENS1_36VarlenDynamicPersistentTileSchedulerILi128ELi48ELi256ELi256ELb1ELb1ELb0ELb1ELb0ELb1EEEEEEEEEvNT_6ParamsE,"",@"SHT_CUDA_INFO"
	.sectionflags	@""
	.align	4


	//----- nvinfo : EIATTR_CUDA_API_VERSION
	.align		4
        /*0000*/ 	.byte	0x04, 0x37
        /*0002*/ 	.short	(.L_612 - .L_611)
.L_611:
        /*0004*/ 	.word	0x00000082


	//----- nvinfo : EIATTR_KPARAM_INFO
	.align		4
.L_612:
        /*0008*/ 	.byte	0x04, 0x17
        /*000a*/ 	.short	(.L_614 - .L_613)
.L_613:
        /*000c*/ 	.word	0x00000000
        /*0010*/ 	.short	0x0000
        /*0012*/ 	.short	0x0000
        /*0014*/ 	.byte	0x00, 0xf0, 0xe1, 0x10


	//----- nvinfo : EIATTR_SPARSE_MMA_MASK
	.align		4
.L_614:
        /*0018*/ 	.byte	0x03, 0x50
        /*001a*/ 	.short	0x0000


	//----- nvinfo : EIATTR_MAXREG_COUNT
	.align		4
        /*001c*/ 	.byte	0x03, 0x1b
        /*001e*/ 	.short	0x00ff


	//----- nvinfo : EIATTR_MERCURY_ISA_VERSION
	.align		4
        /*0020*/ 	.byte	0x03, 0x5f
        /*0022*/ 	.short	0x0101


	//----- nvinfo : EIATTR_EXIT_INSTR_OFFSETS
	.align		4
        /*0024*/ 	.byte	0x04, 0x1c
        /*0026*/ 	.short	(.L_616 - .L_615)


	//   ....[0]....
.L_615:
        /*0028*/ 	.word	0x00000010


	//----- nvinfo : EIATTR_MAX_THREADS
	.align		4
.L_616:
        /*002c*/ 	.byte	0x04, 0x05
        /*002e*/ 	.short	(.L_618 - .L_617)
.L_617:
        /*0030*/ 	.word	0x00000100
        /*0034*/ 	.word	0x00000001
        /*0038*/ 	.word	0x00000001


	//----- nvinfo : EIATTR_CBANK_PARAM_SIZE
	.align		4
.L_618:
        /*003c*/ 	.byte	0x03, 0x19
        /*003e*/ 	.short	0x0438


	//----- nvinfo : EIATTR_PARAM_CBANK
	.align		4
        /*0040*/ 	.byte	0x04, 0x0a
        /*0042*/ 	.short	(.L_620 - .L_619)
	.align		4
.L_619:
        /*0044*/ 	.word	index@(.nv.constant0._ZN7cutlass13device_kernelIN5flash19enable_sm80_to_sm89INS1_16FlashAttnFwdSm80INS1_25CollectiveMainloopFwdSm80ILi8ELi1ELb0EN4cute5tupleIJNS5_1CILi128EEENS7_ILi48EEENS7_ILi256EEEEEELi256ENS_10bfloat16_tEfNS_4arch4Sm80ELb0ELb1ELb0ELb1ELb0ELb1ELb1ELb1EEENS1_21CollectiveEpilogueFwdINS6_IJS8_SA_S9_EEENS6_IJNS7_ILi1EEESI_SI_EEESC_SE_Li256ELb1ELb1ELb1ELb0EEENS1_36VarlenDynamicPersistentTileSchedulerILi128ELi48ELi256ELi256ELb1ELb1ELb0ELb1ELb0ELb1EEEEEEEEEvNT_6ParamsE)
        /*0048*/ 	.short	0x0210
        /*004a*/ 	.short	0x0438


	//----- nvinfo : EIATTR_SW_WAR
	.align		4
.L_620:
        /*004c*/ 	.byte	0x04, 0x36
        /*004e*/ 	.short	(.L_622 - .L_621)
.L_621:
        /*0050*/ 	.word	0x00000008
.L_622:


//--------------------- .nv.info._ZN7cutlass13device_kernelIN5flash19enable_sm80_to_sm89INS1_16FlashAttnFwdSm80INS1_25CollectiveMainloopFwdSm80ILi8ELi1ELb0EN4cute5tupleIJNS5_1CILi128EEENS7_ILi96EEENS7_ILi256EEEEEELi256ENS_10bfloat16_tEfNS_4arch4Sm80ELb1ELb0ELb0ELb0ELb0ELb0ELb1ELb1EEENS1_21CollectiveEpilogueFwdINS6_IJS8_SA_S9_EEENS6_IJNS7_ILi1EEESI_SI_EEESC_SE_Li256ELb0ELb1ELb1ELb0EEENS1_30DynamicPersistentTileSchedulerILi256ELi256ELb1ELb1ELb0EEEEEEEEEvNT_6ParamsE --------------------------
	.section	.nv.info._ZN7cutlass13device_kernelIN5flash19enable_sm80_to_sm89INS1_16FlashAttnFwdSm80INS1_25CollectiveMainloopFwdSm80ILi8ELi1ELb0EN4cute5tupleIJNS5_1CILi128EEENS7_ILi96EEENS7_ILi256EEEEEELi256ENS_10bfloat16_tEfNS_4arch4Sm80ELb1ELb0ELb0ELb0ELb0ELb0ELb1ELb1EEENS1_21CollectiveEpilogueFwdINS6_IJS8_SA_S9_EEENS6_IJNS7_ILi1EEESI_SI_EEESC_SE_Li256ELb0ELb1ELb1ELb0EEENS1_30DynamicPersistentTileSchedulerILi256ELi256ELb1ELb1ELb0EEEEEEEEEvNT_6ParamsE,"",@"SHT_CUDA_INFO"
	.sectionflags	@""
	.align	4


	//----- nvinfo : EIATTR_CUDA_API_VERSION
	.align		4
        /*0000*/ 	.byte	0x04, 0x37
        /*0002*/ 	.short	(.L_624 - .L_623)
.L_623:
        /*0004*/ 	.word	0x00000082


	//----- nvinfo : EIATTR_KPARAM_INFO
	.align		4
.L_624:
        /*0008*/ 	.byte	0x04, 0x17
        /*000a*/ 	.short	(.L_626 - .L_625)
.L_625:
        /*000c*/ 	.word	0x00000000
        /*0010*/ 	.short	0x0000
        /*0012*/ 	.short	0x0000
        /*0014*/ 	.byte	0x00, 0xf0, 0xa1, 0x10


	//----- nvinfo : EIATTR_SPARSE_MMA_MASK
	.align		4
.L_626:
        /*0018*/ 	.byte	0x03, 0x50
        /*001a*/ 	.short	0x0000


	//----- nvinfo : EIATTR_MAXREG_COUNT
	.align		4
        /*001c*/ 	.byte	0x03, 0x1b
        /*001e*/ 	.short	0x00ff


	//----- nvinfo : EIATTR_MERCURY_ISA_VERSION
	.align		4
        /*0020*/ 	.byte	0x03, 0x5f
        /*0022*/ 	.short	0x0101


	//----- nvinfo : EIATTR_EXIT_INSTR_OFFSETS
	.align		4
        /*0024*/ 	.byte	0x04, 0x1c
        /*0026*/ 	.short	(.L_628 - .L_627)


	//   ....[0]....
.L_627:
        /*0028*/ 	.word	0x00000010


	//----- nvinfo : EIATTR_MAX_THREADS
	.align		4
.L_628:
        /*002c*/ 	.byte	0x04, 0x05
        /*002e*/ 	.short	(.L_630 - .L_629)
.L_629:
        /*0030*/ 	.word	0x00000100
        /*0034*/ 	.word	0x00000001
        /*0038*/ 	.word	0x00000001


	//----- nvinfo : EIATTR_CBANK_PARAM_SIZE
	.align		4
.L_630:
        /*003c*/ 	.byte	0x03, 0x19
        /*003e*/ 	.short	0x0428


	//----- nvinfo : EIATTR_PARAM_CBANK
	.align		4
        /*0040*/ 	.byte	0x04, 0x0a
        /*0042*/ 	.short	(.L_632 - .L_631)
	.align		4
.L_631:
        /*0044*/ 	.word	index@(.nv.constant0._ZN7cutlass13device_kernelIN5flash19enable_sm80_to_sm89INS1_16FlashAttnFwdSm80INS1_25CollectiveMainloopFwdSm80ILi8ELi1ELb0EN4cute5tupleIJNS5_1CILi128EEENS7_ILi96EEENS7_ILi256EEEEEELi256ENS_10bfloat16_tEfNS_4arch4Sm80ELb1ELb0ELb0ELb0ELb0ELb0ELb1ELb1EEENS1_21CollectiveEpilogueFwdINS6_IJS8_SA_S9_EEENS6_IJNS7_ILi1EEESI_SI_EEESC_SE_Li256ELb0ELb1ELb1ELb0EEENS1_30DynamicPersistentTileSchedulerILi256ELi256ELb1ELb1ELb0EEEEEEEEEvNT_6ParamsE)
        /*0048*/ 	.short	0x0210
        /*004a*/ 	.short	0x0428


	//----- nvinfo : EIATTR_SW_WAR
	.align		4
.L_632:
        /*004c*/ 	.byte	0x04, 0x36
        /*004e*/ 	.short	(.L_634 - .L_633)
.L_633:
        /*0050*/ 	.word	0x00000008
.L_634:


//--------------------- .nv.info._ZN7cutlass13device_kernelIN5flash19enable_sm80_to_sm89INS1_16FlashAttnFwdSm80INS1_25CollectiveMainloopFwdSm80ILi8ELi1ELb0EN4cute5tupleIJNS5_1CILi128EEENS7_ILi64EEENS7_ILi256EEEEEELi256ENS_10bfloat16_tEfNS_4arch4Sm80ELb1ELb0ELb0ELb1ELb0ELb0ELb1ELb1EEENS1_21CollectiveEpilogueFwdINS6_IJS8_SA_S9_EEENS6_IJNS7_ILi1EEESI_SI_EEESC_SE_Li256ELb1ELb1ELb1ELb0EEENS1_36VarlenDynamicPersistentTileSchedulerILi128ELi64ELi256ELi256ELb1ELb1ELb0ELb1ELb1ELb1EEEEEEEEEvNT_6ParamsE --------------------------
	.section	.nv.info._ZN7cutlass13device_kernelIN5flash19enable_sm80_to_sm89INS1_16FlashAttnFwdSm80INS1_25CollectiveMainloopFwdSm80ILi8ELi1ELb0EN4cute5tupleIJNS5_1CILi128EEENS7_ILi64EEENS7_ILi256EEEEEELi256ENS_10bfloat16_tEfNS_4arch4Sm80ELb1ELb0ELb0ELb1ELb0ELb0ELb1ELb1EEENS1_21CollectiveEpilogueFwdINS6_IJS8_SA_S9_EEENS6_IJNS7_ILi1EEESI_SI_EEESC_SE_Li256ELb1ELb1ELb1ELb0EEENS1_36VarlenDynamicPersistentTileSchedulerILi128ELi64ELi256ELi256ELb1ELb1ELb0ELb1ELb1ELb1EEEEEEEEEvNT_6ParamsE,"",@"SHT_CUDA_INFO"
	.sectionflags	@""
	.align	4


	//----- nvinfo : EIATTR_CUDA_API_VERSION
	.align		4
        /*0000*/ 	.byte	0x04, 0x37
        /*0002*/ 	.short	(.L_636 - .L_635)
.L_635:
        /*0004*/ 	.word	0x00000082


	//----- nvinfo : EIATTR_KPARAM_INFO
	.align		4
.L_636:
        /*0008*/ 	.byte	0x04, 0x17
        /*000a*/ 	.short	(.L_638 - .L_637)
.L_637:
        /*000c*/ 	.word	0x00000000
        /*0010*/ 	.short	0x0000
        /*0012*/ 	.short	0x0000
        /*0014*/ 	.byte	0x00, 0xf0, 0xe1, 0x10


	//----- nvinfo : EIATTR_SPARSE_MMA_MASK
	.align		4
.L_638:
        /*0018*/ 	.byte	0x03, 0x50
        /*001a*/ 	.short	0x0000


	//----- nvinfo : EIATTR_MAXREG_COUNT
	.align		4
        /*001c*/ 	.byte	0x03, 0x1b
        /*001e*/ 	.short	0x00ff


	//----- nvinfo : EIATTR_MERCURY_ISA_VERSION
	.align		4
        /*0020*/ 	.byte	0x03, 0x5f
        /*0022*/ 	.short	0x0101


	//----- nvinfo : EIATTR_EXIT_INSTR_OFFSETS
	.align		4
        /*0024*/ 	.byte	0x04, 0x1c
        /*0026*/ 	.short	(.L_640 - .L_639)


	//   ....[0]....
.L_639:
        /*0028*/ 	.word	0x00000010


	//----- nvinfo : EIATTR_MAX_THREADS
	.align		4
.L_640:
        /*002c*/ 	.byte	0x04, 0x05
        /*002e*/ 	.short	(.L_642 - .L_641)
.L_641:
        /*0030*/ 	.word	0x00000100
        /*0034*/ 	.word	0x00000001
        /*0038*/ 	.word	0x00000001


	//----- nvinfo : EIATTR_CBANK_PARAM_SIZE
	.align		4
.L_642:
        /*003c*/ 	.byte	0x03, 0x19
        /*003e*/ 	.short	0x0438


	//----- nvinfo : EIATTR_PARAM_CBANK
	.align		4
        /*0040*/ 	.byte	0x04, 0x0a
        /*0042*/ 	.short	(.L_644 - .L_643)
	.align		4
.L_643:
        /*0044*/ 	.word	index@(.nv.constant0._ZN7cutlass13device_kernelIN5flash19enable_sm80_to_sm89INS1_16FlashAttnFwdSm80INS1_25CollectiveMainloopFwdSm80ILi8ELi1ELb0EN4cute5tupleIJNS5_1CILi128EEENS7_ILi64EEENS7_ILi256EEEEEELi256ENS_10bfloat16_tEfNS_4arch4Sm80ELb1ELb0ELb0ELb1ELb0ELb0ELb1ELb1EEENS1_21CollectiveEpilogueFwdINS6_IJS8_SA_S9_EEENS6_IJNS7_ILi1EEESI_SI_EEESC_SE_Li256ELb1ELb1ELb1ELb0EEENS1_36VarlenDynamicPersistentTileSchedulerILi128ELi64ELi256ELi256ELb1ELb1ELb0ELb1ELb1ELb1EEEEEEEEEvNT_6ParamsE)
        /*0048*/ 	.short	0x0210
        /*004a*/ 	.short	0x0438


	//----- nvinfo : EIATTR_SW_WAR
	.align		4
.L_644:
        /*004c*/ 	.byte	0x04, 0x36
        /*004e*/ 	.short	(.L_646 - .L_645)
.L_645:
        /*0050*/ 	.word	0x00000008
.L_646:


//--------------------- .nv.info._ZN7cutlass13device_kernelIN5flash19enable_sm80_to_sm89INS1_16FlashAttnFwdSm80INS1_25CollectiveMainloopFwdSm80ILi8ELi1ELb0EN4cute5tupleIJNS5_1CILi128EEENS7_ILi48EEENS7_ILi256EEEEEELi256ENS_10bfloat16_tEfNS_4arch4Sm80ELb1ELb0ELb0ELb1ELb0ELb1ELb1ELb1EEENS1_21CollectiveEpilogueFwdINS6_IJS8_SA_S9_EEENS6_IJNS7_ILi1EEESI_SI_EEESC_SE_Li256ELb1ELb1ELb1ELb0EEENS1_36VarlenDynamicPersistentTileSchedulerILi128ELi48ELi256ELi256ELb1ELb1ELb0ELb1ELb1ELb1EEEEEEEEEvNT_6ParamsE --------------------------
	.section	.nv.info._ZN7cutlass13device_kernelIN5flash19enable_sm80_to_sm89INS1_16FlashAttnFwdSm80INS1_25CollectiveMainloopFwdSm80ILi8ELi1ELb0EN4cute5tupleIJNS5_1CILi128EEENS7_ILi48EEENS7_ILi256EEEEEELi256ENS_10bfloat16_tEfNS_4arch4Sm80ELb1ELb0ELb0ELb1ELb0ELb1ELb1ELb1EEENS1_21CollectiveEpilogueFwdINS6_IJS8_SA_S9_EEENS6_IJNS7_ILi1EEESI_SI_EEESC_SE_Li256ELb1ELb1ELb1ELb0EEENS1_36VarlenDynamicPersistentTileSchedulerILi128ELi48ELi256ELi256ELb1ELb1ELb0ELb1ELb1ELb1EEEEEEEEEvNT_6ParamsE,"",@"SHT_CUDA_INFO"
	.sectionflags	@""
	.align	4


	//----- nvinfo : EIATTR_CUDA_API_VERSION
	.align		4
        /*0000*/ 	.byte	0x04, 0x37
        /*0002*/ 	.short	(.L_648 - .L_647)
.L_647:
        /*0004*/ 	.word	0x00000082


	//----- nvinfo : EIATTR_KPARAM_INFO
	.align		4
.L_648:
        /*0008*/ 	.byte	0x04, 0x17
        /*000a*/ 	.short	(.L_650 - .L_649)
.L_649:
        /*000c*/ 	.word	0x00000000
        /*0010*/ 	.short	0x0000
        /*0012*/ 	.short	0x0000
        /*0014*/ 	.byte	0x00, 0xf0, 0xe1, 0x10


	//----- nvinfo : EIATTR_SPARSE_MMA_MASK
	.align		4
.L_650:
        /*0018*/ 	.byte	0x03, 0x50
        /*001a*/ 	.short	0x0000


	//----- nvinfo : EIATTR_MAXREG_COUNT
	.align		4
        /*001c*/ 	.byte	0x03, 0x1b
        /*001e*/ 	.short	0x00ff


	//----- nvinfo : EIATTR_MERCURY_ISA_VERSION
	.align		4
        /*0020*/ 	.byte	0x03, 0x5f
        /*0022*/ 	.short	0x0101


	//----- nvinfo : EIATTR_EXIT_INSTR_OFFSETS
	.align		4
        /*0024*/ 	.byte	0x04, 0x1c
        /*0026*/ 	.short	(.L_652 - .L_651)


	//   ....[0]....
.L_651:
        /*0028*/ 	.word	0x00000010


	//----- nvinfo : EIATTR_MAX_THREADS
	.align		4
.L_652:
        /*002c*/ 	.byte	0x04, 0x05
        /*002e*/ 	.short	(.L_654 - .L_653)
.L_653:
        /*0030*/ 	.word	0x00000100
        /*0034*/ 	.word	0x00000001
        /*0038*/ 	.word	0x00000001


	//----- nvinfo : EIATTR_CBANK_PARAM_SIZE
	.align		4
.L_654:
        /*003c*/ 	.byte	0x03, 0x19
        /*003e*/ 	.short	0x0438


	//----- nvinfo : EIATTR_PARAM_CBANK
	.align		4
        /*0040*/ 	.byte	0x04, 0x0a
        /*0042*/ 	.short	(.L_656 - .L_655)
	.align		4
.L_655:
        /*0044*/ 	.word	index@(.nv.constant0._ZN7cutlass13device_kernelIN5flash19enable_sm80_to_sm89INS1_16FlashAttnFwdSm80INS1_25CollectiveMainloopFwdSm80ILi8ELi1ELb0EN4cute5tupleIJNS5_1CILi128EEENS7_ILi48EEENS7_ILi256EEEEEELi256ENS_10bfloat16_tEfNS_4arch4Sm80ELb1ELb0ELb0ELb1ELb0ELb1ELb1ELb1EEENS1_21CollectiveEpilogueFwdINS6_IJS8_SA_S9_EEENS6_IJNS7_ILi1EEESI_SI_EEESC_SE_Li256ELb1ELb1ELb1ELb0EEENS1_36VarlenDynamicPersistentTileSchedulerILi128ELi48ELi256ELi256ELb1ELb1ELb0ELb1ELb1ELb1EEEEEEEEEvNT_6ParamsE)
        /*0048*/ 	.short	0x0210
        /*004a*/ 	.short	0x0438


	//----- nvinfo : EIATTR_SW_WAR
	.align		4
.L_656:
        /*004c*/ 	.byte	0x04, 0x36
        /*004e*/ 	.short	(.L_658 - .L_657)
.L_657:
        /*0050*/ 	.word	0x00000008
.L_658:


//--------------------- .nv.callgraph             --------------------------
	.section	.nv.callgraph,"",@"SHT_CUDA_CALLGRAPH"
	.align	4
	.sectionentsize	8
	.align		4
        /*0000*/ 	.word	0x00000000
	.align		4
        /*0004*/ 	.word	0xffffffff
	.align		4
        /*0008*/ 	.word	0x00000000
	.align		4
        /*000c*/ 	.word	0xfffffffe
	.align		4
        /*0010*/ 	.word	0x00000000
	.align		4
        /*0014*/ 	.word	0xfffffffd
	.align		4
        /*0018*/ 	.word	0x00000000
	.align		4
        /*001c*/ 	.word	0xfffffffc


//--------------------- .nv.constant4             --------------------------
	.section	.nv.constant4,"a",@progbits
	.align	8
	.align		8
.nv.constant4:
        /*0000*/ 	.dword	_ZN83_INTERNAL_2a676b3d_47_flash_fwd_hdim256_bf16_split_softcapall_sm80_cu_cb12e5b6_32694cuda3std3__45__cpo5beginE
	.align		8
        /*0008*/ 	.dword	_ZN83_INTERNAL_2a676b3d_47_flash_fwd_hdim256_bf16_split_softcapall_sm80_cu_cb12e5b6_32694cuda3std3__45__cpo3endE
	.align		8
        /*0010*/ 	.dword	_ZN83_INTERNAL_2a676b3d_47_flash_fwd_hdim256_bf16_split_softcapall_sm80_cu_cb12e5b6_32694cuda3std3__45__cpo6cbeginE
	.align		8
        /*0018*/ 	.dword	_ZN83_INTERNAL_2a676b3d_47_flash_fwd_hdim256_bf16_split_softcapall_sm80_cu_cb12e5b6_32694cuda3std3__45__cpo4cendE
	.align		8
        /*0020*/ 	.dword	_ZN83_INTERNAL_2a676b3d_47_flash_fwd_hdim256_bf16_split_softcapall_sm80_cu_cb12e5b6_32694cuda3std3__485_GLOBAL__N__2a676b3d_47_flash_fwd_hdim256_bf16_split_softcapall_sm80_cu_cb12e5b6_32696ignoreE
	.align		8
        /*0028*/ 	.dword	_ZN83_INTERNAL_2a676b3d_47_flash_fwd_hdim256_bf16_split_softcapall_sm80_cu_cb12e5b6_32694cuda3std3__419piecewise_constructE
	.align		8
        /*0030*/ 	.dword	_ZN83_INTERNAL_2a676b3d_47_flash_fwd_hdim256_bf16_split_softcapall_sm80_cu_cb12e5b6_32694cuda3std3__48in_placeE
	.align		8
        /*0038*/ 	.dword	_ZN83_INTERNAL_2a676b3d_47_flash_fwd_hdim256_bf16_split_softcapall_sm80_cu_cb12e5b6_32694cuda3std6ranges3__45__cpo4swapE
	.align		8
        /*0040*/ 	.dword	_ZN83_INTERNAL_2a676b3d_47_flash_fwd_hdim256_bf16_split_softcapall_sm80_cu_cb12e5b6_32694cuda3std6ranges3__45__cpo9iter_moveE
	.align		8
        /*0048*/ 	.dword	_ZN83_INTERNAL_2a676b3d_47_flash_fwd_hdim256_bf16_split_softcapall_sm80_cu_cb12e5b6_32694cute7productE
	.align		8
        /*0050*/ 	.dword	_ZN83_INTERNAL_2a676b3d_47_flash_fwd_hdim256_bf16_split_softcapall_sm80_cu_cb12e5b6_32694cute1_E


//--------------------- .text._ZN7cutlass13device_kernelIN5flash19enable_sm80_to_sm89INS1_16FlashAttnFwdSm80INS1_25CollectiveMainloopFwdSm80ILi8ELi1ELb1EN4cute5tupleIJNS5_1CILi128EEENS7_ILi64EEENS7_ILi256EEEEEELi256ENS_10bfloat16_tEfNS_4arch4Sm80ELb0ELb0ELb1ELb0ELb0ELb0ELb1ELb1EEENS1_21CollectiveEpilogueFwdINS6_IJS8_SA_S9_EEENS6_IJNS7_ILi1EEESI_SI_EEESC_SE_Li256ELb0ELb1ELb1ELb0EEENS1_19SingleTileSchedulerILb0ELb1ELb1ELi128EEEEEEEEEvNT_6ParamsE --------------------------
	.section	.text._ZN7cutlass13device_kernelIN5flash19enable_sm80_to_sm89INS1_16FlashAttnFwdSm80INS1_25CollectiveMainloopFwdSm80ILi8ELi1ELb1EN4cute5tupleIJNS5_1CILi128EEENS7_ILi64EEENS7_ILi256EEEEEELi256ENS_10bfloat16_tEfNS_4arch4Sm80ELb0ELb0ELb1ELb0ELb0ELb0ELb1ELb1EEENS1_21CollectiveEpilogueFwdINS6_IJS8_SA_S9_EEENS6_IJNS7_ILi1EEESI_SI_EEESC_SE_Li256ELb0ELb1ELb1ELb0EEENS1_19SingleTileSchedulerILb0ELb1ELb1ELi128EEEEEEEEEvNT_6ParamsE,"ax",@progbits
	.align	128
.text._ZN7cutlass13device_kernelIN5flash19enable_sm80_to_sm89INS1_16FlashAttnFwdSm80INS1_25CollectiveMainloopFwdSm80ILi8ELi1ELb1EN4cute5tupleIJNS5_1CILi128EEENS7_ILi64EEENS7_ILi256EEEEEELi256ENS_10bfloat16_tEfNS_4arch4Sm80ELb0ELb0ELb1ELb0ELb0ELb0ELb1ELb1EEENS1_21CollectiveEpilogueFwdINS6_IJS8_SA_S9_EEENS6_IJNS7_ILi1EEESI_SI_EEESC_SE_Li256ELb0ELb1ELb1ELb0EEENS1_19SingleTileSchedulerILb0ELb1ELb1ELi128EEEEEEEEEvNT_6ParamsE:
        .type           _ZN7cutlass13device_kernelIN5flash19enable_sm80_to_sm89INS1_16FlashAttnFwdSm80INS1_25CollectiveMainloopFwdSm80ILi8ELi1ELb1EN4cute5tupleIJNS5_1CILi128EEENS7_ILi64EEENS7_ILi256EEEEEELi256ENS_10bfloat16_tEfNS_4arch4Sm80ELb0ELb0ELb1ELb0ELb0ELb0ELb1ELb1EEENS1_21CollectiveEpilogueFwdINS6_IJS8_SA_S9_EEENS6_IJNS7_ILi1EEESI_SI_EEESC_SE_Li256ELb0ELb1ELb1ELb0EEENS1_19SingleTileSchedulerILb0ELb1ELb1ELi128EEEEEEEEEvNT_6ParamsE,@function
        .size           _ZN7cutlass13device_kernelIN5flash19enable_sm80_to_sm89INS1_16FlashAttnFwdSm80INS1_25CollectiveMainloopFwdSm80ILi8ELi1ELb1EN4cute5tupleIJNS5_1CILi128EEENS7_ILi64EEENS7_ILi256EEEEEELi256ENS_10bfloat16_tEfNS_4arch4Sm80ELb0ELb0ELb1ELb0ELb0ELb0ELb1ELb1EEENS1_21CollectiveEpilogueFwdINS6_IJS8_SA_S9_EEENS6_IJNS7_ILi1EEESI_SI_EEESC_SE_Li256ELb0ELb1ELb1ELb0EEENS1_19SingleTileSchedulerILb0ELb1ELb1ELi128EEEEEEEEEvNT_6ParamsE,(.L_x_36 - _ZN7cutlass13device_kernelIN5flash19enable_sm80_to_sm89INS1_16FlashAttnFwdSm80INS1_25CollectiveMainloopFwdSm80ILi8ELi1ELb1EN4cute5tupleIJNS5_1CILi128EEENS7_ILi64EEENS7_ILi256EEEEEELi256ENS_10bfloat16_tEfNS_4arch4Sm80ELb0ELb0ELb1ELb0ELb0ELb0ELb1ELb1EEENS1_21CollectiveEpilogueFwdINS6_IJS8_SA_S9_EEENS6_IJNS7_ILi1EEESI_SI_EEESC_SE_Li256ELb0ELb1ELb1ELb0EEENS1_19SingleTileSchedulerILb0ELb1ELb1ELi128EEEEEEEEEvNT_6ParamsE)
        .other          _ZN7cutlass13device_kernelIN5flash19enable_sm80_to_sm89INS1_16FlashAttnFwdSm80INS1_25CollectiveMainloopFwdSm80ILi8ELi1ELb1EN4cute5tupleIJNS5_1CILi128EEENS7_ILi64EEENS7_ILi256EEEEEELi256ENS_10bfloat16_tEfNS_4arch4Sm80ELb0ELb0ELb1ELb0ELb0ELb0ELb1ELb1EEENS1_21CollectiveEpilogueFwdINS6_IJS8_SA_S9_EEENS6_IJNS7_ILi1EEESI_SI_EEESC_SE_Li256ELb0ELb1ELb1ELb0EEENS1_19SingleTileSchedulerILb0ELb1ELb1ELi128EEEEEEEEEvNT_6ParamsE,@"STO_CUDA_ENTRY STV_DEFAULT"
_ZN7cutlass13device_kernelIN5flash19enable_sm80_to_sm89INS1_16FlashAttnFwdSm80INS1_25CollectiveMainloopFwdSm80ILi8ELi1ELb1EN4cute5tupleIJNS5_1CILi128EEENS7_ILi64EEENS7_ILi256EEEEEELi256ENS_10bfloat16_tEfNS_4arch4Sm80ELb0ELb0ELb1ELb0ELb0ELb0ELb1ELb1EEENS1_21CollectiveEpilogueFwdINS6_IJS8_SA_S9_EEENS6_IJNS7_ILi1EEESI_SI_EEESC_SE_Li256ELb0ELb1ELb1ELb0EEENS1_19SingleTileSchedulerILb0ELb1ELb1ELi128EEEEEEEEEvNT_6ParamsE:
[----:B------:R-:W-:Y:S01]  /*0000*/  LDC R1, c[0x0][0x28] ;  /* 0x00000a00ff017b82 */ /* 0x000fe20000000800 */
[----:B------:R-:W-:Y:S05]  /*0010*/  EXIT ;  /* 0x000000000000794d */ /* 0x000fea0003800000 */
.L_x_0:
[----:B------:R-:W-:-:S00]  /*0020*/  BRA `(.L_x_0) ;  /* 0xfffffffc00fc7947 */ /* 0x000fc0000383ffff */
[----:B------:R-:W-:-:S00]  /*0030*/  NOP ;  /* 0x0000000000007918 */ /* 0x000fc00000000000 */
        /* <DEDUP_REMOVED lines=12> */
.L_x_36:


//--------------------- .text._ZN7cutlass13device_kernelIN5flash19enable_sm80_to_sm89INS1_16FlashAttnFwdSm80INS1_25CollectiveMainloopFwdSm80ILi8ELi1ELb1EN4cute5tupleIJNS5_1CILi128EEENS7_ILi48EEENS7_ILi256EEEEEELi256ENS_10bfloat16_tEfNS_4arch4Sm80ELb0ELb0ELb1ELb1ELb0ELb0ELb1ELb1EEENS1_21CollectiveEpilogueFwdINS6_IJS8_SA_S9_EEENS6_IJNS7_ILi1EEESI_SI_EEESC_SE_Li256ELb1ELb1ELb1ELb0EEENS1_36VarlenDynamicPersistentTileSchedulerILi128ELi48ELi256ELi256ELb1ELb1ELb0ELb0ELb1ELb1EEEEEEEEEvNT_6ParamsE --------------------------
	.section	.text._ZN7cutlass13device_kernelIN5flash19enable_sm80_to_sm89INS1_16FlashAttnFwdSm80INS1_25CollectiveMainloopFwdSm80ILi8ELi1ELb1EN4cute5tupleIJNS5_1CILi128EEENS7_ILi48EEENS7_ILi256EEEEEELi256ENS_10bfloat16_tEfNS_4arch4Sm80ELb0ELb0ELb1ELb1ELb0ELb0ELb1ELb1EEENS1_21CollectiveEpilogueFwdINS6_IJS8_SA_S9_EEENS6_IJNS7_ILi1EEESI_SI_EEESC_SE_Li256ELb1ELb1ELb1ELb0EEENS1_36VarlenDynamicPersistentTileSchedulerILi128ELi48ELi256ELi256ELb1ELb1ELb0ELb0ELb1ELb1EEEEEEEEEvNT_6ParamsE,"ax",@progbits
	.align	128
.text._ZN7cutlass13device_kernelIN5flash19enable_sm80_to_sm89INS1_16FlashAttnFwdSm80INS1_25CollectiveMainloopFwdSm80ILi8ELi1ELb1EN4cute5tupleIJNS5_1CILi128EEENS7_ILi48EEENS7_ILi256EEEEEELi256ENS_10bfloat16_tEfNS_4arch4Sm80ELb0ELb0ELb1ELb1ELb0ELb0ELb1ELb1EEENS1_21CollectiveEpilogueFwdINS6_IJS8_SA_S9_EEENS6_IJNS7_ILi1EEESI_SI_EEESC_SE_Li256ELb1ELb1ELb1ELb0EEENS1_36VarlenDynamicPersistentTileSchedulerILi128ELi48ELi256ELi256ELb1ELb1ELb0ELb0ELb1ELb1EEEEEEEEEvNT_6ParamsE:
        .type           _ZN7cutlass13device_kernelIN5flash19enable_sm80_to_sm89INS1_16FlashAttnFwdSm80INS1_25CollectiveMainloopFwdSm80ILi8ELi1ELb1EN4cute5tupleIJNS5_1CILi128EEENS7_ILi48EEENS7_ILi256EEEEEELi256ENS_10bfloat16_tEfNS_4arch4Sm80ELb0ELb0ELb1ELb1ELb0ELb0ELb1ELb1EEENS1_21CollectiveEpilogueFwdINS6_IJS8_SA_S9_EEENS6_IJNS7_ILi1EEESI_SI_EEESC_SE_Li256ELb1ELb1ELb1ELb0EEENS1_36VarlenDynamicPersistentTileSchedulerILi128ELi48ELi256ELi256ELb1ELb1ELb0ELb0ELb1ELb1EEEEEEEEEvNT_6ParamsE,@function
        .size           _ZN7cutlass13device_kernelIN5flash19enable_sm80_to_sm89INS1_16FlashAttnFwdSm80INS1_25CollectiveMainloopFwdSm80ILi8ELi1ELb1EN4cute5tupleIJNS5_1CILi128EEENS7_ILi48EEENS7_ILi256EEEEEELi256ENS_10bfloat16_tEfNS_4arch4Sm80ELb0ELb0ELb1ELb1ELb0ELb0ELb1ELb1EEENS1_21CollectiveEpilogueFwdINS6_IJS8_SA_S9_EEENS6_IJNS7_ILi1EEESI_SI_EEESC_SE_Li256ELb1ELb1ELb1ELb0EEENS1_36VarlenDynamicPersistentTileSchedulerILi128ELi48ELi256ELi256ELb1ELb1ELb0ELb0ELb1ELb1EEEEEEEEEvNT_6ParamsE,(.L_x_37 - _ZN7cutlass13device_kernelIN5flash19enable_sm80_to_sm89INS1_16FlashAttnFwdSm80INS1_25CollectiveMainloopFwdSm80ILi8ELi1ELb1EN4cute5tupleIJNS5_1CILi128EEENS7_ILi48EEENS7_ILi256EEEEEELi256ENS_10bfloat16_tEfNS_4arch4Sm80ELb0ELb0ELb1ELb1ELb0ELb0ELb1ELb1EEENS1_21CollectiveEpilogueFwdINS6_IJS8_SA_S9_EEENS6_IJNS7_ILi1EEESI_SI_EEESC_SE_Li256ELb1ELb1ELb1ELb0EEENS1_36VarlenDynamicPersistentTileSchedulerILi128ELi48ELi256ELi256ELb1ELb1ELb0ELb0ELb1ELb1EEEEEEEEEvNT_6ParamsE)
        .other          _ZN7cutlass13device_kernelIN5flash19enable_sm80_to_sm89INS1_16FlashAttnFwdSm80INS1_25CollectiveMainloopFwdSm80ILi8ELi1ELb1EN4cute5tupleIJNS5_1CILi128EEENS7_ILi48EEENS7_ILi256EEEEEELi256ENS_10bfloat16_tEfNS_4arch4Sm80ELb0ELb0ELb1ELb1ELb0ELb0ELb1ELb1EEENS1_21CollectiveEpilogueFwdINS6_IJS8_SA_S9_EEENS6_IJNS7_ILi1EEESI_SI_EEESC_SE_Li256ELb1ELb1ELb1ELb0EEENS1_36VarlenDynamicPersistentTileSchedulerILi128ELi48ELi256ELi256ELb1ELb1ELb0ELb0ELb1ELb1EEEEEEEEEvNT_6ParamsE,@"STO_CUDA_ENTRY STV_DEFAULT"
_ZN7cutlass13device_kernelIN5flash19enable_sm80_to_sm89INS1_16FlashAttnFwdSm80INS1_25CollectiveMainloopFwdSm80ILi8ELi1ELb1EN4cute5tupleIJNS5_1CILi128EEENS7_ILi48EEENS7_ILi256EEEEEELi256ENS_10bfloat16_tEfNS_4arch4Sm80ELb0ELb0ELb1ELb1ELb0ELb0ELb1ELb1EEENS1_21CollectiveEpilogueFwdINS6_IJS8_SA_S9_EEENS6_IJNS7_ILi1EEESI_SI_EEESC_SE_Li256ELb1ELb1ELb1ELb0EEENS1_36VarlenDynamicPersistentTileSchedulerILi128ELi48ELi256ELi256ELb1ELb1ELb0ELb0ELb1ELb1EEEEEEEEEvNT_6ParamsE:
[----:B------:R-:W-:Y:S01]  /*0000*/  LDC R1, c[0x0][0x28] ;  /* 0x00000a00ff017b82 */ /* 0x000fe20000000800 */
[----:B------:R-:W-:Y:S05]  /*0010*/  EXIT ;  /* 0x000000000000794d */ /* 0x000fea0003800000 */
.L_x_1:
        /* <DEDUP_REMOVED lines=14> */
.L_x_37:


//--------------------- .text._ZN7cutlass13device_kernelIN5flash19enable_sm80_to_sm89INS1_16FlashAttnFwdSm80INS1_25CollectiveMainloopFwdSm80ILi8ELi1ELb0EN4cute5tupleIJNS5_1CILi128EEENS7_ILi32EEENS7_ILi256EEEEEELi256ENS_10bfloat16_tEfNS_4arch4Sm80ELb0ELb0ELb1ELb1ELb0ELb1ELb1ELb1EEENS1_21CollectiveEpilogueFwdINS6_IJS8_SA_S9_EEENS6_IJNS7_ILi1EEESI_SI_EEESC_SE_Li256ELb1ELb1ELb1ELb0EEENS1_36VarlenDynamicPersistentTileSchedulerILi128ELi32ELi256ELi256ELb1ELb1ELb0ELb0ELb1ELb1EEEEEEEEEvNT_6ParamsE --------------------------
	.section	.text._ZN7cutlass13device_kernelIN5flash19enable_sm80_to_sm89INS1_16FlashAttnFwdSm80INS1_25CollectiveMainloopFwdSm80ILi8ELi1ELb0EN4cute5tupleIJNS5_1CILi128EEENS7_ILi32EEENS7_ILi256EEEEEELi256ENS_10bfloat16_tEfNS_4arch4Sm80ELb0ELb0ELb1ELb1ELb0ELb1ELb1ELb1EEENS1_21CollectiveEpilogueFwdINS6_IJS8_SA_S9_EEENS6_IJNS7_ILi1EEESI_SI_EEESC_SE_Li256ELb1ELb1ELb1ELb0EEENS1_36VarlenDynamicPersistentTileSchedulerILi128ELi32ELi256ELi256ELb1ELb1ELb0ELb0ELb1ELb1EEEEEEEEEvNT_6ParamsE,"ax",@progbits
	.align	128
.text._ZN7cutlass13device_kernelIN5flash19enable_sm80_to_sm89INS1_16FlashAttnFwdSm80INS1_25CollectiveMainloopFwdSm80ILi8ELi1ELb0EN4cute5tupleIJNS5_1CILi128EEENS7_ILi32EEENS7_ILi256EEEEEELi256ENS_10bfloat16_tEfNS_4arch4Sm80ELb0ELb0ELb1ELb1ELb0ELb1ELb1ELb1EEENS1_21CollectiveEpilogueFwdINS6_IJS8_SA_S9_EEENS6_IJNS7_ILi1EEESI_SI_EEESC_SE_Li256ELb1ELb1ELb1ELb0EEENS1_36VarlenDynamicPersistentTileSchedulerILi128ELi32ELi256ELi256ELb1ELb1ELb0ELb0ELb1ELb1EEEEEEEEEvNT_6ParamsE:
        .type           _ZN7cutlass13device_kernelIN5flash19enable_sm80_to_sm89INS1_16FlashAttnFwdSm80INS1_25CollectiveMainloopFwdSm80ILi8ELi1ELb0EN4cute5tupleIJNS5_1CILi128EEENS7_ILi32EEENS7_ILi256EEEEEELi256ENS_10bfloat16_tEfNS_4arch4Sm80ELb0ELb0ELb1ELb1ELb0ELb1ELb1ELb1EEENS1_21CollectiveEpilogueFwdINS6_IJS8_SA_S9_EEENS6_IJNS7_ILi1EEESI_SI_EEESC_SE_Li256ELb1ELb1ELb1ELb0EEENS1_36VarlenDynamicPersistentTileSchedulerILi128ELi32ELi256ELi256ELb1ELb1ELb0ELb0ELb1ELb1EEEEEEEEEvNT_6ParamsE,@function
        .size           _ZN7cutlass13device_kernelIN5flash19enable_sm80_to_sm89INS1_16FlashAttnFwdSm80INS1_25CollectiveMainloopFwdSm80ILi8ELi1ELb0EN4cute5tupleIJNS5_1CILi128EEENS7_ILi32EEENS7_ILi256EEEEEELi256ENS_10bfloat16_tEfNS_4arch4Sm80ELb0ELb0ELb1ELb1ELb0ELb1ELb1ELb1EEENS1_21CollectiveEpilogueFwdINS6_IJS8_SA_S9_EEENS6_IJNS7_ILi1EEESI_SI_EEESC_SE_Li256ELb1ELb1ELb1ELb0EEENS1_36VarlenDynamicPersistentTileSchedulerILi128ELi32ELi256ELi256ELb1ELb1ELb0ELb0ELb1ELb1EEEEEEEEEvNT_6ParamsE,(.L_x_38 - _ZN7cutlass13device_kernelIN5flash19enable_sm80_to_sm89INS1_16FlashAttnFwdSm80INS1_25CollectiveMainloopFwdSm80ILi8ELi1ELb0EN4cute5tupleIJNS5_1CILi128EEENS7_ILi32EEENS7_ILi256EEEEEELi256ENS_10bfloat16_tEfNS_4arch4Sm80ELb0ELb0ELb1ELb1ELb0ELb1ELb1ELb1EEENS1_21CollectiveEpilogueFwdINS6_IJS8_SA_S9_EEENS6_IJNS7_ILi1EEESI_SI_EEESC_SE_Li256ELb1ELb1ELb1ELb0EEENS1_36VarlenDynamicPersistentTileSchedulerILi128ELi32ELi256ELi256ELb1ELb1ELb0ELb0ELb1ELb1EEEEEEEEEvNT_6ParamsE)
        .other          _ZN7cutlass13device_kernelIN5flash19enable_sm80_to_sm89INS1_16FlashAttnFwdSm80INS1_25CollectiveMainloopFwdSm80ILi8ELi1ELb0EN4cute5tupleIJNS5_1CILi128EEENS7_ILi32EEENS7_ILi256EEEEEELi256ENS_10bfloat16_tEfNS_4arch4Sm80ELb0ELb0ELb1ELb1ELb0ELb1ELb1ELb1EEENS1_21CollectiveEpilogueFwdINS6_IJS8_SA_S9_EEENS6_IJNS7_ILi1EEESI_SI_EEESC_SE_Li256ELb1ELb1ELb1ELb0EEENS1_36VarlenDynamicPersistentTileSchedulerILi128ELi32ELi256ELi256ELb1ELb1ELb0ELb0ELb1ELb1EEEEEEEEEvNT_6ParamsE,@"STO_CUDA_ENTRY STV_DEFAULT"
_ZN7cutlass13device_kernelIN5flash19enable_sm80_to_sm89INS1_16FlashAttnFwdSm80INS1_25CollectiveMainloopFwdSm80ILi8ELi1ELb0EN4cute5tupleIJNS5_1CILi128EEENS7_ILi32EEENS7_ILi256EEEEEELi256ENS_10bfloat16_tEfNS_4arch4Sm80ELb0ELb0ELb1ELb1ELb0ELb1ELb1ELb1EEENS1_21CollectiveEpilogueFwdINS6_IJS8_SA_S9_EEENS6_IJNS7_ILi1EEESI_SI_EEESC_SE_Li256ELb1ELb1ELb1ELb0EEENS1_36VarlenDynamicPersistentTileSchedulerILi128ELi32ELi256ELi256ELb1ELb1ELb0ELb0ELb1ELb1EEEEEEEEEvNT_6ParamsE:
[----:B------:R-:W-:Y:S01]  /*0000*/  LDC R1, c[0x0][0x28] ;  /* 0x00000a00ff017b82 */ /* 0x000fe20000000800 */
[----:B------:R-:W-:Y:S05]  /*0010*/  EXIT ;  /* 0x000000000000794d */ /* 0x000fea0003800000 */
.L_x_2:
        /* <DEDUP_REMOVED lines=14> */
.L_x_38:


//--------------------- .text._ZN7cutlass13device_kernelIN5flash19enable_sm80_to_sm89INS1_16FlashAttnFwdSm80INS1_25CollectiveMainloopFwdSm80ILi8ELi1ELb1EN4cute5tupleIJNS5_1CILi128EEENS7_ILi48EEENS7_ILi256EEEEEELi256ENS_10bfloat16_tEfNS_4arch4Sm80ELb0ELb1ELb1ELb0ELb0ELb0ELb1ELb1EEENS1_21CollectiveEpilogueFwdINS6_IJS8_SA_S9_EEENS6_IJNS7_ILi1EEESI_SI_EEESC_SE_Li256ELb0ELb1ELb1ELb0EEENS1_19SingleTileSchedulerILb0ELb1ELb1ELi128EEEEEEEEEvNT_6ParamsE --------------------------
	.section	.text._ZN7cutlass13device_kernelIN5flash19enable_sm80_to_sm89INS1_16FlashAttnFwdSm80INS1_25CollectiveMainloopFwdSm80ILi8ELi1ELb1EN4cute5tupleIJNS5_1CILi128EEENS7_ILi48EEENS7_ILi256EEEEEELi256ENS_10bfloat16_tEfNS_4arch4Sm80ELb0ELb1ELb1ELb0ELb0ELb0ELb1ELb1EEENS1_21CollectiveEpilogueFwdINS6_IJS8_SA_S9_EEENS6_IJNS7_ILi1EEESI_SI_EEESC_SE_Li256ELb0ELb1ELb1ELb0EEENS1_19SingleTileSchedulerILb0ELb1ELb1ELi128EEEEEEEEEvNT_6ParamsE,"ax",@progbits
	.align	128
.text._ZN7cutlass13device_kernelIN5flash19enable_sm80_to_sm89INS1_16FlashAttnFwdSm80INS1_25CollectiveMainloopFwdSm80ILi8ELi1ELb1EN4cute5tupleIJNS5_1CILi128EEENS7_ILi48EEENS7_ILi256EEEEEELi256ENS_10bfloat16_tEfNS_4arch4Sm80ELb0ELb1ELb1ELb0ELb0ELb0ELb1ELb1EEENS1_21CollectiveEpilogueFwdINS6_IJS8_SA_S9_EEENS6_IJNS7_ILi1EEESI_SI_EEESC_SE_Li256ELb0ELb1ELb1ELb0EEENS1_19SingleTileSchedulerILb0ELb1ELb1ELi128EEEEEEEEEvNT_6ParamsE:
        .type           _ZN7cutlass13device_kernelIN5flash19enable_sm80_to_sm89INS1_16FlashAttnFwdSm80INS1_25CollectiveMainloopFwdSm80ILi8ELi1ELb1EN4cute5tupleIJNS5_1CILi128EEENS7_ILi48EEENS7_ILi256EEEEEELi256ENS_10bfloat16_tEfNS_4arch4Sm80ELb0ELb1ELb1ELb0ELb0ELb0ELb1ELb1EEENS1_21CollectiveEpilogueFwdINS6_IJS8_SA_S9_EEENS6_IJNS7_ILi1EEESI_SI_EEESC_SE_Li256ELb0ELb1ELb1ELb0EEENS1_19SingleTileSchedulerILb0ELb1ELb1ELi128EEEEEEEEEvNT_6ParamsE,@function
        .size           _ZN7cutlass13device_kernelIN5flash19enable_sm80_to_sm89INS1_16FlashAttnFwdSm80INS1_25CollectiveMainloopFwdSm80ILi8ELi1ELb1EN4cute5tupleIJNS5_1CILi128EEENS7_ILi48EEENS7_ILi256EEEEEELi256ENS_10bfloat16_tEfNS_4arch4Sm80ELb0ELb1ELb1ELb0ELb0ELb0ELb1ELb1EEENS1_21CollectiveEpilogueFwdINS6_IJS8_SA_S9_EEENS6_IJNS7_ILi1EEESI_SI_EEESC_SE_Li256ELb0ELb1ELb1ELb0EEENS1_19SingleTileSchedulerILb0ELb1ELb1ELi128EEEEEEEEEvNT_6ParamsE,(.L_x_39 - _ZN7cutlass13device_kernelIN5flash19enable_sm80_to_sm89INS1_16FlashAttnFwdSm80INS1_25CollectiveMainloopFwdSm80ILi8ELi1ELb1EN4cute5tupleIJNS5_1CILi128EEENS7_ILi48EEENS7_ILi256EEEEEELi256ENS_10bfloat16_tEfNS_4arch4Sm80ELb0ELb1ELb1ELb0ELb0ELb0ELb1ELb1EEENS1_21CollectiveEpilogueFwdINS6_IJS8_SA_S9_EEENS6_IJNS7_ILi1EEESI_SI_EEESC_SE_Li256ELb0ELb1ELb1ELb0EEENS1_19SingleTileSchedulerILb0ELb1ELb1ELi128EEEEEEEEEvNT_6ParamsE)
        .other          _ZN7cutlass13device_kernelIN5flash19enable_sm80_to_sm89INS1_16FlashAttnFwdSm80INS1_25CollectiveMainloopFwdSm80ILi8ELi1ELb1EN4cute5tupleIJNS5_1CILi128EEENS7_ILi48EEENS7_ILi256EEEEEELi256ENS_10bfloat16_tEfNS_4arch4Sm80ELb0ELb1ELb1ELb0ELb0ELb0ELb1ELb1EEENS1_21CollectiveEpilogueFwdINS6_IJS8_SA_S9_EEENS6_IJNS7_ILi1EEESI_SI_EEESC_SE_Li256ELb0ELb1ELb1ELb0EEENS1_19SingleTileSchedulerILb0ELb1ELb1ELi128EEEEEEEEEvNT_6ParamsE,@"STO_CUDA_ENTRY STV_DEFAULT"
_ZN7cutlass13device_kernelIN5flash19enable_sm80_to_sm89INS1_16FlashAttnFwdSm80INS1_25CollectiveMainloopFwdSm80ILi8ELi1ELb1EN4cute5tupleIJNS5_1CILi128EEENS7_ILi48EEENS7_ILi256EEEEEELi256ENS_10bfloat16_tEfNS_4arch4Sm80ELb0ELb1ELb1ELb0ELb0ELb0ELb1ELb1EEENS1_21CollectiveEpilogueFwdINS6_IJS8_SA_S9_EEENS6_IJNS7_ILi1EEESI_SI_EEESC_SE_Li256ELb0ELb1ELb1ELb0EEENS1_19SingleTileSchedulerILb0ELb1ELb1ELi128EEEEEEEEEvNT_6ParamsE:
[----:B------:R-:W-:Y:S01]  /*0000*/  LDC R1, c[0x0][0x28] ;  /* 0x00000a00ff017b82 */ /* 0x000fe20000000800 */
[----:B------:R-:W-:Y:S05]  /*0010*/  EXIT ;  /* 0x000000000000794d */ /* 0x000fea0003800000 */
.L_x_3:
        /* <DEDUP_REMOVED lines=14> */
.L_x_39:


//--------------------- .text._ZN7cutlass13device_kernelIN5flash19enable_sm80_to_sm89INS1_16FlashAttnFwdSm80INS1_25CollectiveMainloopFwdSm80ILi8ELi1ELb1EN4cute5tupleIJNS5_1CILi128EEENS7_ILi48EEENS7_ILi256EEEEEELi256ENS_10bfloat16_tEfNS_4arch4Sm80ELb0ELb1ELb1ELb1ELb0ELb0ELb1ELb1EEENS1_21CollectiveEpilogueFwdINS6_IJS8_SA_S9_EEENS6_IJNS7_ILi1EEESI_SI_EEESC_SE_Li256ELb1ELb1ELb1ELb0EEENS1_36VarlenDynamicPersistentTileSchedulerILi128ELi48ELi256ELi256ELb1ELb1ELb0ELb1ELb0ELb1EEEEEEEEEvNT_6ParamsE --------------------------
	.section	.text._ZN7cutlass13device_kernelIN5flash19enable_sm80_to_sm89INS1_16FlashAttnFwdSm80INS1_25CollectiveMainloopFwdSm80ILi8ELi1ELb1EN4cute5tupleIJNS5_1CILi128EEENS7_ILi48EEENS7_ILi256EEEEEELi256ENS_10bfloat16_tEfNS_4arch4Sm80ELb0ELb1ELb1ELb1ELb0ELb0ELb1ELb1EEENS1_21CollectiveEpilogueFwdINS6_IJS8_SA_S9_EEENS6_IJNS7_ILi1EEESI_SI_EEESC_SE_Li256ELb1ELb1ELb1ELb0EEENS1_36VarlenDynamicPersistentTileSchedulerILi128ELi48ELi256ELi256ELb1ELb1ELb0ELb1ELb0ELb1EEEEEEEEEvNT_6ParamsE,"ax",@progbits
	.align	128
.text._ZN7cutlass13device_kernelIN5flash19enable_sm80_to_sm89INS1_16FlashAttnFwdSm80INS1_25CollectiveMainloopFwdSm80ILi8ELi1ELb1EN4cute5tupleIJNS5_1CILi128EEENS7_ILi48EEENS7_ILi256EEEEEELi256ENS_10bfloat16_tEfNS_4arch4Sm80ELb0ELb1ELb1ELb1ELb0ELb0ELb1ELb1EEENS1_21CollectiveEpilogueFwdINS6_IJS8_SA_S9_EEENS6_IJNS7_ILi1EEESI_SI_EEESC_SE_Li256ELb1ELb1ELb1ELb0EEENS1_36VarlenDynamicPersistentTileSchedulerILi128ELi48ELi256ELi256ELb1ELb1ELb0ELb1ELb0ELb1EEEEEEEEEvNT_6ParamsE:
        .type           _ZN7cutlass13device_kernelIN5flash19enable_sm80_to_sm89INS1_16FlashAttnFwdSm80INS1_25CollectiveMainloopFwdSm80ILi8ELi1ELb1EN4cute5tupleIJNS5_1CILi128EEENS7_ILi48EEENS7_ILi256EEEEEELi256ENS_10bfloat16_tEfNS_4arch4Sm80ELb0ELb1ELb1ELb1ELb0ELb0ELb1ELb1EEENS1_21CollectiveEpilogueFwdINS6_IJS8_SA_S9_EEENS6_IJNS7_ILi1EEESI_SI_EEESC_SE_Li256ELb1ELb1ELb1ELb0EEENS1_36VarlenDynamicPersistentTileSchedulerILi128ELi48ELi256ELi256ELb1ELb1ELb0ELb1ELb0ELb1EEEEEEEEEvNT_6ParamsE,@function
        .size           _ZN7cutlass13device_kernelIN5flash19enable_sm80_to_sm89INS1_16FlashAttnFwdSm80INS1_25CollectiveMainloopFwdSm80ILi8ELi1ELb1EN4cute5tupleIJNS5_1CILi128EEENS7_ILi48EEENS7_ILi256EEEEEELi256ENS_10bfloat16_tEfNS_4arch4Sm80ELb0ELb1ELb1ELb1ELb0ELb0ELb1ELb1EEENS1_21CollectiveEpilogueFwdINS6_IJS8_SA_S9_EEENS6_IJNS7_ILi1EEESI_SI_EEESC_SE_Li256ELb1ELb1ELb1ELb0EEENS1_36VarlenDynamicPersistentTileSchedulerILi128ELi48ELi256ELi256ELb1ELb1ELb0ELb1ELb0ELb1EEEEEEEEEvNT_6ParamsE,(.L_x_40 - _ZN7cutlass13device_kernelIN5flash19enable_sm80_to_sm89INS1_16FlashAttnFwdSm80INS1_25CollectiveMainloopFwdSm80ILi8ELi1ELb1EN4cute5tupleIJNS5_1CILi128EEENS7_ILi48EEENS7_ILi256EEEEEELi256ENS_10bfloat16_tEfNS_4arch4Sm80ELb0ELb1ELb1ELb1ELb0ELb0ELb1ELb1EEENS1_21CollectiveEpilogueFwdINS6_IJS8_SA_S9_EEENS6_IJNS7_ILi1EEESI_SI_EEESC_SE_Li256ELb1ELb1ELb1ELb0EEENS1_36VarlenDynamicPersistentTileSchedulerILi128ELi48ELi256ELi256ELb1ELb1ELb0ELb1ELb0ELb1EEEEEEEEEvNT_6ParamsE)
        .other          _ZN7cutlass13device_kernelIN5flash19enable_sm80_to_sm89INS1_16FlashAttnFwdSm80INS1_25CollectiveMainloopFwdSm80ILi8ELi1ELb1EN4cute5tupleIJNS5_1CILi128EEENS7_ILi48EEENS7_ILi256EEEEEELi256ENS_10bfloat16_tEfNS_4arch4Sm80ELb0ELb1ELb1ELb1ELb0ELb0ELb1ELb1EEENS1_21CollectiveEpilogueFwdINS6_IJS8_SA_S9_EEENS6_IJNS7_ILi1EEESI_SI_EEESC_SE_Li256ELb1ELb1ELb1ELb0EEENS1_36VarlenDynamicPersistentTileSchedulerILi128ELi48ELi256ELi256ELb1ELb1ELb0ELb1ELb0ELb1EEEEEEEEEvNT_6ParamsE,@"STO_CUDA_ENTRY STV_DEFAULT"
_ZN7cutlass13device_kernelIN5flash19enable_sm80_to_sm89INS1_16FlashAttnFwdSm80INS1_25CollectiveMainloopFwdSm80ILi8ELi1ELb1EN4cute5tupleIJNS5_1CILi128EEENS7_ILi48EEENS7_ILi256EEEEEELi256ENS_10bfloat16_tEfNS_4arch4Sm80ELb0ELb1ELb1ELb1ELb0ELb0ELb1ELb1EEENS1_21CollectiveEpilogueFwdINS6_IJS8_SA_S9_EEENS6_IJNS7_ILi1EEESI_SI_EEESC_SE_Li256ELb1ELb1ELb1ELb0EEENS1_36VarlenDynamicPersistentTileSchedulerILi128ELi48ELi256ELi256ELb1ELb1ELb0ELb1ELb0ELb1EEEEEEEEEvNT_6ParamsE:
[----:B------:R-:W-:Y:S01]  /*0000*/  LDC R1, c[0x0][0x28] ;  /* 0x00000a00ff017b82 */ /* 0x000fe20000000800 */
[----:B------:R-:W-:Y:S05]  /*0010*/  EXIT ;  /* 0x000000000000794d */ /* 0x000fea0003800000 */
.L_x_4:
        /* <DEDUP_REMOVED lines=14> */
.L_x_40:


//--------------------- .text._ZN7cutlass13device_kernelIN5flash19enable_sm80_to_sm89INS1_16FlashAttnFwdSm80INS1_25CollectiveMainloopFwdSm80ILi8ELi1ELb0EN4cute5tupleIJNS5_1CILi128EEENS7_ILi32EEENS7_ILi256EEEEEELi256ENS_10bfloat16_tEfNS_4arch4Sm80ELb0ELb1ELb1ELb1ELb0ELb1ELb1ELb1EEENS1_21CollectiveEpilogueFwdINS6_IJS8_SA_S9_EEENS6_IJNS7_ILi1EEESI_SI_EEESC_SE_Li256ELb1ELb1ELb1ELb0EEENS1_36VarlenDynamicPersistentTileSchedulerILi128ELi32ELi256ELi256ELb1ELb1ELb0ELb1ELb0ELb1EEEEEEEEEvNT_6ParamsE --------------------------
	.section	.text._ZN7cutlass13device_kernelIN5flash19enable_sm80_to_sm89INS1_16FlashAttnFwdSm80INS1_25CollectiveMainloopFwdSm80ILi8ELi1ELb0EN4cute5tupleIJNS5_1CILi128EEENS7_ILi32EEENS7_ILi256EEEEEELi256ENS_10bfloat16_tEfNS_4arch4Sm80ELb0ELb1ELb1ELb1ELb0ELb1ELb1ELb1EEENS1_21CollectiveEpilogueFwdINS6_IJS8_SA_S9_EEENS6_IJNS7_ILi1EEESI_SI_EEESC_SE_Li256ELb1ELb1ELb1ELb0EEENS1_36VarlenDynamicPersistentTileSchedulerILi128ELi32ELi256ELi256ELb1ELb1ELb0ELb1ELb0ELb1EEEEEEEEEvNT_6ParamsE,"ax",@progbits
	.align	128
.text._ZN7cutlass13device_kernelIN5flash19enable_sm80_to_sm89INS1_16FlashAttnFwdSm80INS1_25CollectiveMainloopFwdSm80ILi8ELi1ELb0EN4cute5tupleIJNS5_1CILi128EEENS7_ILi32EEENS7_ILi256EEEEEELi256ENS_10bfloat16_tEfNS_4arch4Sm80ELb0ELb1ELb1ELb1ELb0ELb1ELb1ELb1EEENS1_21CollectiveEpilogueFwdINS6_IJS8_SA_S9_EEENS6_IJNS7_ILi1EEESI_SI_EEESC_SE_Li256ELb1ELb1ELb1ELb0EEENS1_36VarlenDynamicPersistentTileSchedulerILi128ELi32ELi256ELi256ELb1ELb1ELb0ELb1ELb0ELb1EEEEEEEEEvNT_6ParamsE:
        .type           _ZN7cutlass13device_kernelIN5flash19enable_sm80_to_sm89INS1_16FlashAttnFwdSm80INS1_25CollectiveMainloopFwdSm80ILi8ELi1ELb0EN4cute5tupleIJNS5_1CILi128EEENS7_ILi32EEENS7_ILi256EEEEEELi256ENS_10bfloat16_tEfNS_4arch4Sm80ELb0ELb1ELb1ELb1ELb0ELb1ELb1ELb1EEENS1_21CollectiveEpilogueFwdINS6_IJS8_SA_S9_EEENS6_IJNS7_ILi1EEESI_SI_EEESC_SE_Li256ELb1ELb1ELb1ELb0EEENS1_36VarlenDynamicPersistentTileSchedulerILi128ELi32ELi256ELi256ELb1ELb1ELb0ELb1ELb0ELb1EEEEEEEEEvNT_6ParamsE,@function
        .size           _ZN7cutlass13device_kernelIN5flash19enable_sm80_to_sm89INS1_16FlashAttnFwdSm80INS1_25CollectiveMainloopFwdSm80ILi8ELi1ELb0EN4cute5tupleIJNS5_1CILi128EEENS7_ILi32EEENS7_ILi256EEEEEELi256ENS_10bfloat16_tEfNS_4arch4Sm80ELb0ELb1ELb1ELb1ELb0ELb1ELb1ELb1EEENS1_21CollectiveEpilogueFwdINS6_IJS8_SA_S9_EEENS6_IJNS7_ILi1EEESI_SI_EEESC_SE_Li256ELb1ELb1ELb1ELb0EEENS1_36VarlenDynamicPersistentTileSchedulerILi128ELi32ELi256ELi256ELb1ELb1ELb0ELb1ELb0ELb1EEEEEEEEEvNT_6ParamsE,(.L_x_41 - _ZN7cutlass13device_kernelIN5flash19enable_sm80_to_sm89INS1_16FlashAttnFwdSm80INS1_25CollectiveMainloopFwdSm80ILi8ELi1ELb0EN4cute5tupleIJNS5_1CILi128EEENS7_ILi32EEENS7_ILi256EEEEEELi256ENS_10bfloat16_tEfNS_4arch4Sm80ELb0ELb1ELb1ELb1ELb0ELb1ELb1ELb1EEENS1_21CollectiveEpilogueFwdINS6_IJS8_SA_S9_EEENS6_IJNS7_ILi1EEESI_SI_EEESC_SE_Li256ELb1ELb1ELb1ELb0EEENS1_36VarlenDynamicPersistentTileSchedulerILi128ELi32ELi256ELi256ELb1ELb1ELb0ELb1ELb0ELb1EEEEEEEEEvNT_6ParamsE)
        .other          _ZN7cutlass13device_kernelIN5flash19enable_sm80_to_sm89INS1_16FlashAttnFwdSm80INS1_25CollectiveMainloopFwdSm80ILi8ELi1ELb0EN4cute5tupleIJNS5_1CILi128EEENS7_ILi32EEENS7_ILi256EEEEEELi256ENS_10bfloat16_tEfNS_4arch4Sm80ELb0ELb1ELb1ELb1ELb0ELb1ELb1ELb1EEENS1_21CollectiveEpilogueFwdINS6_IJS8_SA_S9_EEENS6_IJNS7_ILi1EEESI_SI_EEESC_SE_Li256ELb1ELb1ELb1ELb0EEENS1_36VarlenDynamicPersistentTileSchedulerILi128ELi32ELi256ELi256ELb1ELb1ELb0ELb1ELb0ELb1EEEEEEEEEvNT_6ParamsE,@"STO_CUDA_ENTRY STV_DEFAULT"
_ZN7cutlass13device_kernelIN5flash19enable_sm80_to_sm89INS1_16FlashAttnFwdSm80INS1_25CollectiveMainloopFwdSm80ILi8ELi1ELb0EN4cute5tupleIJNS5_1CILi128EEENS7_ILi32EEENS7_ILi256EEEEEELi256ENS_10bfloat16_tEfNS_4arch4Sm80ELb0ELb1ELb1ELb1ELb0ELb1ELb1ELb1EEENS1_21CollectiveEpilogueFwdINS6_IJS8_SA_S9_EEENS6_IJNS7_ILi1EEESI_SI_EEESC_SE_Li256ELb1ELb1ELb1ELb0EEENS1_36VarlenDynamicPersistentTileSchedulerILi128ELi32ELi256ELi256ELb1ELb1ELb0ELb1ELb0ELb1EEEEEEEEEvNT_6ParamsE:
[----:B------:R-:W-:Y:S01]  /*0000*/  LDC R1, c[0x0][0x28] ;  /* 0x00000a00ff017b82 */ /* 0x000fe20000000800 */
[----:B------:R-:W-:Y:S05]  /*0010*/  EXIT ;  /* 0x000000000000794d */ /* 0x000fea0003800000 */
.L_x_5:
        /* <DEDUP_REMOVED lines=14> */
.L_x_41:


//--------------------- .text._ZN7cutlass13device_kernelIN5flash19enable_sm80_to_sm89INS1_16FlashAttnFwdSm80INS1_25CollectiveMainloopFwdSm80ILi8ELi1ELb1EN4cute5tupleIJNS5_1CILi128EEENS7_ILi64EEENS7_ILi256EEEEEELi256ENS_10bfloat16_tEfNS_4arch4Sm80ELb1ELb0ELb1ELb0ELb0ELb0ELb1ELb1EEENS1_21CollectiveEpilogueFwdINS6_IJS8_SA_S9_EEENS6_IJNS7_ILi1EEESI_SI_EEESC_SE_Li256ELb0ELb1ELb1ELb0EEENS1_30DynamicPersistentTileSchedulerILi256ELi256ELb1ELb1ELb0EEEEEEEEEvNT_6ParamsE --------------------------
	.section	.text._ZN7cutlass13device_kernelIN5flash19enable_sm80_to_sm89INS1_16FlashAttnFwdSm80INS1_25CollectiveMainloopFwdSm80ILi8ELi1ELb1EN4cute5tupleIJNS5_1CILi128EEENS7_ILi64EEENS7_ILi256EEEEEELi256ENS_10bfloat16_tEfNS_4arch4Sm80ELb1ELb0ELb1ELb0ELb0ELb0ELb1ELb1EEENS1_21CollectiveEpilogueFwdINS6_IJS8_SA_S9_EEENS6_IJNS7_ILi1EEESI_SI_EEESC_SE_Li256ELb0ELb1ELb1ELb0EEENS1_30DynamicPersistentTileSchedulerILi256ELi256ELb1ELb1ELb0EEEEEEEEEvNT_6ParamsE,"ax",@progbits
	.align	128
.text._ZN7cutlass13device_kernelIN5flash19enable_sm80_to_sm89INS1_16FlashAttnFwdSm80INS1_25CollectiveMainloopFwdSm80ILi8ELi1ELb1EN4cute5tupleIJNS5_1CILi128EEENS7_ILi64EEENS7_ILi256EEEEEELi256ENS_10bfloat16_tEfNS_4arch4Sm80ELb1ELb0ELb1ELb0ELb0ELb0ELb1ELb1EEENS1_21CollectiveEpilogueFwdINS6_IJS8_SA_S9_EEENS6_IJNS7_ILi1EEESI_SI_EEESC_SE_Li256ELb0ELb1ELb1ELb0EEENS1_30DynamicPersistentTileSchedulerILi256ELi256ELb1ELb1ELb0EEEEEEEEEvNT_6ParamsE:
        .type           _ZN7cutlass13device_kernelIN5flash19enable_sm80_to_sm89INS1_16FlashAttnFwdSm80INS1_25CollectiveMainloopFwdSm80ILi8ELi1ELb1EN4cute5tupleIJNS5_1CILi128EEENS7_ILi64EEENS7_ILi256EEEEEELi256ENS_10bfloat16_tEfNS_4arch4Sm80ELb1ELb0ELb1ELb0ELb0ELb0ELb1ELb1EEENS1_21CollectiveEpilogueFwdINS6_IJS8_SA_S9_EEENS6_IJNS7_ILi1EEESI_SI_EEESC_SE_Li256ELb0ELb1ELb1ELb0EEENS1_30DynamicPersistentTileSchedulerILi256ELi256ELb1ELb1ELb0EEEEEEEEEvNT_6ParamsE,@function
        .size           _ZN7cutlass13device_kernelIN5flash19enable_sm80_to_sm89INS1_16FlashAttnFwdSm80INS1_25CollectiveMainloopFwdSm80ILi8ELi1ELb1EN4cute5tupleIJNS5_1CILi128EEENS7_ILi64EEENS7_ILi256EEEEEELi256ENS_10bfloat16_tEfNS_4arch4Sm80ELb1ELb0ELb1ELb0ELb0ELb0ELb1ELb1EEENS1_21CollectiveEpilogueFwdINS6_IJS8_SA_S9_EEENS6_IJNS7_ILi1EEESI_SI_EEESC_SE_Li256ELb0ELb1ELb1ELb0EEENS1_30DynamicPersistentTileSchedulerILi256ELi256ELb1ELb1ELb0EEEEEEEEEvNT_6ParamsE,(.L_x_42 - _ZN7cutlass13device_kernelIN5flash19enable_sm80_to_sm89INS1_16FlashAttnFwdSm80INS1_25CollectiveMainloopFwdSm80ILi8ELi1ELb1EN4cute5tupleIJNS5_1CILi128EEENS7_ILi64EEENS7_ILi256EEEEEELi256ENS_10bfloat16_tEfNS_4arch4Sm80ELb1ELb0ELb1ELb0ELb0ELb0ELb1ELb1EEENS1_21CollectiveEpilogueFwdINS6_IJS8_SA_S9_EEENS6_IJNS7_ILi1EEESI_SI_EEESC_SE_Li256ELb0ELb1ELb1ELb0EEENS1_30DynamicPersistentTileSchedulerILi256ELi256ELb1ELb1ELb0EEEEEEEEEvNT_6ParamsE)
        .other          _ZN7cutlass13device_kernelIN5flash19enable_sm80_to_sm89INS1_16FlashAttnFwdSm80INS1_25CollectiveMainloopFwdSm80ILi8ELi1ELb1EN4cute5tupleIJNS5_1CILi128EEENS7_ILi64EEENS7_ILi256EEEEEELi256ENS_10bfloat16_tEfNS_4arch4Sm80ELb1ELb0ELb1ELb0ELb0ELb0ELb1ELb1EEENS1_21CollectiveEpilogueFwdINS6_IJS8_SA_S9_EEENS6_IJNS7_ILi1EEESI_SI_EEESC_SE_Li256ELb0ELb1ELb1ELb0EEENS1_30DynamicPersistentTileSchedulerILi256ELi256ELb1ELb1ELb0EEEEEEEEEvNT_6ParamsE,@"STO_CUDA_ENTRY STV_DEFAULT"
_ZN7cutlass13device_kernelIN5flash19enable_sm80_to_sm89INS1_16FlashAttnFwdSm80INS1_25CollectiveMainloopFwdSm80ILi8ELi1ELb1EN4cute5tupleIJNS5_1CILi128EEENS7_ILi64EEENS7_ILi256EEEEEELi256ENS_10bfloat16_tEfNS_4arch4Sm80ELb1ELb0ELb1ELb0ELb0ELb0ELb1ELb1EEENS1_21CollectiveEpilogueFwdINS6_IJS8_SA_S9_EEENS6_IJNS7_ILi1EEESI_SI_EEESC_SE_Li256ELb0ELb1ELb1ELb0EEENS1_30DynamicPersistentTileSchedulerILi256ELi256ELb1ELb1ELb0EEEEEEEEEvNT_6ParamsE:
[----:B------:R-:W-:Y:S01]  /*0000*/  LDC R1, c[0x0][0x28] ;  /* 0x00000a00ff017b82 */ /* 0x000fe20000000800 */
[----:B------:R-:W-:Y:S05]  /*0010*/  EXIT ;  /* 0x000000000000794d */ /* 0x000fea0003800000 */
.L_x_6:
        /* <DEDUP_REMOVED lines=14> */
.L_x_42:


//--------------------- .text._ZN7cutlass13device_kernelIN5flash19enable_sm80_to_sm89INS1_16FlashAttnFwdSm80INS1_25CollectiveMainloopFwdSm80ILi8ELi1ELb1EN4cute5tupleIJNS5_1CILi128EEENS7_ILi48EEENS7_ILi256EEEEEELi256ENS_10bfloat16_tEfNS_4arch4Sm80ELb1ELb0ELb1ELb1ELb0ELb0ELb1ELb1EEENS1_21CollectiveEpilogueFwdINS6_IJS8_SA_S9_EEENS6_IJNS7_ILi1EEESI_SI_EEESC_SE_Li256ELb1ELb1ELb1ELb0EEENS1_36VarlenDynamicPersistentTileSchedulerILi128ELi48ELi256ELi256ELb1ELb1ELb0ELb1ELb1ELb1EEEEEEEEEvNT_6ParamsE --------------------------
	.section	.text._ZN7cutlass13device_kernelIN5flash19enable_sm80_to_sm89INS1_16FlashAttnFwdSm80INS1_25CollectiveMainloopFwdSm80ILi8ELi1ELb1EN4cute5tupleIJNS5_1CILi128EEENS7_ILi48EEENS7_ILi256EEEEEELi256ENS_10bfloat16_tEfNS_4arch4Sm80ELb1ELb0ELb1ELb1ELb0ELb0ELb1ELb1EEENS1_21CollectiveEpilogueFwdINS6_IJS8_SA_S9_EEENS6_IJNS7_ILi1EEESI_SI_EEESC_SE_Li256ELb1ELb1ELb1ELb0EEENS1_36VarlenDynamicPersistentTileSchedulerILi128ELi48ELi256ELi256ELb1ELb1ELb0ELb1ELb1ELb1EEEEEEEEEvNT_6ParamsE,"ax",@progbits
	.align	128
.text._ZN7cutlass13device_kernelIN5flash19enable_sm80_to_sm89INS1_16FlashAttnFwdSm80INS1_25CollectiveMainloopFwdSm80ILi8ELi1ELb1EN4cute5tupleIJNS5_1CILi128EEENS7_ILi48EEENS7_ILi256EEEEEELi256ENS_10bfloat16_tEfNS_4arch4Sm80ELb1ELb0ELb1ELb1ELb0ELb0ELb1ELb1EEENS1_21CollectiveEpilogueFwdINS6_IJS8_SA_S9_EEENS6_IJNS7_ILi1EEESI_SI_EEESC_SE_Li256ELb1ELb1ELb1ELb0EEENS1_36VarlenDynamicPersistentTileSchedulerILi128ELi48ELi256ELi256ELb1ELb1ELb0ELb1ELb1ELb1EEEEEEEEEvNT_6ParamsE:
        .type           _ZN7cutlass13device_kernelIN5flash19enable_sm80_to_sm89INS1_16FlashAttnFwdSm80INS1_25CollectiveMainloopFwdSm80ILi8ELi1ELb1EN4cute5tupleIJNS5_1CILi128EEENS7_ILi48EEENS7_ILi256EEEEEELi256ENS_10bfloat16_tEfNS_4arch4Sm80ELb1ELb0ELb1ELb1ELb0ELb0ELb1ELb1EEENS1_21CollectiveEpilogueFwdINS6_IJS8_SA_S9_EEENS6_IJNS7_ILi1EEESI_SI_EEESC_SE_Li256ELb1ELb1ELb1ELb0EEENS1_36VarlenDynamicPersistentTileSchedulerILi128ELi48ELi256ELi256ELb1ELb1ELb0ELb1ELb1ELb1EEEEEEEEEvNT_6ParamsE,@function
        .size           _ZN7cutlass13device_kernelIN5flash19enable_sm80_to_sm89INS1_16FlashAttnFwdSm80INS1_25CollectiveMainloopFwdSm80ILi8ELi1ELb1EN4cute5tupleIJNS5_1CILi128EEENS7_ILi48EEENS7_ILi256EEEEEELi256ENS_10bfloat16_tEfNS_4arch4Sm80ELb1ELb0ELb1ELb1ELb0ELb0ELb1ELb1EEENS1_21CollectiveEpilogueFwdINS6_IJS8_SA_S9_EEENS6_IJNS7_ILi1EEESI_SI_EEESC_SE_Li256ELb1ELb1ELb1ELb0EEENS1_36VarlenDynamicPersistentTileSchedulerILi128ELi48ELi256ELi256ELb1ELb1ELb0ELb1ELb1ELb1EEEEEEEEEvNT_6ParamsE,(.L_x_43 - _ZN7cutlass13device_kernelIN5flash19enable_sm80_to_sm89INS1_16FlashAttnFwdSm80INS1_25CollectiveMainloopFwdSm80ILi8ELi1ELb1EN4cute5tupleIJNS5_1CILi128EEENS7_ILi48EEENS7_ILi256EEEEEELi256ENS_10bfloat16_tEfNS_4arch4Sm80ELb1ELb0ELb1ELb1ELb0ELb0ELb1ELb1EEENS1_21CollectiveEpilogueFwdINS6_IJS8_SA_S9_EEENS6_IJNS7_ILi1EEESI_SI_EEESC_SE_Li256ELb1ELb1ELb1ELb0EEENS1_36VarlenDynamicPersistentTileSchedulerILi128ELi48ELi256ELi256ELb1ELb1ELb0ELb1ELb1ELb1EEEEEEEEEvNT_6ParamsE)
        .other          _ZN7cutlass13device_kernelIN5flash19enable_sm80_to_sm89INS1_16FlashAttnFwdSm80INS1_25CollectiveMainloopFwdSm80ILi8ELi1ELb1EN4cute5tupleIJNS5_1CILi128EEENS7_ILi48EEENS7_ILi256EEEEEELi256ENS_10bfloat16_tEfNS_4arch4Sm80ELb1ELb0ELb1ELb1ELb0ELb0ELb1ELb1EEENS1_21CollectiveEpilogueFwdINS6_IJS8_SA_S9_EEENS6_IJNS7_ILi1EEESI_SI_EEESC_SE_Li256ELb1ELb1ELb1ELb0EEENS1_36VarlenDynamicPersistentTileSchedulerILi128ELi48ELi256ELi256ELb1ELb1ELb0ELb1ELb1ELb1EEEEEEEEEvNT_6ParamsE,@"STO_CUDA_ENTRY STV_DEFAULT"
_ZN7cutlass13device_kernelIN5flash19enable_sm80_to_sm89INS1_16FlashAttnFwdSm80INS1_25CollectiveMainloopFwdSm80ILi8ELi1ELb1EN4cute5tupleIJNS5_1CILi128EEENS7_ILi48EEENS7_ILi256EEEEEELi256ENS_10bfloat16_tEfNS_4arch4Sm80ELb1ELb0ELb1ELb1ELb0ELb0ELb1ELb1EEENS1_21CollectiveEpilogueFwdINS6_IJS8_SA_S9_EEENS6_IJNS7_ILi1EEESI_SI_EEESC_SE_Li256ELb1ELb1ELb1ELb0EEENS1_36VarlenDynamicPersistentTileSchedulerILi128ELi48ELi256ELi256ELb1ELb1ELb0ELb1ELb1ELb1EEEEEEEEEvNT_6ParamsE:
[----:B------:R-:W-:Y:S01]  /*0000*/  LDC R1, c[0x0][0x28] ;  /* 0x00000a00ff017b82 */ /* 0x000fe20000000800 */
[----:B------:R-:W-:Y:S05]  /*0010*/  EXIT ;  /* 0x000000000000794d */ /* 0x000fea0003800000 */
.L_x_7:
        /* <DEDUP_REMOVED lines=14> */
.L_x_43:


//--------------------- .text._ZN7cutlass13device_kernelIN5flash19enable_sm80_to_sm89INS1_16FlashAttnFwdSm80INS1_25CollectiveMainloopFwdSm80ILi8ELi1ELb0EN4cute5tupleIJNS5_1CILi128EEENS7_ILi32EEENS7_ILi256EEEEEELi256ENS_10bfloat16_tEfNS_4arch4Sm80ELb1ELb0ELb1ELb1ELb0ELb1ELb1ELb1EEENS1_21CollectiveEpilogueFwdINS6_IJS8_SA_S9_EEENS6_IJNS7_ILi1EEESI_SI_EEESC_SE_Li256ELb1ELb1ELb1ELb0EEENS1_36VarlenDynamicPersistentTileSchedulerILi128ELi32ELi256ELi256ELb1ELb1ELb0ELb1ELb1ELb1EEEEEEEEEvNT_6ParamsE --------------------------
	.section	.text._ZN7cutlass13device_kernelIN5flash19enable_sm80_to_sm89INS1_16FlashAttnFwdSm80INS1_25CollectiveMainloopFwdSm80ILi8ELi1ELb0EN4cute5tupleIJNS5_1CILi128EEENS7_ILi32EEENS7_ILi256EEEEEELi256ENS_10bfloat16_tEfNS_4arch4Sm80ELb1ELb0ELb1ELb1ELb0ELb1ELb1ELb1EEENS1_21CollectiveEpilogueFwdINS6_IJS8_SA_S9_EEENS6_IJNS7_ILi1EEESI_SI_EEESC_SE_Li256ELb1ELb1ELb1ELb0EEENS1_36VarlenDynamicPersistentTileSchedulerILi128ELi32ELi256ELi256ELb1ELb1ELb0ELb1ELb1ELb1EEEEEEEEEvNT_6ParamsE,"ax",@progbits
	.align	128
.text._ZN7cutlass13device_kernelIN5flash19enable_sm80_to_sm89INS1_16FlashAttnFwdSm80INS1_25CollectiveMainloopFwdSm80ILi8ELi1ELb0EN4cute5tupleIJNS5_1CILi128EEENS7_ILi32EEENS7_ILi256EEEEEELi256ENS_10bfloat16_tEfNS_4arch4Sm80ELb1ELb0ELb1ELb1ELb0ELb1ELb1ELb1EEENS1_21CollectiveEpilogueFwdINS6_IJS8_SA_S9_EEENS6_IJNS7_ILi1EEESI_SI_EEESC_SE_Li256ELb1ELb1ELb1ELb0EEENS1_36VarlenDynamicPersistentTileSchedulerILi128ELi32ELi256ELi256ELb1ELb1ELb0ELb1ELb1ELb1EEEEEEEEEvNT_6ParamsE:
        .type           _ZN7cutlass13device_kernelIN5flash19enable_sm80_to_sm89INS1_16FlashAttnFwdSm80INS1_25CollectiveMainloopFwdSm80ILi8ELi1ELb0EN4cute5tupleIJNS5_1CILi128EEENS7_ILi32EEENS7_ILi256EEEEEELi256ENS_10bfloat16_tEfNS_4arch4Sm80ELb1ELb0ELb1ELb1ELb0ELb1ELb1ELb1EEENS1_21CollectiveEpilogueFwdINS6_IJS8_SA_S9_EEENS6_IJNS7_ILi1EEESI_SI_EEESC_SE_Li256ELb1ELb1ELb1ELb0EEENS1_36VarlenDynamicPersistentTileSchedulerILi128ELi32ELi256ELi256ELb1ELb1ELb0ELb1ELb1ELb1EEEEEEEEEvNT_6ParamsE,@function
        .size           _ZN7cutlass13device_kernelIN5flash19enable_sm80_to_sm89INS1_16FlashAttnFwdSm80INS1_25CollectiveMainloopFwdSm80ILi8ELi1ELb0EN4cute5tupleIJNS5_1CILi128EEENS7_ILi32EEENS7_ILi256EEEEEELi256ENS_10bfloat16_tEfNS_4arch4Sm80ELb1ELb0ELb1ELb1ELb0ELb1ELb1ELb1EEENS1_21CollectiveEpilogueFwdINS6_IJS8_SA_S9_EEENS6_IJNS7_ILi1EEESI_SI_EEESC_SE_Li256ELb1ELb1ELb1ELb0EEENS1_36VarlenDynamicPersistentTileSchedulerILi128ELi32ELi256ELi256ELb1ELb1ELb0ELb1ELb1ELb1EEEEEEEEEvNT_6ParamsE,(.L_x_44 - _ZN7cutlass13device_kernelIN5flash19enable_sm80_to_sm89INS1_16FlashAttnFwdSm80INS1_25CollectiveMainloopFwdSm80ILi8ELi1ELb0EN4cute5tupleIJNS5_1CILi128EEENS7_ILi32EEENS7_ILi256EEEEEELi256ENS_10bfloat16_tEfNS_4arch4Sm80ELb1ELb0ELb1ELb1ELb0ELb1ELb1ELb1EEENS1_21CollectiveEpilogueFwdINS6_IJS8_SA_S9_EEENS6_IJNS7_ILi1EEESI_SI_EEESC_SE_Li256ELb1ELb1ELb1ELb0EEENS1_36VarlenDynamicPersistentTileSchedulerILi128ELi32ELi256ELi256ELb1ELb1ELb0ELb1ELb1ELb1EEEEEEEEEvNT_6ParamsE)
        .other          _ZN7cutlass13device_kernelIN5flash19enable_sm80_to_sm89INS1_16FlashAttnFwdSm80INS1_25CollectiveMainloopFwdSm80ILi8ELi1ELb0EN4cute5tupleIJNS5_1CILi128EEENS7_ILi32EEENS7_ILi256EEEEEELi256ENS_10bfloat16_tEfNS_4arch4Sm80ELb1ELb0ELb1ELb1ELb0ELb1ELb1ELb1EEENS1_21CollectiveEpilogueFwdINS6_IJS8_SA_S9_EEENS6_IJNS7_ILi1EEESI_SI_EEESC_SE_Li256ELb1ELb1ELb1ELb0EEENS1_36VarlenDynamicPersistentTileSchedulerILi128ELi32ELi256ELi256ELb1ELb1ELb0ELb1ELb1ELb1EEEEEEEEEvNT_6ParamsE,@"STO_CUDA_ENTRY STV_DEFAULT"
_ZN7cutlass13device_kernelIN5flash19enable_sm80_to_sm89INS1_16FlashAttnFwdSm80INS1_25CollectiveMainloopFwdSm80ILi8ELi1ELb0EN4cute5tupleIJNS5_1CILi128EEENS7_ILi32EEENS7_ILi256EEEEEELi256ENS_10bfloat16_tEfNS_4arch4Sm80ELb1ELb0ELb1ELb1ELb0ELb1ELb1ELb1EEENS1_21CollectiveEpilogueFwdINS6_IJS8_SA_S9_EEENS6_IJNS7_ILi1EEESI_SI_EEESC_SE_Li256ELb1ELb1ELb1ELb0EEENS1_36VarlenDynamicPersistentTileSchedulerILi128ELi32ELi256ELi256ELb1ELb1ELb0ELb1ELb1ELb1EEEEEEEEEvNT_6ParamsE:
[----:B------:R-:W-:Y:S01]  /*0000*/  LDC R1, c[0x0][0x28] ;  /* 0x00000a00ff017b82 */ /* 0x000fe20000000800 */
[----:B------:R-:W-:Y:S05]  /*0010*/  EXIT ;  /* 0x000000000000794d */ /* 0x000fea0003800000 */
.L_x_8:
        /* <DEDUP_REMOVED lines=14> */
.L_x_44:


//--------------------- .text._ZN7cutlass13device_kernelIN5flash19enable_sm80_to_sm89INS1_16FlashAttnFwdSm80INS1_25CollectiveMainloopFwdSm80ILi8ELi1ELb0EN4cute5tupleIJNS5_1CILi128EEENS7_ILi96EEENS7_ILi256EEEEEELi256ENS_10bfloat16_tEfNS_4arch4Sm80ELb0ELb0ELb1ELb0ELb0ELb0ELb1ELb1EEENS1_21CollectiveEpilogueFwdINS6_IJS8_SA_S9_EEENS6_IJNS7_ILi1EEESI_SI_EEESC_SE_Li256ELb0ELb1ELb1ELb0EEENS1_19SingleTileSchedulerILb0ELb1ELb1ELi128EEEEEEEEEvNT_6ParamsE --------------------------
	.section	.text._ZN7cutlass13device_kernelIN5flash19enable_sm80_to_sm89INS1_16FlashAttnFwdSm80INS1_25CollectiveMainloopFwdSm80ILi8ELi1ELb0EN4cute5tupleIJNS5_1CILi128EEENS7_ILi96EEENS7_ILi256EEEEEELi256ENS_10bfloat16_tEfNS_4arch4Sm80ELb0ELb0ELb1ELb0ELb0ELb0ELb1ELb1EEENS1_21CollectiveEpilogueFwdINS6_IJS8_SA_S9_EEENS6_IJNS7_ILi1EEESI_SI_EEESC_SE_Li256ELb0ELb1ELb1ELb0EEENS1_19SingleTileSchedulerILb0ELb1ELb1ELi128EEEEEEEEEvNT_6ParamsE,"ax",@progbits
	.align	128
.text._ZN7cutlass13device_kernelIN5flash19enable_sm80_to_sm89INS1_16FlashAttnFwdSm80INS1_25CollectiveMainloopFwdSm80ILi8ELi1ELb0EN4cute5tupleIJNS5_1CILi128EEENS7_ILi96EEENS7_ILi256EEEEEELi256ENS_10bfloat16_tEfNS_4arch4Sm80ELb0ELb0ELb1ELb0ELb0ELb0ELb1ELb1EEENS1_21CollectiveEpilogueFwdINS6_IJS8_SA_S9_EEENS6_IJNS7_ILi1EEESI_SI_EEESC_SE_Li256ELb0ELb1ELb1ELb0EEENS1_19SingleTileSchedulerILb0ELb1ELb1ELi128EEEEEEEEEvNT_6ParamsE:
        .type           _ZN7cutlass13device_kernelIN5flash19enable_sm80_to_sm89INS1_16FlashAttnFwdSm80INS1_25CollectiveMainloopFwdSm80ILi8ELi1ELb0EN4cute5tupleIJNS5_1CILi128EEENS7_ILi96EEENS7_ILi256EEEEEELi256ENS_10bfloat16_tEfNS_4arch4Sm80ELb0ELb0ELb1ELb0ELb0ELb0ELb1ELb1EEENS1_21CollectiveEpilogueFwdINS6_IJS8_SA_S9_EEENS6_IJNS7_ILi1EEESI_SI_EEESC_SE_Li256ELb0ELb1ELb1ELb0EEENS1_19SingleTileSchedulerILb0ELb1ELb1ELi128EEEEEEEEEvNT_6ParamsE,@function
        .size           _ZN7cutlass13device_kernelIN5flash19enable_sm80_to_sm89INS1_16FlashAttnFwdSm80INS1_25CollectiveMainloopFwdSm80ILi8ELi1ELb0EN4cute5tupleIJNS5_1CILi128EEENS7_ILi96EEENS7_ILi256EEEEEELi256ENS_10bfloat16_tEfNS_4arch4Sm80ELb0ELb0ELb1ELb0ELb0ELb0ELb1ELb1EEENS1_21CollectiveEpilogueFwdINS6_IJS8_SA_S9_EEENS6_IJNS7_ILi1EEESI_SI_EEESC_SE_Li256ELb0ELb1ELb1ELb0EEENS1_19SingleTileSchedulerILb0ELb1ELb1ELi128EEEEEEEEEvNT_6ParamsE,(.L_x_45 - _ZN7cutlass13device_kernelIN5flash19enable_sm80_to_sm89INS1_16FlashAttnFwdSm80INS1_25CollectiveMainloopFwdSm80ILi8ELi1ELb0EN4cute5tupleIJNS5_1CILi128EEENS7_ILi96EEENS7_ILi256EEEEEELi256ENS_10bfloat16_tEfNS_4arch4Sm80ELb0ELb0ELb1ELb0ELb0ELb0ELb1ELb1EEENS1_21CollectiveEpilogueFwdINS6_IJS8_SA_S9_EEENS6_IJNS7_ILi1EEESI_SI_EEESC_SE_Li256ELb0ELb1ELb1ELb0EEENS1_19SingleTileSchedulerILb0ELb1ELb1ELi128EEEEEEEEEvNT_6ParamsE)
        .other          _ZN7cutlass13device_kernelIN5flash19enable_sm80_to_sm89INS1_16FlashAttnFwdSm80INS1_25CollectiveMainloopFwdSm80ILi8ELi1ELb0EN4cute5tupleIJNS5_1CILi128EEENS7_ILi96EEENS7_ILi256EEEEEELi256ENS_10bfloat16_tEfNS_4arch4Sm80ELb0ELb0ELb1ELb0ELb0ELb0ELb1ELb1EEENS1_21CollectiveEpilogueFwdINS6_IJS8_SA_S9_EEENS6_IJNS7_ILi1EEESI_SI_EEESC_SE_Li256ELb0ELb1ELb1ELb0EEENS1_19SingleTileSchedulerILb0ELb1ELb1ELi128EEEEEEEEEvNT_6ParamsE,@"STO_CUDA_ENTRY STV_DEFAULT"
_ZN7cutlass13device_kernelIN5flash19enable_sm80_to_sm89INS1_16FlashAttnFwdSm80INS1_25CollectiveMainloopFwdSm80ILi8ELi1ELb0EN4cute5tupleIJNS5_1CILi128EEENS7_ILi96EEENS7_ILi256EEEEEELi256ENS_10bfloat16_tEfNS_4arch4Sm80ELb0ELb0ELb1ELb0ELb0ELb0ELb1ELb1EEENS1_21CollectiveEpilogueFwdINS6_IJS8_SA_S9_EEENS6_IJNS7_ILi1EEESI_SI_EEESC_SE_Li256ELb0ELb1ELb1ELb0EEENS1_19SingleTileSchedulerILb0ELb1ELb1ELi128EEEEEEEEEvNT_6ParamsE:
[----:B------:R-:W-:Y:S01]  /*0000*/  LDC R1, c[0x0][0x28] ;  /* 0x00000a00ff017b82 */ /* 0x000fe20000000800 */
[----:B------:R-:W-:Y:S05]  /*0010*/  EXIT ;  /* 0x000000000000794d */ /* 0x000fea0003800000 */
.L_x_9:
        /* <DEDUP_REMOVED lines=14> */
.L_x_45:


//--------------------- .text._ZN7cutlass13device_kernelIN5flash19enable_sm80_to_sm89INS1_16FlashAttnFwdSm80INS1_25CollectiveMainloopFwdSm80ILi8ELi1ELb0EN4cute5tupleIJNS5_1CILi128EEENS7_ILi64EEENS7_ILi256EEEEEELi256ENS_10bfloat16_tEfNS_4arch4Sm80ELb0ELb0ELb1ELb1ELb0ELb0ELb1ELb1EEENS1_21CollectiveEpilogueFwdINS6_IJS8_SA_S9_EEENS6_IJNS7_ILi1EEESI_SI_EEESC_SE_Li256ELb1ELb1ELb1ELb0EEENS1_36VarlenDynamicPersistentTileSchedulerILi128ELi64ELi256ELi256ELb1ELb1ELb0ELb0ELb1ELb1EEEEEEEEEvNT_6ParamsE --------------------------
	.section	.text._ZN7cutlass13device_kernelIN5flash19enable_sm80_to_sm89INS1_16FlashAttnFwdSm80INS1_25CollectiveMainloopFwdSm80ILi8ELi1ELb0EN4cute5tupleIJNS5_1CILi128EEENS7_ILi64EEENS7_ILi256EEEEEELi256ENS_10bfloat16_tEfNS_4arch4Sm80ELb0ELb0ELb1ELb1ELb0ELb0ELb1ELb1EEENS1_21CollectiveEpilogueFwdINS6_IJS8_SA_S9_EEENS6_IJNS7_ILi1EEESI_SI_EEESC_SE_Li256ELb1ELb1ELb1ELb0EEENS1_36VarlenDynamicPersistentTileSchedulerILi128ELi64ELi256ELi256ELb1ELb1ELb0ELb0ELb1ELb1EEEEEEEEEvNT_6ParamsE,"ax",@progbits
	.align	128
.text._ZN7cutlass13device_kernelIN5flash19enable_sm80_to_sm89INS1_16FlashAttnFwdSm80INS1_25CollectiveMainloopFwdSm80ILi8ELi1ELb0EN4cute5tupleIJNS5_1CILi128EEENS7_ILi64EEENS7_ILi256EEEEEELi256ENS_10bfloat16_tEfNS_4arch4Sm80ELb0ELb0ELb1ELb1ELb0ELb0ELb1ELb1EEENS1_21CollectiveEpilogueFwdINS6_IJS8_SA_S9_EEENS6_IJNS7_ILi1EEESI_SI_EEESC_SE_Li256ELb1ELb1ELb1ELb0EEENS1_36VarlenDynamicPersistentTileSchedulerILi128ELi64ELi256ELi256ELb1ELb1ELb0ELb0ELb1ELb1EEEEEEEEEvNT_6ParamsE:
        .type           _ZN7cutlass13device_kernelIN5flash19enable_sm80_to_sm89INS1_16FlashAttnFwdSm80INS1_25CollectiveMainloopFwdSm80ILi8ELi1ELb0EN4cute5tupleIJNS5_1CILi128EEENS7_ILi64EEENS7_ILi256EEEEEELi256ENS_10bfloat16_tEfNS_4arch4Sm80ELb0ELb0ELb1ELb1ELb0ELb0ELb1ELb1EEENS1_21CollectiveEpilogueFwdINS6_IJS8_SA_S9_EEENS6_IJNS7_ILi1EEESI_SI_EEESC_SE_Li256ELb1ELb1ELb1ELb0EEENS1_36VarlenDynamicPersistentTileSchedulerILi128ELi64ELi256ELi256ELb1ELb1ELb0ELb0ELb1ELb1EEEEEEEEEvNT_6ParamsE,@function
        .size           _ZN7cutlass13device_kernelIN5flash19enable_sm80_to_sm89INS1_16FlashAttnFwdSm80INS1_25CollectiveMainloopFwdSm80ILi8ELi1ELb0EN4cute5tupleIJNS5_1CILi128EEENS7_ILi64EEENS7_ILi256EEEEEELi256ENS_10bfloat16_tEfNS_4arch4Sm80ELb0ELb0ELb1ELb1ELb0ELb0ELb1ELb1EEENS1_21CollectiveEpilogueFwdINS6_IJS8_SA_S9_EEENS6_IJNS7_ILi1EEESI_SI_EEESC_SE_Li256ELb1ELb1ELb1ELb0EEENS1_36VarlenDynamicPersistentTileSchedulerILi128ELi64ELi256ELi256ELb1ELb1ELb0ELb0ELb1ELb1EEEEEEEEEvNT_6ParamsE,(.L_x_46 - _ZN7cutlass13device_kernelIN5flash19enable_sm80_to_sm89INS1_16FlashAttnFwdSm80INS1_25CollectiveMainloopFwdSm80ILi8ELi1ELb0EN4cute5tupleIJNS5_1CILi128EEENS7_ILi64EEENS7_ILi256EEEEEELi256ENS_10bfloat16_tEfNS_4arch4Sm80ELb0ELb0ELb1ELb1ELb0ELb0ELb1ELb1EEENS1_21CollectiveEpilogueFwdINS6_IJS8_SA_S9_EEENS6_IJNS7_ILi1EEESI_SI_EEESC_SE_Li256ELb1ELb1ELb1ELb0EEENS1_36VarlenDynamicPersistentTileSchedulerILi128ELi64ELi256ELi256ELb1ELb1ELb0ELb0ELb1ELb1EEEEEEEEEvNT_6ParamsE)
        .other          _ZN7cutlass13device_kernelIN5flash19enable_sm80_to_sm89INS1_16FlashAttnFwdSm80INS1_25CollectiveMainloopFwdSm80ILi8ELi1ELb0EN4cute5tupleIJNS5_1CILi128EEENS7_ILi64EEENS7_ILi256EEEEEELi256ENS_10bfloat16_tEfNS_4arch4Sm80ELb0ELb0ELb1ELb1ELb0ELb0ELb1ELb1EEENS1_21CollectiveEpilogueFwdINS6_IJS8_SA_S9_EEENS6_IJNS7_ILi1EEESI_SI_EEESC_SE_Li256ELb1ELb1ELb1ELb0EEENS1_36VarlenDynamicPersistentTileSchedulerILi128ELi64ELi256ELi256ELb1ELb1ELb0ELb0ELb1ELb1EEEEEEEEEvNT_6ParamsE,@"STO_CUDA_ENTRY STV_DEFAULT"
_ZN7cutlass13device_kernelIN5flash19enable_sm80_to_sm89INS1_16FlashAttnFwdSm80INS1_25CollectiveMainloopFwdSm80ILi8ELi1ELb0EN4cute5tupleIJNS5_1CILi128EEENS7_ILi64EEENS7_ILi256EEEEEELi256ENS_10bfloat16_tEfNS_4arch4Sm80ELb0ELb0ELb1ELb1ELb0ELb0ELb1ELb1EEENS1_21CollectiveEpilogueFwdINS6_IJS8_SA_S9_EEENS6_IJNS7_ILi1EEESI_SI_EEESC_SE_Li256ELb1ELb1ELb1ELb0EEENS1_36VarlenDynamicPersistentTileSchedulerILi128ELi64ELi256ELi256ELb1ELb1ELb0ELb0ELb1ELb1EEEEEEEEEvNT_6ParamsE:
[----:B------:R-:W-:Y:S01]  /*0000*/  LDC R1, c[0x0][0x28] ;  /* 0x00000a00ff017b82 */ /* 0x000fe20000000800 */
[----:B------:R-:W-:Y:S05]  /*0010*/  EXIT ;  /* 0x000000000000794d */ /* 0x000fea0003800000 */
.L_x_10:
        /* <DEDUP_REMOVED lines=14> */
.L_x_46:


//--------------------- .text._ZN7cutlass13device_kernelIN5flash19enable_sm80_to_sm89INS1_16FlashAttnFwdSm80INS1_25CollectiveMainloopFwdSm80ILi8ELi1ELb0EN4cute5tupleIJNS5_1CILi128EEENS7_ILi48EEENS7_ILi256EEEEEELi256ENS_10bfloat16_tEfNS_4arch4Sm80ELb0ELb0ELb1ELb1ELb0ELb1ELb1ELb1EEENS1_21CollectiveEpilogueFwdINS6_IJS8_SA_S9_EEENS6_IJNS7_ILi1EEESI_SI_EEESC_SE_Li256ELb1ELb1ELb1ELb0EEENS1_36VarlenDynamicPersistentTileSchedulerILi128ELi48ELi256ELi256ELb1ELb1ELb0ELb0ELb1ELb1EEEEEEEEEvNT_6ParamsE --------------------------
	.section	.text._ZN7cutlass13device_kernelIN5flash19enable_sm80_to_sm89INS1_16FlashAttnFwdSm80INS1_25CollectiveMainloopFwdSm80ILi8ELi1ELb0EN4cute5tupleIJNS5_1CILi128EEENS7_ILi48EEENS7_ILi256EEEEEELi256ENS_10bfloat16_tEfNS_4arch4Sm80ELb0ELb0ELb1ELb1ELb0ELb1ELb1ELb1EEENS1_21CollectiveEpilogueFwdINS6_IJS8_SA_S9_EEENS6_IJNS7_ILi1EEESI_SI_EEESC_SE_Li256ELb1ELb1ELb1ELb0EEENS1_36VarlenDynamicPersistentTileSchedulerILi128ELi48ELi256ELi256ELb1ELb1ELb0ELb0ELb1ELb1EEEEEEEEEvNT_6ParamsE,"ax",@progbits
	.align	128
.text._ZN7cutlass13device_kernelIN5flash19enable_sm80_to_sm89INS1_16FlashAttnFwdSm80INS1_25CollectiveMainloopFwdSm80ILi8ELi1ELb0EN4cute5tupleIJNS5_1CILi128EEENS7_ILi48EEENS7_ILi256EEEEEELi256ENS_10bfloat16_tEfNS_4arch4Sm80ELb0ELb0ELb1ELb1ELb0ELb1ELb1ELb1EEENS1_21CollectiveEpilogueFwdINS6_IJS8_SA_S9_EEENS6_IJNS7_ILi1EEESI_SI_EEESC_SE_Li256ELb1ELb1ELb1ELb0EEENS1_36VarlenDynamicPersistentTileSchedulerILi128ELi48ELi256ELi256ELb1ELb1ELb0ELb0ELb1ELb1EEEEEEEEEvNT_6ParamsE:
        .type           _ZN7cutlass13device_kernelIN5flash19enable_sm80_to_sm89INS1_16FlashAttnFwdSm80INS1_25CollectiveMainloopFwdSm80ILi8ELi1ELb0EN4cute5tupleIJNS5_1CILi128EEENS7_ILi48EEENS7_ILi256EEEEEELi256ENS_10bfloat16_tEfNS_4arch4Sm80ELb0ELb0ELb1ELb1ELb0ELb1ELb1ELb1EEENS1_21CollectiveEpilogueFwdINS6_IJS8_SA_S9_EEENS6_IJNS7_ILi1EEESI_SI_EEESC_SE_Li256ELb1ELb1ELb1ELb0EEENS1_36VarlenDynamicPersistentTileSchedulerILi128ELi48ELi256ELi256ELb1ELb1ELb0ELb0ELb1ELb1EEEEEEEEEvNT_6ParamsE,@function
        .size           _ZN7cutlass13device_kernelIN5flash19enable_sm80_to_sm89INS1_16FlashAttnFwdSm80INS1_25CollectiveMainloopFwdSm80ILi8ELi1ELb0EN4cute5tupleIJNS5_1CILi128EEENS7_ILi48EEENS7_ILi256EEEEEELi256ENS_10bfloat16_tEfNS_4arch4Sm80ELb0ELb0ELb1ELb1ELb0ELb1ELb1ELb1EEENS1_21CollectiveEpilogueFwdINS6_IJS8_SA_S9_EEENS6_IJNS7_ILi1EEESI_SI_EEESC_SE_Li256ELb1ELb1ELb1ELb0EEENS1_36VarlenDynamicPersistentTileSchedulerILi128ELi48ELi256ELi256ELb1ELb1ELb0ELb0ELb1ELb1EEEEEEEEEvNT_6ParamsE,(.L_x_47 - _ZN7cutlass13device_kernelIN5flash19enable_sm80_to_sm89INS1_16FlashAttnFwdSm80INS1_25CollectiveMainloopFwdSm80ILi8ELi1ELb0EN4cute5tupleIJNS5_1CILi128EEENS7_ILi48EEENS7_ILi256EEEEEELi256ENS_10bfloat16_tEfNS_4arch4Sm80ELb0ELb0ELb1ELb1ELb0ELb1ELb1ELb1EEENS1_21CollectiveEpilogueFwdINS6_IJS8_SA_S9_EEENS6_IJNS7_ILi1EEESI_SI_EEESC_SE_Li256ELb1ELb1ELb1ELb0EEENS1_36VarlenDynamicPersistentTileSchedulerILi128ELi48ELi256ELi256ELb1ELb1ELb0ELb0ELb1ELb1EEEEEEEEEvNT_6ParamsE)
        .other          _ZN7cutlass13device_kernelIN5flash19enable_sm80_to_sm89INS1_16FlashAttnFwdSm80INS1_25CollectiveMainloopFwdSm80ILi8ELi1ELb0EN4cute5tupleIJNS5_1CILi128EEENS7_ILi48EEENS7_ILi256EEEEEELi256ENS_10bfloat16_tEfNS_4arch4Sm80ELb0ELb0ELb1ELb1ELb0ELb1ELb1ELb1EEENS1_21CollectiveEpilogueFwdINS6_IJS8_SA_S9_EEENS6_IJNS7_ILi1EEESI_SI_EEESC_SE_Li256ELb1ELb1ELb1ELb0EEENS1_36VarlenDynamicPersistentTileSchedulerILi128ELi48ELi256ELi256ELb1ELb1ELb0ELb0ELb1ELb1EEEEEEEEEvNT_6ParamsE,@"STO_CUDA_ENTRY STV_DEFAULT"
_ZN7cutlass13device_kernelIN5flash19enable_sm80_to_sm89INS1_16FlashAttnFwdSm80INS1_25CollectiveMainloopFwdSm80ILi8ELi1ELb0EN4cute5tupleIJNS5_1CILi128EEENS7_ILi48EEENS7_ILi256EEEEEELi256ENS_10bfloat16_tEfNS_4arch4Sm80ELb0ELb0ELb1ELb1ELb0ELb1ELb1ELb1EEENS1_21CollectiveEpilogueFwdINS6_IJS8_SA_S9_EEENS6_IJNS7_ILi1EEESI_SI_EEESC_SE_Li256ELb1ELb1ELb1ELb0EEENS1_36VarlenDynamicPersistentTileSchedulerILi128ELi48ELi256ELi256ELb1ELb1ELb0ELb0ELb1ELb1EEEEEEEEEvNT_6ParamsE:
[----:B------:R-:W-:Y:S01]  /*0000*/  LDC R1, c[0x0][0x28] ;  /* 0x00000a00ff017b82 */ /* 0x000fe20000000800 */
[----:B------:R-:W-:Y:S05]  /*0010*/  EXIT ;  /* 0x000000000000794d */ /* 0x000fea0003800000 */
.L_x_11:
        /* <DEDUP_REMOVED lines=14> */
.L_x_47:


//--------------------- .text._ZN7cutlass13device_kernelIN5flash19enable_sm80_to_sm89INS1_16FlashAttnFwdSm80INS1_25CollectiveMainloopFwdSm80ILi8ELi1ELb0EN4cute5tupleIJNS5_1CILi128EEENS7_ILi64EEENS7_ILi256EEEEEELi256ENS_10bfloat16_tEfNS_4arch4Sm80ELb0ELb1ELb1ELb0ELb0ELb0ELb1ELb1EEENS1_21CollectiveEpilogueFwdINS6_IJS8_SA_S9_EEENS6_IJNS7_ILi1EEESI_SI_EEESC_SE_Li256ELb0ELb1ELb1ELb0EEENS1_19SingleTileSchedulerILb0ELb1ELb1ELi128EEEEEEEEEvNT_6ParamsE --------------------------
	.section	.text._ZN7cutlass13device_kernelIN5flash19enable_sm80_to_sm89INS1_16FlashAttnFwdSm80INS1_25CollectiveMainloopFwdSm80ILi8ELi1ELb0EN4cute5tupleIJNS5_1CILi128EEENS7_ILi64EEENS7_ILi256EEEEEELi256ENS_10bfloat16_tEfNS_4arch4Sm80ELb0ELb1ELb1ELb0ELb0ELb0ELb1ELb1EEENS1_21CollectiveEpilogueFwdINS6_IJS8_SA_S9_EEENS6_IJNS7_ILi1EEESI_SI_EEESC_SE_Li256ELb0ELb1ELb1ELb0EEENS1_19SingleTileSchedulerILb0ELb1ELb1ELi128EEEEEEEEEvNT_6ParamsE,"ax",@progbits
	.align	128
.text._ZN7cutlass13device_kernelIN5flash19enable_sm80_to_sm89INS1_16FlashAttnFwdSm80INS1_25CollectiveMainloopFwdSm80ILi8ELi1ELb0EN4cute5tupleIJNS5_1CILi128EEENS7_ILi64EEENS7_ILi256EEEEEELi256ENS_10bfloat16_tEfNS_4arch4Sm80ELb0ELb1ELb1ELb0ELb0ELb0ELb1ELb1EEENS1_21CollectiveEpilogueFwdINS6_IJS8_SA_S9_EEENS6_IJNS7_ILi1EEESI_SI_EEESC_SE_Li256ELb0ELb1ELb1ELb0EEENS1_19SingleTileSchedulerILb0ELb1ELb1ELi128EEEEEEEEEvNT_6ParamsE:
        .type           _ZN7cutlass13device_kernelIN5flash19enable_sm80_to_sm89INS1_16FlashAttnFwdSm80INS1_25CollectiveMainloopFwdSm80ILi8ELi1ELb0EN4cute5tupleIJNS5_1CILi128EEENS7_ILi64EEENS7_ILi256EEEEEELi256ENS_10bfloat16_tEfNS_4arch4Sm80ELb0ELb1ELb1ELb0ELb0ELb0ELb1ELb1EEENS1_21CollectiveEpilogueFwdINS6_IJS8_SA_S9_EEENS6_IJNS7_ILi1EEESI_SI_EEESC_SE_Li256ELb0ELb1ELb1ELb0EEENS1_19SingleTileSchedulerILb0ELb1ELb1ELi128EEEEEEEEEvNT_6ParamsE,@function
        .size           _ZN7cutlass13device_kernelIN5flash19enable_sm80_to_sm89INS1_16FlashAttnFwdSm80INS1_25CollectiveMainloopFwdSm80ILi8ELi1ELb0EN4cute5tupleIJNS5_1CILi128EEENS7_ILi64EEENS7_ILi256EEEEEELi256ENS_10bfloat16_tEfNS_4arch4Sm80ELb0ELb1ELb1ELb0ELb0ELb0ELb1ELb1EEENS1_21CollectiveEpilogueFwdINS6_IJS8_SA_S9_EEENS6_IJNS7_ILi1EEESI_SI_EEESC_SE_Li256ELb0ELb1ELb1ELb0EEENS1_19SingleTileSchedulerILb0ELb1ELb1ELi128EEEEEEEEEvNT_6ParamsE,(.L_x_48 - _ZN7cutlass13device_kernelIN5flash19enable_sm80_to_sm89INS1_16FlashAttnFwdSm80INS1_25CollectiveMainloopFwdSm80ILi8ELi1ELb0EN4cute5tupleIJNS5_1CILi128EEENS7_ILi64EEENS7_ILi256EEEEEELi256ENS_10bfloat16_tEfNS_4arch4Sm80ELb0ELb1ELb1ELb0ELb0ELb0ELb1ELb1EEENS1_21CollectiveEpilogueFwdINS6_IJS8_SA_S9_EEENS6_IJNS7_ILi1EEESI_SI_EEESC_SE_Li256ELb0ELb1ELb1ELb0EEENS1_19SingleTileSchedulerILb0ELb1ELb1ELi128EEEEEEEEEvNT_6ParamsE)
        .other          _ZN7cutlass13device_kernelIN5flash19enable_sm80_to_sm89INS1_16FlashAttnFwdSm80INS1_25CollectiveMainloopFwdSm80ILi8ELi1ELb0EN4cute5tupleIJNS5_1CILi128EEENS7_ILi64EEENS7_ILi256EEEEEELi256ENS_10bfloat16_tEfNS_4arch4Sm80ELb0ELb1ELb1ELb0ELb0ELb0ELb1ELb1EEENS1_21CollectiveEpilogueFwdINS6_IJS8_SA_S9_EEENS6_IJNS7_ILi1EEESI_SI_EEESC_SE_Li256ELb0ELb1ELb1ELb0EEENS1_19SingleTileSchedulerILb0ELb1ELb1ELi128EEEEEEEEEvNT_6ParamsE,@"STO_CUDA_ENTRY STV_DEFAULT"
_ZN7cutlass13device_kernelIN5flash19enable_sm80_to_sm89INS1_16FlashAttnFwdSm80INS1_25CollectiveMainloopFwdSm80ILi8ELi1ELb0EN4cute5tupleIJNS5_1CILi128EEENS7_ILi64EEENS7_ILi256EEEEEELi256ENS_10bfloat16_tEfNS_4arch4Sm80ELb0ELb1ELb1ELb0ELb0ELb0ELb1ELb1EEENS1_21CollectiveEpilogueFwdINS6_IJS8_SA_S9_EEENS6_IJNS7_ILi1EEESI_SI_EEESC_SE_Li256ELb0ELb1ELb1ELb0EEENS1_19SingleTileSchedulerILb0ELb1ELb1ELi128EEEEEEEEEvNT_6ParamsE:
[----:B------:R-:W-:Y:S01]  /*0000*/  LDC R1, c[0x0][0x28] ;  /* 0x00000a00ff017b82 */ /* 0x000fe20000000800 */
[----:B------:R-:W-:Y:S05]  /*0010*/  EXIT ;  /* 0x000000000000794d */ /* 0x000fea0003800000 */
.L_x_12:
        /* <DEDUP_REMOVED lines=14> */
.L_x_48:


//--------------------- .text._ZN7cutlass13device_kernelIN5flash19enable_sm80_to_sm89INS1_16FlashAttnFwdSm80INS1_25CollectiveMainloopFwdSm80ILi8ELi1ELb0EN4cute5tupleIJNS5_1CILi128EEENS7_ILi64EEENS7_ILi256EEEEEELi256ENS_10bfloat16_tEfNS_4arch4Sm80ELb0ELb1ELb1ELb1ELb0ELb0ELb1ELb1EEENS1_21CollectiveEpilogueFwdINS6_IJS8_SA_S9_EEENS6_IJNS7_ILi1EEESI_SI_EEESC_SE_Li256ELb1ELb1ELb1ELb0EEENS1_36VarlenDynamicPersistentTileSchedulerILi128ELi64ELi256ELi256ELb1ELb1ELb0ELb1ELb0ELb1EEEEEEEEEvNT_6ParamsE --------------------------
	.section	.text._ZN7cutlass13device_kernelIN5flash19enable_sm80_to_sm89INS1_16FlashAttnFwdSm80INS1_25CollectiveMainloopFwdSm80ILi8ELi1ELb0EN4cute5tupleIJNS5_1CILi128EEENS7_ILi64EEENS7_ILi256EEEEEELi256ENS_10bfloat16_tEfNS_4arch4Sm80ELb0ELb1ELb1ELb1ELb0ELb0ELb1ELb1EEENS1_21CollectiveEpilogueFwdINS6_IJS8_SA_S9_EEENS6_IJNS7_ILi1EEESI_SI_EEESC_SE_Li256ELb1ELb1ELb1ELb0EEENS1_36VarlenDynamicPersistentTileSchedulerILi128ELi64ELi256ELi256ELb1ELb1ELb0ELb1ELb0ELb1EEEEEEEEEvNT_6ParamsE,"ax",@progbits
	.align	128
.text._ZN7cutlass13device_kernelIN5flash19enable_sm80_to_sm89INS1_16FlashAttnFwdSm80INS1_25CollectiveMainloopFwdSm80ILi8ELi1ELb0EN4cute5tupleIJNS5_1CILi128EEENS7_ILi64EEENS7_ILi256EEEEEELi256ENS_10bfloat16_tEfNS_4arch4Sm80ELb0ELb1ELb1ELb1ELb0ELb0ELb1ELb1EEENS1_21CollectiveEpilogueFwdINS6_IJS8_SA_S9_EEENS6_IJNS7_ILi1EEESI_SI_EEESC_SE_Li256ELb1ELb1ELb1ELb0EEENS1_36VarlenDynamicPersistentTileSchedulerILi128ELi64ELi256ELi256ELb1ELb1ELb0ELb1ELb0ELb1EEEEEEEEEvNT_6ParamsE:
        .type           _ZN7cutlass13device_kernelIN5flash19enable_sm80_to_sm89INS1_16FlashAttnFwdSm80INS1_25CollectiveMainloopFwdSm80ILi8ELi1ELb0EN4cute5tupleIJNS5_1CILi128EEENS7_ILi64EEENS7_ILi256EEEEEELi256ENS_10bfloat16_tEfNS_4arch4Sm80ELb0ELb1ELb1ELb1ELb0ELb0ELb1ELb1EEENS1_21CollectiveEpilogueFwdINS6_IJS8_SA_S9_EEENS6_IJNS7_ILi1EEESI_SI_EEESC_SE_Li256ELb1ELb1ELb1ELb0EEENS1_36VarlenDynamicPersistentTileSchedulerILi128ELi64ELi256ELi256ELb1ELb1ELb0ELb1ELb0ELb1EEEEEEEEEvNT_6ParamsE,@function
        .size           _ZN7cutlass13device_kernelIN5flash19enable_sm80_to_sm89INS1_16FlashAttnFwdSm80INS1_25CollectiveMainloopFwdSm80ILi8ELi1ELb0EN4cute5tupleIJNS5_1CILi128EEENS7_ILi64EEENS7_ILi256EEEEEELi256ENS_10bfloat16_tEfNS_4arch4Sm80ELb0ELb1ELb1ELb1ELb0ELb0ELb1ELb1EEENS1_21CollectiveEpilogueFwdINS6_IJS8_SA_S9_EEENS6_IJNS7_ILi1EEESI_SI_EEESC_SE_Li256ELb1ELb1ELb1ELb0EEENS1_36VarlenDynamicPersistentTileSchedulerILi128ELi64ELi256ELi256ELb1ELb1ELb0ELb1ELb0ELb1EEEEEEEEEvNT_6ParamsE,(.L_x_49 - _ZN7cutlass13device_kernelIN5flash19enable_sm80_to_sm89INS1_16FlashAttnFwdSm80INS1_25CollectiveMainloopFwdSm80ILi8ELi1ELb0EN4cute5tupleIJNS5_1CILi128EEENS7_ILi64EEENS7_ILi256EEEEEELi256ENS_10bfloat16_tEfNS_4arch4Sm80ELb0ELb1ELb1ELb1ELb0ELb0ELb1ELb1EEENS1_21CollectiveEpilogueFwdINS6_IJS8_SA_S9_EEENS6_IJNS7_ILi1EEESI_SI_EEESC_SE_Li256ELb1ELb1ELb1ELb0EEENS1_36VarlenDynamicPersistentTileSchedulerILi128ELi64ELi256ELi256ELb1ELb1ELb0ELb1ELb0ELb1EEEEEEEEEvNT_6ParamsE)
        .other          _ZN7cutlass13device_kernelIN5flash19enable_sm80_to_sm89INS1_16FlashAttnFwdSm80INS1_25CollectiveMainloopFwdSm80ILi8ELi1ELb0EN4cute5tupleIJNS5_1CILi128EEENS7_ILi64EEENS7_ILi256EEEEEELi256ENS_10bfloat16_tEfNS_4arch4Sm80ELb0ELb1ELb1ELb1ELb0ELb0ELb1ELb1EEENS1_21CollectiveEpilogueFwdINS6_IJS8_SA_S9_EEENS6_IJNS7_ILi1EEESI_SI_EEESC_SE_Li256ELb1ELb1ELb1ELb0EEENS1_36VarlenDynamicPersistentTileSchedulerILi128ELi64ELi256ELi256ELb1ELb1ELb0ELb1ELb0ELb1EEEEEEEEEvNT_6ParamsE,@"STO_CUDA_ENTRY STV_DEFAULT"
_ZN7cutlass13device_kernelIN5flash19enable_sm80_to_sm89INS1_16FlashAttnFwdSm80INS1_25CollectiveMainloopFwdSm80ILi8ELi1ELb0EN4cute5tupleIJNS5_1CILi128EEENS7_ILi64EEENS7_ILi256EEEEEELi256ENS_10bfloat16_tEfNS_4arch4Sm80ELb0ELb1ELb1ELb1ELb0ELb0ELb1ELb1EEENS1_21CollectiveEpilogueFwdINS6_IJS8_SA_S9_EEENS6_IJNS7_ILi1EEESI_SI_EEESC_SE_Li256ELb1ELb1ELb1ELb0EEENS1_36VarlenDynamicPersistentTileSchedulerILi128ELi64ELi256ELi256ELb1ELb1ELb0ELb1ELb0ELb1EEEEEEEEEvNT_6ParamsE:
[----:B------:R-:W-:Y:S01]  /*0000*/  LDC R1, c[0x0][0x28] ;  /* 0x00000a00ff017b82 */ /* 0x000fe20000000800 */
[----:B------:R-:W-:Y:S05]  /*0010*/  EXIT ;  /* 0x000000000000794d */ /* 0x000fea0003800000 */
.L_x_13:
        /* <DEDUP_REMOVED lines=14> */
.L_x_49:


//--------------------- .text._ZN7cutlass13device_kernelIN5flash19enable_sm80_to_sm89INS1_16FlashAttnFwdSm80INS1_25CollectiveMainloopFwdSm80ILi8ELi1ELb0EN4cute5tupleIJNS5_1CILi128EEENS7_ILi48EEENS7_ILi256EEEEEELi256ENS_10bfloat16_tEfNS_4arch4Sm80ELb0ELb1ELb1ELb1ELb0ELb1ELb1ELb1EEENS1_21CollectiveEpilogueFwdINS6_IJS8_SA_S9_EEENS6_IJNS7_ILi1EEESI_SI_EEESC_SE_Li256ELb1ELb1ELb1ELb0EEENS1_36VarlenDynamicPersistentTileSchedulerILi128ELi48ELi256ELi256ELb1ELb1ELb0ELb1ELb0ELb1EEEEEEEEEvNT_6ParamsE --------------------------
	.section	.text._ZN7cutlass13device_kernelIN5flash19enable_sm80_to_sm89INS1_16FlashAttnFwdSm80INS1_25CollectiveMainloopFwdSm80ILi8ELi1ELb0EN4cute5tupleIJNS5_1CILi128EEENS7_ILi48EEENS7_ILi256EEEEEELi256ENS_10bfloat16_tEfNS_4arch4Sm80ELb0ELb1ELb1ELb1ELb0ELb1ELb1ELb1EEENS1_21CollectiveEpilogueFwdINS6_IJS8_SA_S9_EEENS6_IJNS7_ILi1EEESI_SI_EEESC_SE_Li256ELb1ELb1ELb1ELb0EEENS1_36VarlenDynamicPersistentTileSchedulerILi128ELi48ELi256ELi256ELb1ELb1ELb0ELb1ELb0ELb1EEEEEEEEEvNT_6ParamsE,"ax",@progbits
	.align	128
.text._ZN7cutlass13device_kernelIN5flash19enable_sm80_to_sm89INS1_16FlashAttnFwdSm80INS1_25CollectiveMainloopFwdSm80ILi8ELi1ELb0EN4cute5tupleIJNS5_1CILi128EEENS7_ILi48EEENS7_ILi256EEEEEELi256ENS_10bfloat16_tEfNS_4arch4Sm80ELb0ELb1ELb1ELb1ELb0ELb1ELb1ELb1EEENS1_21CollectiveEpilogueFwdINS6_IJS8_SA_S9_EEENS6_IJNS7_ILi1EEESI_SI_EEESC_SE_Li256ELb1ELb1ELb1ELb0EEENS1_36VarlenDynamicPersistentTileSchedulerILi128ELi48ELi256ELi256ELb1ELb1ELb0ELb1ELb0ELb1EEEEEEEEEvNT_6ParamsE:
        .type           _ZN7cutlass13device_kernelIN5flash19enable_sm80_to_sm89INS1_16FlashAttnFwdSm80INS1_25CollectiveMainloopFwdSm80ILi8ELi1ELb0EN4cute5tupleIJNS5_1CILi128EEENS7_ILi48EEENS7_ILi256EEEEEELi256ENS_10bfloat16_tEfNS_4arch4Sm80ELb0ELb1ELb1ELb1ELb0ELb1ELb1ELb1EEENS1_21CollectiveEpilogueFwdINS6_IJS8_SA_S9_EEENS6_IJNS7_ILi1EEESI_SI_EEESC_SE_Li256ELb1ELb1ELb1ELb0EEENS1_36VarlenDynamicPersistentTileSchedulerILi128ELi48ELi256ELi256ELb1ELb1ELb0ELb1ELb0ELb1EEEEEEEEEvNT_6ParamsE,@function
        .size           _ZN7cutlass13device_kernelIN5flash19enable_sm80_to_sm89INS1_16FlashAttnFwdSm80INS1_25CollectiveMainloopFwdSm80ILi8ELi1ELb0EN4cute5tupleIJNS5_1CILi128EEENS7_ILi48EEENS7_ILi256EEEEEELi256ENS_10bfloat16_tEfNS_4arch4Sm80ELb0ELb1ELb1ELb1ELb0ELb1ELb1ELb1EEENS1_21CollectiveEpilogueFwdINS6_IJS8_SA_S9_EEENS6_IJNS7_ILi1EEESI_SI_EEESC_SE_Li256ELb1ELb1ELb1ELb0EEENS1_36VarlenDynamicPersistentTileSchedulerILi128ELi48ELi256ELi256ELb1ELb1ELb0ELb1ELb0ELb1EEEEEEEEEvNT_6ParamsE,(.L_x_50 - _ZN7cutlass13device_kernelIN5flash19enable_sm80_to_sm89INS1_16FlashAttnFwdSm80INS1_25CollectiveMainloopFwdSm80ILi8ELi1ELb0EN4cute5tupleIJNS5_1CILi128EEENS7_ILi48EEENS7_ILi256EEEEEELi256ENS_10bfloat16_tEfNS_4arch4Sm80ELb0ELb1ELb1ELb1ELb0ELb1ELb1ELb1EEENS1_21CollectiveEpilogueFwdINS6_IJS8_SA_S9_EEENS6_IJNS7_ILi1EEESI_SI_EEESC_SE_Li256ELb1ELb1ELb1ELb0EEENS1_36VarlenDynamicPersistentTileSchedulerILi128ELi48ELi256ELi256ELb1ELb1ELb0ELb1ELb0ELb1EEEEEEEEEvNT_6ParamsE)
        .other          _ZN7cutlass13device_kernelIN5flash19enable_sm80_to_sm89INS1_16FlashAttnFwdSm80INS1_25CollectiveMainloopFwdSm80ILi8ELi1ELb0EN4cute5tupleIJNS5_1CILi128EEENS7_ILi48EEENS7_ILi256EEEEEELi256ENS_10bfloat16_tEfNS_4arch4Sm80ELb0ELb1ELb1ELb1ELb0ELb1ELb1ELb1EEENS1_21CollectiveEpilogueFwdINS6_IJS8_SA_S9_EEENS6_IJNS7_ILi1EEESI_SI_EEESC_SE_Li256ELb1ELb1ELb1ELb0EEENS1_36VarlenDynamicPersistentTileSchedulerILi128ELi48ELi256ELi256ELb1ELb1ELb0ELb1ELb0ELb1EEEEEEEEEvNT_6ParamsE,@"STO_CUDA_ENTRY STV_DEFAULT"
_ZN7cutlass13device_kernelIN5flash19enable_sm80_to_sm89INS1_16FlashAttnFwdSm80INS1_25CollectiveMainloopFwdSm80ILi8ELi1ELb0EN4cute5tupleIJNS5_1CILi128EEENS7_ILi48EEENS7_ILi256EEEEEELi256ENS_10bfloat16_tEfNS_4arch4Sm80ELb0ELb1ELb1ELb1ELb0ELb1ELb1ELb1EEENS1_21CollectiveEpilogueFwdINS6_IJS8_SA_S9_EEENS6_IJNS7_ILi1EEESI_SI_EEESC_SE_Li256ELb1ELb1ELb1ELb0EEENS1_36VarlenDynamicPersistentTileSchedulerILi128ELi48ELi256ELi256ELb1ELb1ELb0ELb1ELb0ELb1EEEEEEEEEvNT_6ParamsE:
[----:B------:R-:W-:Y:S01]  /*0000*/  LDC R1, c[0x0][0x28] ;  /* 0x00000a00ff017b82 */ /* 0x000fe20000000800 */
[----:B------:R-:W-:Y:S05]  /*0010*/  EXIT ;  /* 0x000000000000794d */ /* 0x000fea0003800000 */
.L_x_14:
        /* <DEDUP_REMOVED lines=14> */
.L_x_50:


//--------------------- .text._ZN7cutlass13device_kernelIN5flash19enable_sm80_to_sm89INS1_16FlashAttnFwdSm80INS1_25CollectiveMainloopFwdSm80ILi8ELi1ELb0EN4cute5tupleIJNS5_1CILi128EEENS7_ILi96EEENS7_ILi256EEEEEELi256ENS_10bfloat16_tEfNS_4arch4Sm80ELb1ELb0ELb1ELb0ELb0ELb0ELb1ELb1EEENS1_21CollectiveEpilogueFwdINS6_IJS8_SA_S9_EEENS6_IJNS7_ILi1EEESI_SI_EEESC_SE_Li256ELb0ELb1ELb1ELb0EEENS1_30DynamicPersistentTileSchedulerILi256ELi256ELb1ELb1ELb0EEEEEEEEEvNT_6ParamsE --------------------------
	.section	.text._ZN7cutlass13device_kernelIN5flash19enable_sm80_to_sm89INS1_16FlashAttnFwdSm80INS1_25CollectiveMainloopFwdSm80ILi8ELi1ELb0EN4cute5tupleIJNS5_1CILi128EEENS7_ILi96EEENS7_ILi256EEEEEELi256ENS_10bfloat16_tEfNS_4arch4Sm80ELb1ELb0ELb1ELb0ELb0ELb0ELb1ELb1EEENS1_21CollectiveEpilogueFwdINS6_IJS8_SA_S9_EEENS6_IJNS7_ILi1EEESI_SI_EEESC_SE_Li256ELb0ELb1ELb1ELb0EEENS1_30DynamicPersistentTileSchedulerILi256ELi256ELb1ELb1ELb0EEEEEEEEEvNT_6ParamsE,"ax",@progbits
	.align	128
.text._ZN7cutlass13device_kernelIN5flash19enable_sm80_to_sm89INS1_16FlashAttnFwdSm80INS1_25CollectiveMainloopFwdSm80ILi8ELi1ELb0EN4cute5tupleIJNS5_1CILi128EEENS7_ILi96EEENS7_ILi256EEEEEELi256ENS_10bfloat16_tEfNS_4arch4Sm80ELb1ELb0ELb1ELb0ELb0ELb0ELb1ELb1EEENS1_21CollectiveEpilogueFwdINS6_IJS8_SA_S9_EEENS6_IJNS7_ILi1EEESI_SI_EEESC_SE_Li256ELb0ELb1ELb1ELb0EEENS1_30DynamicPersistentTileSchedulerILi256ELi256ELb1ELb1ELb0EEEEEEEEEvNT_6ParamsE:
        .type           _ZN7cutlass13device_kernelIN5flash19enable_sm80_to_sm89INS1_16FlashAttnFwdSm80INS1_25CollectiveMainloopFwdSm80ILi8ELi1ELb0EN4cute5tupleIJNS5_1CILi128EEENS7_ILi96EEENS7_ILi256EEEEEELi256ENS_10bfloat16_tEfNS_4arch4Sm80ELb1ELb0ELb1ELb0ELb0ELb0ELb1ELb1EEENS1_21CollectiveEpilogueFwdINS6_IJS8_SA_S9_EEENS6_IJNS7_ILi1EEESI_SI_EEESC_SE_Li256ELb0ELb1ELb1ELb0EEENS1_30DynamicPersistentTileSchedulerILi256ELi256ELb1ELb1ELb0EEEEEEEEEvNT_6ParamsE,@function
        .size           _ZN7cutlass13device_kernelIN5flash19enable_sm80_to_sm89INS1_16FlashAttnFwdSm80INS1_25CollectiveMainloopFwdSm80ILi8ELi1ELb0EN4cute5tupleIJNS5_1CILi128EEENS7_ILi96EEENS7_ILi256EEEEEELi256ENS_10bfloat16_tEfNS_4arch4Sm80ELb1ELb0ELb1ELb0ELb0ELb0ELb1ELb1EEENS1_21CollectiveEpilogueFwdINS6_IJS8_SA_S9_EEENS6_IJNS7_ILi1EEESI_SI_EEESC_SE_Li256ELb0ELb1ELb1ELb0EEENS1_30DynamicPersistentTileSchedulerILi256ELi256ELb1ELb1ELb0EEEEEEEEEvNT_6ParamsE,(.L_x_51 - _ZN7cutlass13device_kernelIN5flash19enable_sm80_to_sm89INS1_16FlashAttnFwdSm80INS1_25CollectiveMainloopFwdSm80ILi8ELi1ELb0EN4cute5tupleIJNS5_1CILi128EEENS7_ILi96EEENS7_ILi256EEEEEELi256ENS_10bfloat16_tEfNS_4arch4Sm80ELb1ELb0ELb1ELb0ELb0ELb0ELb1ELb1EEENS1_21CollectiveEpilogueFwdINS6_IJS8_SA_S9_EEENS6_IJNS7_ILi1EEESI_SI_EEESC_SE_Li256ELb0ELb1ELb1ELb0EEENS1_30DynamicPersistentTileSchedulerILi256ELi256ELb1ELb1ELb0EEEEEEEEEvNT_6ParamsE)
        .other          _ZN7cutlass13device_kernelIN5flash19enable_sm80_to_sm89INS1_16FlashAttnFwdSm80INS1_25CollectiveMainloopFwdSm80ILi8ELi1ELb0EN4cute5tupleIJNS5_1CILi128EEENS7_ILi96EEENS7_ILi256EEEEEELi256ENS_10bfloat16_tEfNS_4arch4Sm80ELb1ELb0ELb1ELb0ELb0ELb0ELb1ELb1EEENS1_21CollectiveEpilogueFwdINS6_IJS8_SA_S9_EEENS6_IJNS7_ILi1EEESI_SI_EEESC_SE_Li256ELb0ELb1ELb1ELb0EEENS1_30DynamicPersistentTileSchedulerILi256ELi256ELb1ELb1ELb0EEEEEEEEEvNT_6ParamsE,@"STO_CUDA_ENTRY STV_DEFAULT"
_ZN7cutlass13device_kernelIN5flash19enable_sm80_to_sm89INS1_16FlashAttnFwdSm80INS1_25CollectiveMainloopFwdSm80ILi8ELi1ELb0EN4cute5tupleIJNS5_1CILi128EEENS7_ILi96EEENS7_ILi256EEEEEELi256ENS_10bfloat16_tEfNS_4arch4Sm80ELb1ELb0ELb1ELb0ELb0ELb0ELb1ELb1EEENS1_21CollectiveEpilogueFwdINS6_IJS8_SA_S9_EEENS6_IJNS7_ILi1EEESI_SI_EEESC_SE_Li256ELb0ELb1ELb1ELb0EEENS1_30DynamicPersistentTileSchedulerILi256ELi256ELb1ELb1ELb0EEEEEEEEEvNT_6ParamsE:
[----:B------:R-:W-:Y:S01]  /*0000*/  LDC R1, c[0x0][0x28] ;  /* 0x00000a00ff017b82 */ /* 0x000fe20000000800 */
[----:B------:R-:W-:Y:S05]  /*0010*/  EXIT ;  /* 0x000000000000794d */ /* 0x000fea0003800000 */
.L_x_15:
        /* <DEDUP_REMOVED lines=14> */
.L_x_51:


//--------------------- .text._ZN7cutlass13device_kernelIN5flash19enable_sm80_to_sm89INS1_16FlashAttnFwdSm80INS1_25CollectiveMainloopFwdSm80ILi8ELi1ELb0EN4cute5tupleIJNS5_1CILi128EEENS7_ILi64EEENS7_ILi256EEEEEELi256ENS_10bfloat16_tEfNS_4arch4Sm80ELb1ELb0ELb1ELb1ELb0ELb0ELb1ELb1EEENS1_21CollectiveEpilogueFwdINS6_IJS8_SA_S9_EEENS6_IJNS7_ILi1EEESI_SI_EEESC_SE_Li256ELb1ELb1ELb1ELb0EEENS1_36VarlenDynamicPersistentTileSchedulerILi128ELi64ELi256ELi256ELb1ELb1ELb0ELb1ELb1ELb1EEEEEEEEEvNT_6ParamsE --------------------------
	.section	.text._ZN7cutlass13device_kernelIN5flash19enable_sm80_to_sm89INS1_16FlashAttnFwdSm80INS1_25CollectiveMainloopFwdSm80ILi8ELi1ELb0EN4cute5tupleIJNS5_1CILi128EEENS7_ILi64EEENS7_ILi256EEEEEELi256ENS_10bfloat16_tEfNS_4arch4Sm80ELb1ELb0ELb1ELb1ELb0ELb0ELb1ELb1EEENS1_21CollectiveEpilogueFwdINS6_IJS8_SA_S9_EEENS6_IJNS7_ILi1EEESI_SI_EEESC_SE_Li256ELb1ELb1ELb1ELb0EEENS1_36VarlenDynamicPersistentTileSchedulerILi128ELi64ELi256ELi256ELb1ELb1ELb0ELb1ELb1ELb1EEEEEEEEEvNT_6ParamsE,"ax",@progbits
	.align	128
.text._ZN7cutlass13device_kernelIN5flash19enable_sm80_to_sm89INS1_16FlashAttnFwdSm80INS1_25CollectiveMainloopFwdSm80ILi8ELi1ELb0EN4cute5tupleIJNS5_1CILi128EEENS7_ILi64EEENS7_ILi256EEEEEELi256ENS_10bfloat16_tEfNS_4arch4Sm80ELb1ELb0ELb1ELb1ELb0ELb0ELb1ELb1EEENS1_21CollectiveEpilogueFwdINS6_IJS8_SA_S9_EEENS6_IJNS7_ILi1EEESI_SI_EEESC_SE_Li256ELb1ELb1ELb1ELb0EEENS1_36VarlenDynamicPersistentTileSchedulerILi128ELi64ELi256ELi256ELb1ELb1ELb0ELb1ELb1ELb1EEEEEEEEEvNT_6ParamsE:
        .type           _ZN7cutlass13device_kernelIN5flash19enable_sm80_to_sm89INS1_16FlashAttnFwdSm80INS1_25CollectiveMainloopFwdSm80ILi8ELi1ELb0EN4cute5tupleIJNS5_1CILi128EEENS7_ILi64EEENS7_ILi256EEEEEELi256ENS_10bfloat16_tEfNS_4arch4Sm80ELb1ELb0ELb1ELb1ELb0ELb0ELb1ELb1EEENS1_21CollectiveEpilogueFwdINS6_IJS8_SA_S9_EEENS6_IJNS7_ILi1EEESI_SI_EEESC_SE_Li256ELb1ELb1ELb1ELb0EEENS1_36VarlenDynamicPersistentTileSchedulerILi128ELi64ELi256ELi256ELb1ELb1ELb0ELb1ELb1ELb1EEEEEEEEEvNT_6ParamsE,@function
        .size           _ZN7cutlass13device_kernelIN5flash19enable_sm80_to_sm89INS1_16FlashAttnFwdSm80INS1_25CollectiveMainloopFwdSm80ILi8ELi1ELb0EN4cute5tupleIJNS5_1CILi128EEENS7_ILi64EEENS7_ILi256EEEEEELi256ENS_10bfloat16_tEfNS_4arch4Sm80ELb1ELb0ELb1ELb1ELb0ELb0ELb1ELb1EEENS1_21CollectiveEpilogueFwdINS6_IJS8_SA_S9_EEENS6_IJNS7_ILi1EEESI_SI_EEESC_SE_Li256ELb1ELb1ELb1ELb0EEENS1_36VarlenDynamicPersistentTileSchedulerILi128ELi64ELi256ELi256ELb1ELb1ELb0ELb1ELb1ELb1EEEEEEEEEvNT_6ParamsE,(.L_x_52 - _ZN7cutlass13device_kernelIN5flash19enable_sm80_to_sm89INS1_16FlashAttnFwdSm80INS1_25CollectiveMainloopFwdSm80ILi8ELi1ELb0EN4cute5tupleIJNS5_1CILi128EEENS7_ILi64EEENS7_ILi256EEEEEELi256ENS_10bfloat16_tEfNS_4arch4Sm80ELb1ELb0ELb1ELb1ELb0ELb0ELb1ELb1EEENS1_21CollectiveEpilogueFwdINS6_IJS8_SA_S9_EEENS6_IJNS7_ILi1EEESI_SI_EEESC_SE_Li256ELb1ELb1ELb1ELb0EEENS1_36VarlenDynamicPersistentTileSchedulerILi128ELi64ELi256ELi256ELb1ELb1ELb0ELb1ELb1ELb1EEEEEEEEEvNT_6ParamsE)
        .other          _ZN7cutlass13device_kernelIN5flash19enable_sm80_to_sm89INS1_16FlashAttnFwdSm80INS1_25CollectiveMainloopFwdSm80ILi8ELi1ELb0EN4cute5tupleIJNS5_1CILi128EEENS7_ILi64EEENS7_ILi256EEEEEELi256ENS_10bfloat16_tEfNS_4arch4Sm80ELb1ELb0ELb1ELb1ELb0ELb0ELb1ELb1EEENS1_21CollectiveEpilogueFwdINS6_IJS8_SA_S9_EEENS6_IJNS7_ILi1EEESI_SI_EEESC_SE_Li256ELb1ELb1ELb1ELb0EEENS1_36VarlenDynamicPersistentTileSchedulerILi128ELi64ELi256ELi256ELb1ELb1ELb0ELb1ELb1ELb1EEEEEEEEEvNT_6ParamsE,@"STO_CUDA_ENTRY STV_DEFAULT"
_ZN7cutlass13device_kernelIN5flash19enable_sm80_to_sm89INS1_16FlashAttnFwdSm80INS1_25CollectiveMainloopFwdSm80ILi8ELi1ELb0EN4cute5tupleIJNS5_1CILi128EEENS7_ILi64EEENS7_ILi256EEEEEELi256ENS_10bfloat16_tEfNS_4arch4Sm80ELb1ELb0ELb1ELb1ELb0ELb0ELb1ELb1EEENS1_21CollectiveEpilogueFwdINS6_IJS8_SA_S9_EEENS6_IJNS7_ILi1EEESI_SI_EEESC_SE_Li256ELb1ELb1ELb1ELb0EEENS1_36VarlenDynamicPersistentTileSchedulerILi128ELi64ELi256ELi256ELb1ELb1ELb0ELb1ELb1ELb1EEEEEEEEEvNT_6ParamsE:
[----:B------:R-:W-:Y:S01]  /*0000*/  LDC R1, c[0x0][0x28] ;  /* 0x00000a00ff017b82 */ /* 0x000fe20000000800 */
[----:B------:R-:W-:Y:S05]  /*0010*/  EXIT ;  /* 0x000000000000794d */ /* 0x000fea0003800000 */
.L_x_16:
        /* <DEDUP_REMOVED lines=14> */
.L_x_52:


//--------------------- .text._ZN7cutlass13device_kernelIN5flash19enable_sm80_to_sm89INS1_16FlashAttnFwdSm80INS1_25CollectiveMainloopFwdSm80ILi8ELi1ELb0EN4cute5tupleIJNS5_1CILi128EEENS7_ILi48EEENS7_ILi256EEEEEELi256ENS_10bfloat16_tEfNS_4arch4Sm80ELb1ELb0ELb1ELb1ELb0ELb1ELb1ELb1EEENS1_21CollectiveEpilogueFwdINS6_IJS8_SA_S9_EEENS6_IJNS7_ILi1EEESI_SI_EEESC_SE_Li256ELb1ELb1ELb1ELb0EEENS1_36VarlenDynamicPersistentTileSchedulerILi128ELi48ELi256ELi256ELb1ELb1ELb0ELb1ELb1ELb1EEEEEEEEEvNT_6ParamsE --------------------------
	.section	.text._ZN7cutlass13device_kernelIN5flash19enable_sm80_to_sm89INS1_16FlashAttnFwdSm80INS1_25CollectiveMainloopFwdSm80ILi8ELi1ELb0EN4cute5tupleIJNS5_1CILi128EEENS7_ILi48EEENS7_ILi256EEEEEELi256ENS_10bfloat16_tEfNS_4arch4Sm80ELb1ELb0ELb1ELb1ELb0ELb1ELb1ELb1EEENS1_21CollectiveEpilogueFwdINS6_IJS8_SA_S9_EEENS6_IJNS7_ILi1EEESI_SI_EEESC_SE_Li256ELb1ELb1ELb1ELb0EEENS1_36VarlenDynamicPersistentTileSchedulerILi128ELi48ELi256ELi256ELb1ELb1ELb0ELb1ELb1ELb1EEEEEEEEEvNT_6ParamsE,"ax",@progbits
	.align	128
.text._ZN7cutlass13device_kernelIN5flash19enable_sm80_to_sm89INS1_16FlashAttnFwdSm80INS1_25CollectiveMainloopFwdSm80ILi8ELi1ELb0EN4cute5tupleIJNS5_1CILi128EEENS7_ILi48EEENS7_ILi256EEEEEELi256ENS_10bfloat16_tEfNS_4arch4Sm80ELb1ELb0ELb1ELb1ELb0ELb1ELb1ELb1EEENS1_21CollectiveEpilogueFwdINS6_IJS8_SA_S9_EEENS6_IJNS7_ILi1EEESI_SI_EEESC_SE_Li256ELb1ELb1ELb1ELb0EEENS1_36VarlenDynamicPersistentTileSchedulerILi128ELi48ELi256ELi256ELb1ELb1ELb0ELb1ELb1ELb1EEEEEEEEEvNT_6ParamsE:
        .type           _ZN7cutlass13device_kernelIN5flash19enable_sm80_to_sm89INS1_16FlashAttnFwdSm80INS1_25CollectiveMainloopFwdSm80ILi8ELi1ELb0EN4cute5tupleIJNS5_1CILi128EEENS7_ILi48EEENS7_ILi256EEEEEELi256ENS_10bfloat16_tEfNS_4arch4Sm80ELb1ELb0ELb1ELb1ELb0ELb1ELb1ELb1EEENS1_21CollectiveEpilogueFwdINS6_IJS8_SA_S9_EEENS6_IJNS7_ILi1EEESI_SI_EEESC_SE_Li256ELb1ELb1ELb1ELb0EEENS1_36VarlenDynamicPersistentTileSchedulerILi128ELi48ELi256ELi256ELb1ELb1ELb0ELb1ELb1ELb1EEEEEEEEEvNT_6ParamsE,@function
        .size           _ZN7cutlass13device_kernelIN5flash19enable_sm80_to_sm89INS1_16FlashAttnFwdSm80INS1_25CollectiveMainloopFwdSm80ILi8ELi1ELb0EN4cute5tupleIJNS5_1CILi128EEENS7_ILi48EEENS7_ILi256EEEEEELi256ENS_10bfloat16_tEfNS_4arch4Sm80ELb1ELb0ELb1ELb1ELb0ELb1ELb1ELb1EEENS1_21CollectiveEpilogueFwdINS6_IJS8_SA_S9_EEENS6_IJNS7_ILi1EEESI_SI_EEESC_SE_Li256ELb1ELb1ELb1ELb0EEENS1_36VarlenDynamicPersistentTileSchedulerILi128ELi48ELi256ELi256ELb1ELb1ELb0ELb1ELb1ELb1EEEEEEEEEvNT_6ParamsE,(.L_x_53 - _ZN7cutlass13device_kernelIN5flash19enable_sm80_to_sm89INS1_16FlashAttnFwdSm80INS1_25CollectiveMainloopFwdSm80ILi8ELi1ELb0EN4cute5tupleIJNS5_1CILi128EEENS7_ILi48EEENS7_ILi256EEEEEELi256ENS_10bfloat16_tEfNS_4arch4Sm80ELb1ELb0ELb1ELb1ELb0ELb1ELb1ELb1EEENS1_21CollectiveEpilogueFwdINS6_IJS8_SA_S9_EEENS6_IJNS7_ILi1EEESI_SI_EEESC_SE_Li256ELb1ELb1ELb1ELb0EEENS1_36VarlenDynamicPersistentTileSchedulerILi128ELi48ELi256ELi256ELb1ELb1ELb0ELb1ELb1ELb1EEEEEEEEEvNT_6ParamsE)
        .other          _ZN7cutlass13device_kernelIN5flash19enable_sm80_to_sm89INS1_16FlashAttnFwdSm80INS1_25CollectiveMainloopFwdSm80ILi8ELi1ELb0EN4cute5tupleIJNS5_1CILi128EEENS7_ILi48EEENS7_ILi256EEEEEELi256ENS_10bfloat16_tEfNS_4arch4Sm80ELb1ELb0ELb1ELb1ELb0ELb1ELb1ELb1EEENS1_21CollectiveEpilogueFwdINS6_IJS8_SA_S9_EEENS6_IJNS7_ILi1EEESI_SI_EEESC_SE_Li256ELb1ELb1ELb1ELb0EEENS1_36VarlenDynamicPersistentTileSchedulerILi128ELi48ELi256ELi256ELb1ELb1ELb0ELb1ELb1ELb1EEEEEEEEEvNT_6ParamsE,@"STO_CUDA_ENTRY STV_DEFAULT"
_ZN7cutlass13device_kernelIN5flash19enable_sm80_to_sm89INS1_16FlashAttnFwdSm80INS1_25CollectiveMainloopFwdSm80ILi8ELi1ELb0EN4cute5tupleIJNS5_1CILi128EEENS7_ILi48EEENS7_ILi256EEEEEELi256ENS_10bfloat16_tEfNS_4arch4Sm80ELb1ELb0ELb1ELb1ELb0ELb1ELb1ELb1EEENS1_21CollectiveEpilogueFwdINS6_IJS8_SA_S9_EEENS6_IJNS7_ILi1EEESI_SI_EEESC_SE_Li256ELb1ELb1ELb1ELb0EEENS1_36VarlenDynamicPersistentTileSchedulerILi128ELi48ELi256ELi256ELb1ELb1ELb0ELb1ELb1ELb1EEEEEEEEEvNT_6ParamsE:
[----:B------:R-:W-:Y:S01]  /*0000*/  LDC R1, c[0x0][0x28] ;  /* 0x00000a00ff017b82 */ /* 0x000fe20000000800 */
[----:B------:R-:W-:Y:S05]  /*0010*/  EXIT ;  /* 0x000000000000794d */ /* 0x000fea0003800000 */
.L_x_17:
        /* <DEDUP_REMOVED lines=14> */
.L_x_53:


//--------------------- .text._ZN7cutlass13device_kernelIN5flash19enable_sm80_to_sm89INS1_16FlashAttnFwdSm80INS1_25CollectiveMainloopFwdSm80ILi8ELi1ELb1EN4cute5tupleIJNS5_1CILi128EEENS7_ILi64EEENS7_ILi256EEEEEELi256ENS_10bfloat16_tEfNS_4arch4Sm80ELb0ELb0ELb0ELb0ELb0ELb0ELb1ELb1EEENS1_21CollectiveEpilogueFwdINS6_IJS8_SA_S9_EEENS6_IJNS7_ILi1EEESI_SI_EEESC_SE_Li256ELb0ELb1ELb1ELb0EEENS1_19SingleTileSchedulerILb0ELb1ELb1ELi128EEEEEEEEEvNT_6ParamsE --------------------------
	.section	.text._ZN7cutlass13device_kernelIN5flash19enable_sm80_to_sm89INS1_16FlashAttnFwdSm80INS1_25CollectiveMainloopFwdSm80ILi8ELi1ELb1EN4cute5tupleIJNS5_1CILi128EEENS7_ILi64EEENS7_ILi256EEEEEELi256ENS_10bfloat16_tEfNS_4arch4Sm80ELb0ELb0ELb0ELb0ELb0ELb0ELb1ELb1EEENS1_21CollectiveEpilogueFwdINS6_IJS8_SA_S9_EEENS6_IJNS7_ILi1EEESI_SI_EEESC_SE_Li256ELb0ELb1ELb1ELb0EEENS1_19SingleTileSchedulerILb0ELb1ELb1ELi128EEEEEEEEEvNT_6ParamsE,"ax",@progbits
	.align	128
.text._ZN7cutlass13device_kernelIN5flash19enable_sm80_to_sm89INS1_16FlashAttnFwdSm80INS1_25CollectiveMainloopFwdSm80ILi8ELi1ELb1EN4cute5tupleIJNS5_1CILi128EEENS7_ILi64EEENS7_ILi256EEEEEELi256ENS_10bfloat16_tEfNS_4arch4Sm80ELb0ELb0ELb0ELb0ELb0ELb0ELb1ELb1EEENS1_21CollectiveEpilogueFwdINS6_IJS8_SA_S9_EEENS6_IJNS7_ILi1EEESI_SI_EEESC_SE_Li256ELb0ELb1ELb1ELb0EEENS1_19SingleTileSchedulerILb0ELb1ELb1ELi128EEEEEEEEEvNT_6ParamsE:
        .type           _ZN7cutlass13device_kernelIN5flash19enable_sm80_to_sm89INS1_16FlashAttnFwdSm80INS1_25CollectiveMainloopFwdSm80ILi8ELi1ELb1EN4cute5tupleIJNS5_1CILi128EEENS7_ILi64EEENS7_ILi256EEEEEELi256ENS_10bfloat16_tEfNS_4arch4Sm80ELb0ELb0ELb0ELb0ELb0ELb0ELb1ELb1EEENS1_21CollectiveEpilogueFwdINS6_IJS8_SA_S9_EEENS6_IJNS7_ILi1EEESI_SI_EEESC_SE_Li256ELb0ELb1ELb1ELb0EEENS1_19SingleTileSchedulerILb0ELb1ELb1ELi128EEEEEEEEEvNT_6ParamsE,@function
        .size           _ZN7cutlass13device_kernelIN5flash19enable_sm80_to_sm89INS1_16FlashAttnFwdSm80INS1_25CollectiveMainloopFwdSm80ILi8ELi1ELb1EN4cute5tupleIJNS5_1CILi128EEENS7_ILi64EEENS7_ILi256EEEEEELi256ENS_10bfloat16_tEfNS_4arch4Sm80ELb0ELb0ELb0ELb0ELb0ELb0ELb1ELb1EEENS1_21CollectiveEpilogueFwdINS6_IJS8_SA_S9_EEENS6_IJNS7_ILi1EEESI_SI_EEESC_SE_Li256ELb0ELb1ELb1ELb0EEENS1_19SingleTileSchedulerILb0ELb1ELb1ELi128EEEEEEEEEvNT_6ParamsE,(.L_x_54 - _ZN7cutlass13device_kernelIN5flash19enable_sm80_to_sm89INS1_16FlashAttnFwdSm80INS1_25CollectiveMainloopFwdSm80ILi8ELi1ELb1EN4cute5tupleIJNS5_1CILi128EEENS7_ILi64EEENS7_ILi256EEEEEELi256ENS_10bfloat16_tEfNS_4arch4Sm80ELb0ELb0ELb0ELb0ELb0ELb0ELb1ELb1EEENS1_21CollectiveEpilogueFwdINS6_IJS8_SA_S9_EEENS6_IJNS7_ILi1EEESI_SI_EEESC_SE_Li256ELb0ELb1ELb1ELb0EEENS1_19SingleTileSchedulerILb0ELb1ELb1ELi128EEEEEEEEEvNT_6ParamsE)
        .other          _ZN7cutlass13device_kernelIN5flash19enable_sm80_to_sm89INS1_16FlashAttnFwdSm80INS1_25CollectiveMainloopFwdSm80ILi8ELi1ELb1EN4cute5tupleIJNS5_1CILi128EEENS7_ILi64EEENS7_ILi256EEEEEELi256ENS_10bfloat16_tEfNS_4arch4Sm80ELb0ELb0ELb0ELb0ELb0ELb0ELb1ELb1EEENS1_21CollectiveEpilogueFwdINS6_IJS8_SA_S9_EEENS6_IJNS7_ILi1EEESI_SI_EEESC_SE_Li256ELb0ELb1ELb1ELb0EEENS1_19SingleTileSchedulerILb0ELb1ELb1ELi128EEEEEEEEEvNT_6ParamsE,@"STO_CUDA_ENTRY STV_DEFAULT"
_ZN7cutlass13device_kernelIN5flash19enable_sm80_to_sm89INS1_16FlashAttnFwdSm80INS1_25CollectiveMainloopFwdSm80ILi8ELi1ELb1EN4cute5tupleIJNS5_1CILi128EEENS7_ILi64EEENS7_ILi256EEEEEELi256ENS_10bfloat16_tEfNS_4arch4Sm80ELb0ELb0ELb0ELb0ELb0ELb0ELb1ELb1EEENS1_21CollectiveEpilogueFwdINS6_IJS8_SA_S9_EEENS6_IJNS7_ILi1EEESI_SI_EEESC_SE_Li256ELb0ELb1ELb1ELb0EEENS1_19SingleTileSchedulerILb0ELb1ELb1ELi128EEEEEEEEEvNT_6ParamsE:
[----:B------:R-:W-:Y:S01]  /*0000*/  LDC R1, c[0x0][0x28] ;  /* 0x00000a00ff017b82 */ /* 0x000fe20000000800 */
[----:B------:R-:W-:Y:S05]  /*0010*/  EXIT ;  /* 0x000000000000794d */ /* 0x000fea0003800000 */
.L_x_18:
        /* <DEDUP_REMOVED lines=14> */
.L_x_54:


//--------------------- .text._ZN7cutlass13device_kernelIN5flash19enable_sm80_to_sm89INS1_16FlashAttnFwdSm80INS1_25CollectiveMainloopFwdSm80ILi8ELi1ELb1EN4cute5tupleIJNS5_1CILi128EEENS7_ILi48EEENS7_ILi256EEEEEELi256ENS_10bfloat16_tEfNS_4arch4Sm80ELb0ELb0ELb0ELb1ELb0ELb0ELb1ELb1EEENS1_21CollectiveEpilogueFwdINS6_IJS8_SA_S9_EEENS6_IJNS7_ILi1EEESI_SI_EEESC_SE_Li256ELb1ELb1ELb1ELb0EEENS1_36VarlenDynamicPersistentTileSchedulerILi128ELi48ELi256ELi256ELb1ELb1ELb0ELb0ELb1ELb1EEEEEEEEEvNT_6ParamsE --------------------------
	.section	.text._ZN7cutlass13device_kernelIN5flash19enable_sm80_to_sm89INS1_16FlashAttnFwdSm80INS1_25CollectiveMainloopFwdSm80ILi8ELi1ELb1EN4cute5tupleIJNS5_1CILi128EEENS7_ILi48EEENS7_ILi256EEEEEELi256ENS_10bfloat16_tEfNS_4arch4Sm80ELb0ELb0ELb0ELb1ELb0ELb0ELb1ELb1EEENS1_21CollectiveEpilogueFwdINS6_IJS8_SA_S9_EEENS6_IJNS7_ILi1EEESI_SI_EEESC_SE_Li256ELb1ELb1ELb1ELb0EEENS1_36VarlenDynamicPersistentTileSchedulerILi128ELi48ELi256ELi256ELb1ELb1ELb0ELb0ELb1ELb1EEEEEEEEEvNT_6ParamsE,"ax",@progbits
	.align	128
.text._ZN7cutlass13device_kernelIN5flash19enable_sm80_to_sm89INS1_16FlashAttnFwdSm80INS1_25CollectiveMainloopFwdSm80ILi8ELi1ELb1EN4cute5tupleIJNS5_1CILi128EEENS7_ILi48EEENS7_ILi256EEEEEELi256ENS_10bfloat16_tEfNS_4arch4Sm80ELb0ELb0ELb0ELb1ELb0ELb0ELb1ELb1EEENS1_21CollectiveEpilogueFwdINS6_IJS8_SA_S9_EEENS6_IJNS7_ILi1EEESI_SI_EEESC_SE_Li256ELb1ELb1ELb1ELb0EEENS1_36VarlenDynamicPersistentTileSchedulerILi128ELi48ELi256ELi256ELb1ELb1ELb0ELb0ELb1ELb1EEEEEEEEEvNT_6ParamsE:
        .type           _ZN7cutlass13device_kernelIN5flash19enable_sm80_to_sm89INS1_16FlashAttnFwdSm80INS1_25CollectiveMainloopFwdSm80ILi8ELi1ELb1EN4cute5tupleIJNS5_1CILi128EEENS7_ILi48EEENS7_ILi256EEEEEELi256ENS_10bfloat16_tEfNS_4arch4Sm80ELb0ELb0ELb0ELb1ELb0ELb0ELb1ELb1EEENS1_21CollectiveEpilogueFwdINS6_IJS8_SA_S9_EEENS6_IJNS7_ILi1EEESI_SI_EEESC_SE_Li256ELb1ELb1ELb1ELb0EEENS1_36VarlenDynamicPersistentTileSchedulerILi128ELi48ELi256ELi256ELb1ELb1ELb0ELb0ELb1ELb1EEEEEEEEEvNT_6ParamsE,@function
        .size           _ZN7cutlass13device_kernelIN5flash19enable_sm80_to_sm89INS1_16FlashAttnFwdSm80INS1_25CollectiveMainloopFwdSm80ILi8ELi1ELb1EN4cute5tupleIJNS5_1CILi128EEENS7_ILi48EEENS7_ILi256EEEEEELi256ENS_10bfloat16_tEfNS_4arch4Sm80ELb0ELb0ELb0ELb1ELb0ELb0ELb1ELb1EEENS1_21CollectiveEpilogueFwdINS6_IJS8_SA_S9_EEENS6_IJNS7_ILi1EEESI_SI_EEESC_SE_Li256ELb1ELb1ELb1ELb0EEENS1_36VarlenDynamicPersistentTileSchedulerILi128ELi48ELi256ELi256ELb1ELb1ELb0ELb0ELb1ELb1EEEEEEEEEvNT_6ParamsE,(.L_x_55 - _ZN7cutlass13device_kernelIN5flash19enable_sm80_to_sm89INS1_16FlashAttnFwdSm80INS1_25CollectiveMainloopFwdSm80ILi8ELi1ELb1EN4cute5tupleIJNS5_1CILi128EEENS7_ILi48EEENS7_ILi256EEEEEELi256ENS_10bfloat16_tEfNS_4arch4Sm80ELb0ELb0ELb0ELb1ELb0ELb0ELb1ELb1EEENS1_21CollectiveEpilogueFwdINS6_IJS8_SA_S9_EEENS6_IJNS7_ILi1EEESI_SI_EEESC_SE_Li256ELb1ELb1ELb1ELb0EEENS1_36VarlenDynamicPersistentTileSchedulerILi128ELi48ELi256ELi256ELb1ELb1ELb0ELb0ELb1ELb1EEEEEEEEEvNT_6ParamsE)
        .other          _ZN7cutlass13device_kernelIN5flash19enable_sm80_to_sm89INS1_16FlashAttnFwdSm80INS1_25CollectiveMainloopFwdSm80ILi8ELi1ELb1EN4cute5tupleIJNS5_1CILi128EEENS7_ILi48EEENS7_ILi256EEEEEELi256ENS_10bfloat16_tEfNS_4arch4Sm80ELb0ELb0ELb0ELb1ELb0ELb0ELb1ELb1EEENS1_21CollectiveEpilogueFwdINS6_IJS8_SA_S9_EEENS6_IJNS7_ILi1EEESI_SI_EEESC_SE_Li256ELb1ELb1ELb1ELb0EEENS1_36VarlenDynamicPersistentTileSchedulerILi128ELi48ELi256ELi256ELb1ELb1ELb0ELb0ELb1ELb1EEEEEEEEEvNT_6ParamsE,@"STO_CUDA_ENTRY STV_DEFAULT"
_ZN7cutlass13device_kernelIN5flash19enable_sm80_to_sm89INS1_16FlashAttnFwdSm80INS1_25CollectiveMainloopFwdSm80ILi8ELi1ELb1EN4cute5tupleIJNS5_1CILi128EEENS7_ILi48EEENS7_ILi256EEEEEELi256ENS_10bfloat16_tEfNS_4arch4Sm80ELb0ELb0ELb0ELb1ELb0ELb0ELb1ELb1EEENS1_21CollectiveEpilogueFwdINS6_IJS8_SA_S9_EEENS6_IJNS7_ILi1EEESI_SI_EEESC_SE_Li256ELb1ELb1ELb1ELb0EEENS1_36VarlenDynamicPersistentTileSchedulerILi128ELi48ELi256ELi256ELb1ELb1ELb0ELb0ELb1ELb1EEEEEEEEEvNT_6ParamsE:
[----:B------:R-:W-:Y:S01]  /*0000*/  LDC R1, c[0x0][0x28] ;  /* 0x00000a00ff017b82 */ /* 0x000fe20000000800 */
[----:B------:R-:W-:Y:S05]  /*0010*/  EXIT ;  /* 0x000000000000794d */ /* 0x000fea0003800000 */
.L_x_19:
        /* <DEDUP_REMOVED lines=14> */
.L_x_55:


//--------------------- .text._ZN7cutlass13device_kernelIN5flash19enable_sm80_to_sm89INS1_16FlashAttnFwdSm80INS1_25CollectiveMainloopFwdSm80ILi8ELi1ELb0EN4cute5tupleIJNS5_1CILi128EEENS7_ILi32EEENS7_ILi256EEEEEELi256ENS_10bfloat16_tEfNS_4arch4Sm80ELb0ELb0ELb0ELb1ELb0ELb1ELb1ELb1EEENS1_21CollectiveEpilogueFwdINS6_IJS8_SA_S9_EEENS6_IJNS7_ILi1EEESI_SI_EEESC_SE_Li256ELb1ELb1ELb1ELb0EEENS1_36VarlenDynamicPersistentTileSchedulerILi128ELi32ELi256ELi256ELb1ELb1ELb0ELb0ELb1ELb1EEEEEEEEEvNT_6ParamsE --------------------------
	.section	.text._ZN7cutlass13device_kernelIN5flash19enable_sm80_to_sm89INS1_16FlashAttnFwdSm80INS1_25CollectiveMainloopFwdSm80ILi8ELi1ELb0EN4cute5tupleIJNS5_1CILi128EEENS7_ILi32EEENS7_ILi256EEEEEELi256ENS_10bfloat16_tEfNS_4arch4Sm80ELb0ELb0ELb0ELb1ELb0ELb1ELb1ELb1EEENS1_21CollectiveEpilogueFwdINS6_IJS8_SA_S9_EEENS6_IJNS7_ILi1EEESI_SI_EEESC_SE_Li256ELb1ELb1ELb1ELb0EEENS1_36VarlenDynamicPersistentTileSchedulerILi128ELi32ELi256ELi256ELb1ELb1ELb0ELb0ELb1ELb1EEEEEEEEEvNT_6ParamsE,"ax",@progbits
	.align	128
.text._ZN7cutlass13device_kernelIN5flash19enable_sm80_to_sm89INS1_16FlashAttnFwdSm80INS1_25CollectiveMainloopFwdSm80ILi8ELi1ELb0EN4cute5tupleIJNS5_1CILi128EEENS7_ILi32EEENS7_ILi256EEEEEELi256ENS_10bfloat16_tEfNS_4arch4Sm80ELb0ELb0ELb0ELb1ELb0ELb1ELb1ELb1EEENS1_21CollectiveEpilogueFwdINS6_IJS8_SA_S9_EEENS6_IJNS7_ILi1EEESI_SI_EEESC_SE_Li256ELb1ELb1ELb1ELb0EEENS1_36VarlenDynamicPersistentTileSchedulerILi128ELi32ELi256ELi256ELb1ELb1ELb0ELb0ELb1ELb1EEEEEEEEEvNT_6ParamsE:
        .type           _ZN7cutlass13device_kernelIN5flash19enable_sm80_to_sm89INS1_16FlashAttnFwdSm80INS1_25CollectiveMainloopFwdSm80ILi8ELi1ELb0EN4cute5tupleIJNS5_1CILi128EEENS7_ILi32EEENS7_ILi256EEEEEELi256ENS_10bfloat16_tEfNS_4arch4Sm80ELb0ELb0ELb0ELb1ELb0ELb1ELb1ELb1EEENS1_21CollectiveEpilogueFwdINS6_IJS8_SA_S9_EEENS6_IJNS7_ILi1EEESI_SI_EEESC_SE_Li256ELb1ELb1ELb1ELb0EEENS1_36VarlenDynamicPersistentTileSchedulerILi128ELi32ELi256ELi256ELb1ELb1ELb0ELb0ELb1ELb1EEEEEEEEEvNT_6ParamsE,@function
        .size           _ZN7cutlass13device_kernelIN5flash19enable_sm80_to_sm89INS1_16FlashAttnFwdSm80INS1_25CollectiveMainloopFwdSm80ILi8ELi1ELb0EN4cute5tupleIJNS5_1CILi128EEENS7_ILi32EEENS7_ILi256EEEEEELi256ENS_10bfloat16_tEfNS_4arch4Sm80ELb0ELb0ELb0ELb1ELb0ELb1ELb1ELb1EEENS1_21CollectiveEpilogueFwdINS6_IJS8_SA_S9_EEENS6_IJNS7_ILi1EEESI_SI_EEESC_SE_Li256ELb1ELb1ELb1ELb0EEENS1_36VarlenDynamicPersistentTileSchedulerILi128ELi32ELi256ELi256ELb1ELb1ELb0ELb0ELb1ELb1EEEEEEEEEvNT_6ParamsE,(.L_x_56 - _ZN7cutlass13device_kernelIN5flash19enable_sm80_to_sm89INS1_16FlashAttnFwdSm80INS1_25CollectiveMainloopFwdSm80ILi8ELi1ELb0EN4cute5tupleIJNS5_1CILi128EEENS7_ILi32EEENS7_ILi256EEEEEELi256ENS_10bfloat16_tEfNS_4arch4Sm80ELb0ELb0ELb0ELb1ELb0ELb1ELb1ELb1EEENS1_21CollectiveEpilogueFwdINS6_IJS8_SA_S9_EEENS6_IJNS7_ILi1EEESI_SI_EEESC_SE_Li256ELb1ELb1ELb1ELb0EEENS1_36VarlenDynamicPersistentTileSchedulerILi128ELi32ELi256ELi256ELb1ELb1ELb0ELb0ELb1ELb1EEEEEEEEEvNT_6ParamsE)
        .other          _ZN7cutlass13device_kernelIN5flash19enable_sm80_to_sm89INS1_16FlashAttnFwdSm80INS1_25CollectiveMainloopFwdSm80ILi8ELi1ELb0EN4cute5tupleIJNS5_1CILi128EEENS7_ILi32EEENS7_ILi256EEEEEELi256ENS_10bfloat16_tEfNS_4arch4Sm80ELb0ELb0ELb0ELb1ELb0ELb1ELb1ELb1EEENS1_21CollectiveEpilogueFwdINS6_IJS8_SA_S9_EEENS6_IJNS7_ILi1EEESI_SI_EEESC_SE_Li256ELb1ELb1ELb1ELb0EEENS1_36VarlenDynamicPersistentTileSchedulerILi128ELi32ELi256ELi256ELb1ELb1ELb0ELb0ELb1ELb1EEEEEEEEEvNT_6ParamsE,@"STO_CUDA_ENTRY STV_DEFAULT"
_ZN7cutlass13device_kernelIN5flash19enable_sm80_to_sm89INS1_16FlashAttnFwdSm80INS1_25CollectiveMainloopFwdSm80ILi8ELi1ELb0EN4cute5tupleIJNS5_1CILi128EEENS7_ILi32EEENS7_ILi256EEEEEELi256ENS_10bfloat16_tEfNS_4arch4Sm80ELb0ELb0ELb0ELb1ELb0ELb1ELb1ELb1EEENS1_21CollectiveEpilogueFwdINS6_IJS8_SA_S9_EEENS6_IJNS7_ILi1EEESI_SI_EEESC_SE_Li256ELb1ELb1ELb1ELb0EEENS1_36VarlenDynamicPersistentTileSchedulerILi128ELi32ELi256ELi256ELb1ELb1ELb0ELb0ELb1ELb1EEEEEEEEEvNT_6ParamsE:
[----:B------:R-:W-:Y:S01]  /*0000*/  LDC R1, c[0x0][0x28] ;  /* 0x00000a00ff017b82 */ /* 0x000fe20000000800 */
[----:B------:R-:W-:Y:S05]  /*0010*/  EXIT ;  /* 0x000000000000794d */ /* 0x000fea0003800000 */
.L_x_20:
        /* <DEDUP_REMOVED lines=14> */
.L_x_56:


//--------------------- .text._ZN7cutlass13device_kernelIN5flash19enable_sm80_to_sm89INS1_16FlashAttnFwdSm80INS1_25CollectiveMainloopFwdSm80ILi8ELi1ELb1EN4cute5tupleIJNS5_1CILi128EEENS7_ILi48EEENS7_ILi256EEEEEELi256ENS_10bfloat16_tEfNS_4arch4Sm80ELb0ELb1ELb0ELb0ELb0ELb0ELb1ELb1EEENS1_21CollectiveEpilogueFwdINS6_IJS8_SA_S9_EEENS6_IJNS7_ILi1EEESI_SI_EEESC_SE_Li256ELb0ELb1ELb1ELb0EEENS1_19SingleTileSchedulerILb0ELb1ELb1ELi128EEEEEEEEEvNT_6ParamsE --------------------------
	.section	.text._ZN7cutlass13device_kernelIN5flash19enable_sm80_to_sm89INS1_16FlashAttnFwdSm80INS1_25CollectiveMainloopFwdSm80ILi8ELi1ELb1EN4cute5tupleIJNS5_1CILi128EEENS7_ILi48EEENS7_ILi256EEEEEELi256ENS_10bfloat16_tEfNS_4arch4Sm80ELb0ELb1ELb0ELb0ELb0ELb0ELb1ELb1EEENS1_21CollectiveEpilogueFwdINS6_IJS8_SA_S9_EEENS6_IJNS7_ILi1EEESI_SI_EEESC_SE_Li256ELb0ELb1ELb1ELb0EEENS1_19SingleTileSchedulerILb0ELb1ELb1ELi128EEEEEEEEEvNT_6ParamsE,"ax",@progbits
	.align	128
.text._ZN7cutlass13device_kernelIN5flash19enable_sm80_to_sm89INS1_16FlashAttnFwdSm80INS1_25CollectiveMainloopFwdSm80ILi8ELi1ELb1EN4cute5tupleIJNS5_1CILi128EEENS7_ILi48EEENS7_ILi256EEEEEELi256ENS_10bfloat16_tEfNS_4arch4Sm80ELb0ELb1ELb0ELb0ELb0ELb0ELb1ELb1EEENS1_21CollectiveEpilogueFwdINS6_IJS8_SA_S9_EEENS6_IJNS7_ILi1EEESI_SI_EEESC_SE_Li256ELb0ELb1ELb1ELb0EEENS1_19SingleTileSchedulerILb0ELb1ELb1ELi128EEEEEEEEEvNT_6ParamsE:
        .type           _ZN7cutlass13device_kernelIN5flash19enable_sm80_to_sm89INS1_16FlashAttnFwdSm80INS1_25CollectiveMainloopFwdSm80ILi8ELi1ELb1EN4cute5tupleIJNS5_1CILi128EEENS7_ILi48EEENS7_ILi256EEEEEELi256ENS_10bfloat16_tEfNS_4arch4Sm80ELb0ELb1ELb0ELb0ELb0ELb0ELb1ELb1EEENS1_21CollectiveEpilogueFwdINS6_IJS8_SA_S9_EEENS6_IJNS7_ILi1EEESI_SI_EEESC_SE_Li256ELb0ELb1ELb1ELb0EEENS1_19SingleTileSchedulerILb0ELb1ELb1ELi128EEEEEEEEEvNT_6ParamsE,@function
        .size           _ZN7cutlass13device_kernelIN5flash19enable_sm80_to_sm89INS1_16FlashAttnFwdSm80INS1_25CollectiveMainloopFwdSm80ILi8ELi1ELb1EN4cute5tupleIJNS5_1CILi128EEENS7_ILi48EEENS7_ILi256EEEEEELi256ENS_10bfloat16_tEfNS_4arch4Sm80ELb0ELb1ELb0ELb0ELb0ELb0ELb1ELb1EEENS1_21CollectiveEpilogueFwdINS6_IJS8_SA_S9_EEENS6_IJNS7_ILi1EEESI_SI_EEESC_SE_Li256ELb0ELb1ELb1ELb0EEENS1_19SingleTileSchedulerILb0ELb1ELb1ELi128EEEEEEEEEvNT_6ParamsE,(.L_x_57 - _ZN7cutlass13device_kernelIN5flash19enable_sm80_to_sm89INS1_16FlashAttnFwdSm80INS1_25CollectiveMainloopFwdSm80ILi8ELi1ELb1EN4cute5tupleIJNS5_1CILi128EEENS7_ILi48EEENS7_ILi256EEEEEELi256ENS_10bfloat16_tEfNS_4arch4Sm80ELb0ELb1ELb0ELb0ELb0ELb0ELb1ELb1EEENS1_21CollectiveEpilogueFwdINS6_IJS8_SA_S9_EEENS6_IJNS7_ILi1EEESI_SI_EEESC_SE_Li256ELb0ELb1ELb1ELb0EEENS1_19SingleTileSchedulerILb0ELb1ELb1ELi128EEEEEEEEEvNT_6ParamsE)
        .other          _ZN7cutlass13device_kernelIN5flash19enable_sm80_to_sm89INS1_16FlashAttnFwdSm80INS1_25CollectiveMainloopFwdSm80ILi8ELi1ELb1EN4cute5tupleIJNS5_1CILi128EEENS7_ILi48EEENS7_ILi256EEEEEELi256ENS_10bfloat16_tEfNS_4arch4Sm80ELb0ELb1ELb0ELb0ELb0ELb0ELb1ELb1EEENS1_21CollectiveEpilogueFwdINS6_IJS8_SA_S9_EEENS6_IJNS7_ILi1EEESI_SI_EEESC_SE_Li256ELb0ELb1ELb1ELb0EEENS1_19SingleTileSchedulerILb0ELb1ELb1ELi128EEEEEEEEEvNT_6ParamsE,@"STO_CUDA_ENTRY STV_DEFAULT"
_ZN7cutlass13device_kernelIN5flash19enable_sm80_to_sm89INS1_16FlashAttnFwdSm80INS1_25CollectiveMainloopFwdSm80ILi8ELi1ELb1EN4cute5tupleIJNS5_1CILi128EEENS7_ILi48EEENS7_ILi256EEEEEELi256ENS_10bfloat16_tEfNS_4arch4Sm80ELb0ELb1ELb0ELb0ELb0ELb0ELb1ELb1EEENS1_21CollectiveEpilogueFwdINS6_IJS8_SA_S9_EEENS6_IJNS7_ILi1EEESI_SI_EEESC_SE_Li256ELb0ELb1ELb1ELb0EEENS1_19SingleTileSchedulerILb0ELb1ELb1ELi128EEEEEEEEEvNT_6ParamsE:
[----:B------:R-:W-:Y:S01]  /*0000*/  LDC R1, c[0x0][0x28] ;  /* 0x00000a00ff017b82 */ /* 0x000fe20000000800 */
[----:B------:R-:W-:Y:S05]  /*0010*/  EXIT ;  /* 0x000000000000794d */ /* 0x000fea0003800000 */
.L_x_21:
        /* <DEDUP_REMOVED lines=14> */
.L_x_57:


//--------------------- .text._ZN7cutlass13device_kernelIN5flash19enable_sm80_to_sm89INS1_16FlashAttnFwdSm80INS1_25CollectiveMainloopFwdSm80ILi8ELi1ELb1EN4cute5tupleIJNS5_1CILi128EEENS7_ILi48EEENS7_ILi256EEEEEELi256ENS_10bfloat16_tEfNS_4arch4Sm80ELb0ELb1ELb0ELb1ELb0ELb0ELb1ELb1EEENS1_21CollectiveEpilogueFwdINS6_IJS8_SA_S9_EEENS6_IJNS7_ILi1EEESI_SI_EEESC_SE_Li256ELb1ELb1ELb1ELb0EEENS1_36VarlenDynamicPersistentTileSchedulerILi128ELi48ELi256ELi256ELb1ELb1ELb0ELb1ELb0ELb1EEEEEEEEEvNT_6ParamsE --------------------------
	.section	.text._ZN7cutlass13device_kernelIN5flash19enable_sm80_to_sm89INS1_16FlashAttnFwdSm80INS1_25CollectiveMainloopFwdSm80ILi8ELi1ELb1EN4cute5tupleIJNS5_1CILi128EEENS7_ILi48EEENS7_ILi256EEEEEELi256ENS_10bfloat16_tEfNS_4arch4Sm80ELb0ELb1ELb0ELb1ELb0ELb0ELb1ELb1EEENS1_21CollectiveEpilogueFwdINS6_IJS8_SA_S9_EEENS6_IJNS7_ILi1EEESI_SI_EEESC_SE_Li256ELb1ELb1ELb1ELb0EEENS1_36VarlenDynamicPersistentTileSchedulerILi128ELi48ELi256ELi256ELb1ELb1ELb0ELb1ELb0ELb1EEEEEEEEEvNT_6ParamsE,"ax",@progbits
	.align	128
.text._ZN7cutlass13device_kernelIN5flash19enable_sm80_to_sm89INS1_16FlashAttnFwdSm80INS1_25CollectiveMainloopFwdSm80ILi8ELi1ELb1EN4cute5tupleIJNS5_1CILi128EEENS7_ILi48EEENS7_ILi256EEEEEELi256ENS_10bfloat16_tEfNS_4arch4Sm80ELb0ELb1ELb0ELb1ELb0ELb0ELb1ELb1EEENS1_21CollectiveEpilogueFwdINS6_IJS8_SA_S9_EEENS6_IJNS7_ILi1EEESI_SI_EEESC_SE_Li256ELb1ELb1ELb1ELb0EEENS1_36VarlenDynamicPersistentTileSchedulerILi128ELi48ELi256ELi256ELb1ELb1ELb0ELb1ELb0ELb1EEEEEEEEEvNT_6ParamsE:
        .type           _ZN7cutlass13device_kernelIN5flash19enable_sm80_to_sm89INS1_16FlashAttnFwdSm80INS1_25CollectiveMainloopFwdSm80ILi8ELi1ELb1EN4cute5tupleIJNS5_1CILi128EEENS7_ILi48EEENS7_ILi256EEEEEELi256ENS_10bfloat16_tEfNS_4arch4Sm80ELb0ELb1ELb0ELb1ELb0ELb0ELb1ELb1EEENS1_21CollectiveEpilogueFwdINS6_IJS8_SA_S9_EEENS6_IJNS7_ILi1EEESI_SI_EEESC_SE_Li256ELb1ELb1ELb1ELb0EEENS1_36VarlenDynamicPersistentTileSchedulerILi128ELi48ELi256ELi256ELb1ELb1ELb0ELb1ELb0ELb1EEEEEEEEEvNT_6ParamsE,@function
        .size           _ZN7cutlass13device_kernelIN5flash19enable_sm80_to_sm89INS1_16FlashAttnFwdSm80INS1_25CollectiveMainloopFwdSm80ILi8ELi1ELb1EN4cute5tupleIJNS5_1CILi128EEENS7_ILi48EEENS7_ILi256EEEEEELi256ENS_10bfloat16_tEfNS_4arch4Sm80ELb0ELb1ELb0ELb1ELb0ELb0ELb1ELb1EEENS1_21CollectiveEpilogueFwdINS6_IJS8_SA_S9_EEENS6_IJNS7_ILi1EEESI_SI_EEESC_SE_Li256ELb1ELb1ELb1ELb0EEENS1_36VarlenDynamicPersistentTileSchedulerILi128ELi48ELi256ELi256ELb1ELb1ELb0ELb1ELb0ELb1EEEEEEEEEvNT_6ParamsE,(.L_x_58 - _ZN7cutlass13device_kernelIN5flash19enable_sm80_to_sm89INS1_16FlashAttnFwdSm80INS1_25CollectiveMainloopFwdSm80ILi8ELi1ELb1EN4cute5tupleIJNS5_1CILi128EEENS7_ILi48EEENS7_ILi256EEEEEELi256ENS_10bfloat16_tEfNS_4arch4Sm80ELb0ELb1ELb0ELb1ELb0ELb0ELb1ELb1EEENS1_21CollectiveEpilogueFwdINS6_IJS8_SA_S9_EEENS6_IJNS7_ILi1EEESI_SI_EEESC_SE_Li256ELb1ELb1ELb1ELb0EEENS1_36VarlenDynamicPersistentTileSchedulerILi128ELi48ELi256ELi256ELb1ELb1ELb0ELb1ELb0ELb1EEEEEEEEEvNT_6ParamsE)
        .other          _ZN7cutlass13device_kernelIN5flash19enable_sm80_to_sm89INS1_16FlashAttnFwdSm80INS1_25CollectiveMainloopFwdSm80ILi8ELi1ELb1EN4cute5tupleIJNS5_1CILi128EEENS7_ILi48EEENS7_ILi256EEEEEELi256ENS_10bfloat16_tEfNS_4arch4Sm80ELb0ELb1ELb0ELb1ELb0ELb0ELb1ELb1EEENS1_21CollectiveEpilogueFwdINS6_IJS8_SA_S9_EEENS6_IJNS7_ILi1EEESI_SI_EEESC_SE_Li256ELb1ELb1ELb1ELb0EEENS1_36VarlenDynamicPersistentTileSchedulerILi128ELi48ELi256ELi256ELb1ELb1ELb0ELb1ELb0ELb1EEEEEEEEEvNT_6ParamsE,@"STO_CUDA_ENTRY STV_DEFAULT"
_ZN7cutlass13device_kernelIN5flash19enable_sm80_to_sm89INS1_16FlashAttnFwdSm80INS1_25CollectiveMainloopFwdSm80ILi8ELi1ELb1EN4cute5tupleIJNS5_1CILi128EEENS7_ILi48EEENS7_ILi256EEEEEELi256ENS_10bfloat16_tEfNS_4arch4Sm80ELb0ELb1ELb0ELb1ELb0ELb0ELb1ELb1EEENS1_21CollectiveEpilogueFwdINS6_IJS8_SA_S9_EEENS6_IJNS7_ILi1EEESI_SI_EEESC_SE_Li256ELb1ELb1ELb1ELb0EEENS1_36VarlenDynamicPersistentTileSchedulerILi128ELi48ELi256ELi256ELb1ELb1ELb0ELb1ELb0ELb1EEEEEEEEEvNT_6ParamsE:
[----:B------:R-:W-:Y:S01]  /*0000*/  LDC R1, c[0x0][0x28] ;  /* 0x00000a00ff017b82 */ /* 0x000fe20000000800 */
[----:B------:R-:W-:Y:S05]  /*0010*/  EXIT ;  /* 0x000000000000794d */ /* 0x000fea0003800000 */
.L_x_22:
        /* <DEDUP_REMOVED lines=14> */
.L_x_58:


//--------------------- .text._ZN7cutlass13device_kernelIN5flash19enable_sm80_to_sm89INS1_16FlashAttnFwdSm80INS1_25CollectiveMainloopFwdSm80ILi8ELi1ELb0EN4cute5tupleIJNS5_1CILi128EEENS7_ILi32EEENS7_ILi256EEEEEELi256ENS_10bfloat16_tEfNS_4arch4Sm80ELb0ELb1ELb0ELb1ELb0ELb1ELb1ELb1EEENS1_21CollectiveEpilogueFwdINS6_IJS8_SA_S9_EEENS6_IJNS7_ILi1EEESI_SI_EEESC_SE_Li256ELb1ELb1ELb1ELb0EEENS1_36VarlenDynamicPersistentTileSchedulerILi128ELi32ELi256ELi256ELb1ELb1ELb0ELb1ELb0ELb1EEEEEEEEEvNT_6ParamsE --------------------------
	.section	.text._ZN7cutlass13device_kernelIN5flash19enable_sm80_to_sm89INS1_16FlashAttnFwdSm80INS1_25CollectiveMainloopFwdSm80ILi8ELi1ELb0EN4cute5tupleIJNS5_1CILi128EEENS7_ILi32EEENS7_ILi256EEEEEELi256ENS_10bfloat16_tEfNS_4arch4Sm80ELb0ELb1ELb0ELb1ELb0ELb1ELb1ELb1EEENS1_21CollectiveEpilogueFwdINS6_IJS8_SA_S9_EEENS6_IJNS7_ILi1EEESI_SI_EEESC_SE_Li256ELb1ELb1ELb1ELb0EEENS1_36VarlenDynamicPersistentTileSchedulerILi128ELi32ELi256ELi256ELb1ELb1ELb0ELb1ELb0ELb1EEEEEEEEEvNT_6ParamsE,"ax",@progbits
	.align	128
.text._ZN7cutlass13device_kernelIN5flash19enable_sm80_to_sm89INS1_16FlashAttnFwdSm80INS1_25CollectiveMainloopFwdSm80ILi8ELi1ELb0EN4cute5tupleIJNS5_1CILi128EEENS7_ILi32EEENS7_ILi256EEEEEELi256ENS_10bfloat16_tEfNS_4arch4Sm80ELb0ELb1ELb0ELb1ELb0ELb1ELb1ELb1EEENS1_21CollectiveEpilogueFwdINS6_IJS8_SA_S9_EEENS6_IJNS7_ILi1EEESI_SI_EEESC_SE_Li256ELb1ELb1ELb1ELb0EEENS1_36VarlenDynamicPersistentTileSchedulerILi128ELi32ELi256ELi256ELb1ELb1ELb0ELb1ELb0ELb1EEEEEEEEEvNT_6ParamsE:
        .type           _ZN7cutlass13device_kernelIN5flash19enable_sm80_to_sm89INS1_16FlashAttnFwdSm80INS1_25CollectiveMainloopFwdSm80ILi8ELi1ELb0EN4cute5tupleIJNS5_1CILi128EEENS7_ILi32EEENS7_ILi256EEEEEELi256ENS_10bfloat16_tEfNS_4arch4Sm80ELb0ELb1ELb0ELb1ELb0ELb1ELb1ELb1EEENS1_21CollectiveEpilogueFwdINS6_IJS8_SA_S9_EEENS6_IJNS7_ILi1EEESI_SI_EEESC_SE_Li256ELb1ELb1ELb1ELb0EEENS1_36VarlenDynamicPersistentTileSchedulerILi128ELi32ELi256ELi256ELb1ELb1ELb0ELb1ELb0ELb1EEEEEEEEEvNT_6ParamsE,@function
        .size           _ZN7cutlass13device_kernelIN5flash19enable_sm80_to_sm89INS1_16FlashAttnFwdSm80INS1_25CollectiveMainloopFwdSm80ILi8ELi1ELb0EN4cute5tupleIJNS5_1CILi128EEENS7_ILi32EEENS7_ILi256EEEEEELi256ENS_10bfloat16_tEfNS_4arch4Sm80ELb0ELb1ELb0ELb1ELb0ELb1ELb1ELb1EEENS1_21CollectiveEpilogueFwdINS6_IJS8_SA_S9_EEENS6_IJNS7_ILi1EEESI_SI_EEESC_SE_Li256ELb1ELb1ELb1ELb0EEENS1_36VarlenDynamicPersistentTileSchedulerILi128ELi32ELi256ELi256ELb1ELb1ELb0ELb1ELb0ELb1EEEEEEEEEvNT_6ParamsE,(.L_x_59 - _ZN7cutlass13device_kernelIN5flash19enable_sm80_to_sm89INS1_16FlashAttnFwdSm80INS1_25CollectiveMainloopFwdSm80ILi8ELi1ELb0EN4cute5tupleIJNS5_1CILi128EEENS7_ILi32EEENS7_ILi256EEEEEELi256ENS_10bfloat16_tEfNS_4arch4Sm80ELb0ELb1ELb0ELb1ELb0ELb1ELb1ELb1EEENS1_21CollectiveEpilogueFwdINS6_IJS8_SA_S9_EEENS6_IJNS7_ILi1EEESI_SI_EEESC_SE_Li256ELb1ELb1ELb1ELb0EEENS1_36VarlenDynamicPersistentTileSchedulerILi128ELi32ELi256ELi256ELb1ELb1ELb0ELb1ELb0ELb1EEEEEEEEEvNT_6ParamsE)
        .other          _ZN7cutlass13device_kernelIN5flash19enable_sm80_to_sm89INS1_16FlashAttnFwdSm80INS1_25CollectiveMainloopFwdSm80ILi8ELi1ELb0EN4cute5tupleIJNS5_1CILi128EEENS7_ILi32EEENS7_ILi256EEEEEELi256ENS_10bfloat16_tEfNS_4arch4Sm80ELb0ELb1ELb0ELb1ELb0ELb1ELb1ELb1EEENS1_21CollectiveEpilogueFwdINS6_IJS8_SA_S9_EEENS6_IJNS7_ILi1EEESI_SI_EEESC_SE_Li256ELb1ELb1ELb1ELb0EEENS1_36VarlenDynamicPersistentTileSchedulerILi128ELi32ELi256ELi256ELb1ELb1ELb0ELb1ELb0ELb1EEEEEEEEEvNT_6ParamsE,@"STO_CUDA_ENTRY STV_DEFAULT"
_ZN7cutlass13device_kernelIN5flash19enable_sm80_to_sm89INS1_16FlashAttnFwdSm80INS1_25CollectiveMainloopFwdSm80ILi8ELi1ELb0EN4cute5tupleIJNS5_1CILi128EEENS7_ILi32EEENS7_ILi256EEEEEELi256ENS_10bfloat16_tEfNS_4arch4Sm80ELb0ELb1ELb0ELb1ELb0ELb1ELb1ELb1EEENS1_21CollectiveEpilogueFwdINS6_IJS8_SA_S9_EEENS6_IJNS7_ILi1EEESI_SI_EEESC_SE_Li256ELb1ELb1ELb1ELb0EEENS1_36VarlenDynamicPersistentTileSchedulerILi128ELi32ELi256ELi256ELb1ELb1ELb0ELb1ELb0ELb1EEEEEEEEEvNT_6ParamsE:
[----:B------:R-:W-:Y:S01]  /*0000*/  LDC R1, c[0x0][0x28] ;  /* 0x00000a00ff017b82 */ /* 0x000fe20000000800 */
[----:B------:R-:W-:Y:S05]  /*0010*/  EXIT ;  /* 0x000000000000794d */ /* 0x000fea0003800000 */
.L_x_23:
        /* <DEDUP_REMOVED lines=14> */
.L_x_59:


//--------------------- .text._ZN7cutlass13device_kernelIN5flash19enable_sm80_to_sm89INS1_16FlashAttnFwdSm80INS1_25CollectiveMainloopFwdSm80ILi8ELi1ELb1EN4cute5tupleIJNS5_1CILi128EEENS7_ILi64EEENS7_ILi256EEEEEELi256ENS_10bfloat16_tEfNS_4arch4Sm80ELb1ELb0ELb0ELb0ELb0ELb0ELb1ELb1EEENS1_21CollectiveEpilogueFwdINS6_IJS8_SA_S9_EEENS6_IJNS7_ILi1EEESI_SI_EEESC_SE_Li256ELb0ELb1ELb1ELb0EEENS1_30DynamicPersistentTileSchedulerILi256ELi256ELb1ELb1ELb0EEEEEEEEEvNT_6ParamsE --------------------------
	.section	.text._ZN7cutlass13device_kernelIN5flash19enable_sm80_to_sm89INS1_16FlashAttnFwdSm80INS1_25CollectiveMainloopFwdSm80ILi8ELi1ELb1EN4cute5tupleIJNS5_1CILi128EEENS7_ILi64EEENS7_ILi256EEEEEELi256ENS_10bfloat16_tEfNS_4arch4Sm80ELb1ELb0ELb0ELb0ELb0ELb0ELb1ELb1EEENS1_21CollectiveEpilogueFwdINS6_IJS8_SA_S9_EEENS6_IJNS7_ILi1EEESI_SI_EEESC_SE_Li256ELb0ELb1ELb1ELb0EEENS1_30DynamicPersistentTileSchedulerILi256ELi256ELb1ELb1ELb0EEEEEEEEEvNT_6ParamsE,"ax",@progbits
	.align	128
.text._ZN7cutlass13device_kernelIN5flash19enable_sm80_to_sm89INS1_16FlashAttnFwdSm80INS1_25CollectiveMainloopFwdSm80ILi8ELi1ELb1EN4cute5tupleIJNS5_1CILi128EEENS7_ILi64EEENS7_ILi256EEEEEELi256ENS_10bfloat16_tEfNS_4arch4Sm80ELb1ELb0ELb0ELb0ELb0ELb0ELb1ELb1EEENS1_21CollectiveEpilogueFwdINS6_IJS8_SA_S9_EEENS6_IJNS7_ILi1EEESI_SI_EEESC_SE_Li256ELb0ELb1ELb1ELb0EEENS1_30DynamicPersistentTileSchedulerILi256ELi256ELb1ELb1ELb0EEEEEEEEEvNT_6ParamsE:
        .type           _ZN7cutlass13device_kernelIN5flash19enable_sm80_to_sm89INS1_16FlashAttnFwdSm80INS1_25CollectiveMainloopFwdSm80ILi8ELi1ELb1EN4cute5tupleIJNS5_1CILi128EEENS7_ILi64EEENS7_ILi256EEEEEELi256ENS_10bfloat16_tEfNS_4arch4Sm80ELb1ELb0ELb0ELb0ELb0ELb0ELb1ELb1EEENS1_21CollectiveEpilogueFwdINS6_IJS8_SA_S9_EEENS6_IJNS7_ILi1EEESI_SI_EEESC_SE_Li256ELb0ELb1ELb1ELb0EEENS1_30DynamicPersistentTileSchedulerILi256ELi256ELb1ELb1ELb0EEEEEEEEEvNT_6ParamsE,@function
        .size           _ZN7cutlass13device_kernelIN5flash19enable_sm80_to_sm89INS1_16FlashAttnFwdSm80INS1_25CollectiveMainloopFwdSm80ILi8ELi1ELb1EN4cute5tupleIJNS5_1CILi128EEENS7_ILi64EEENS7_ILi256EEEEEELi256ENS_10bfloat16_tEfNS_4arch4Sm80ELb1ELb0ELb0ELb0ELb0ELb0ELb1ELb1EEENS1_21CollectiveEpilogueFwdINS6_IJS8_SA_S9_EEENS6_IJNS7_ILi1EEESI_SI_EEESC_SE_Li256ELb0ELb1ELb1ELb0EEENS1_30DynamicPersistentTileSchedulerILi256ELi256ELb1ELb1ELb0EEEEEEEEEvNT_6ParamsE,(.L_x_60 - _ZN7cutlass13device_kernelIN5flash19enable_sm80_to_sm89INS1_16FlashAttnFwdSm80INS1_25CollectiveMainloopFwdSm80ILi8ELi1ELb1EN4cute5tupleIJNS5_1CILi128EEENS7_ILi64EEENS7_ILi256EEEEEELi256ENS_10bfloat16_tEfNS_4arch4Sm80ELb1ELb0ELb0ELb0ELb0ELb0ELb1ELb1EEENS1_21CollectiveEpilogueFwdINS6_IJS8_SA_S9_EEENS6_IJNS7_ILi1EEESI_SI_EEESC_SE_Li256ELb0ELb1ELb1ELb0EEENS1_30DynamicPersistentTileSchedulerILi256ELi256ELb1ELb1ELb0EEEEEEEEEvNT_6ParamsE)
        .other          _ZN7cutlass13device_kernelIN5flash19enable_sm80_to_sm89INS1_16FlashAttnFwdSm80INS1_25CollectiveMainloopFwdSm80ILi8ELi1ELb1EN4cute5tupleIJNS5_1CILi128EEENS7_ILi64EEENS7_ILi256EEEEEELi256ENS_10bfloat16_tEfNS_4arch4Sm80ELb1ELb0ELb0ELb0ELb0ELb0ELb1ELb1EEENS1_21CollectiveEpilogueFwdINS6_IJS8_SA_S9_EEENS6_IJNS7_ILi1EEESI_SI_EEESC_SE_Li256ELb0ELb1ELb1ELb0EEENS1_30DynamicPersistentTileSchedulerILi256ELi256ELb1ELb1ELb0EEEEEEEEEvNT_6ParamsE,@"STO_CUDA_ENTRY STV_DEFAULT"
_ZN7cutlass13device_kernelIN5flash19enable_sm80_to_sm89INS1_16FlashAttnFwdSm80INS1_25CollectiveMainloopFwdSm80ILi8ELi1ELb1EN4cute5tupleIJNS5_1CILi128EEENS7_ILi64EEENS7_ILi256EEEEEELi256ENS_10bfloat16_tEfNS_4arch4Sm80ELb1ELb0ELb0ELb0ELb0ELb0ELb1ELb1EEENS1_21CollectiveEpilogueFwdINS6_IJS8_SA_S9_EEENS6_IJNS7_ILi1EEESI_SI_EEESC_SE_Li256ELb0ELb1ELb1ELb0EEENS1_30DynamicPersistentTileSchedulerILi256ELi256ELb1ELb1ELb0EEEEEEEEEvNT_6ParamsE:
[----:B------:R-:W-:Y:S01]  /*0000*/  LDC R1, c[0x0][0x28] ;  /* 0x00000a00ff017b82 */ /* 0x000fe20000000800 */
[----:B------:R-:W-:Y:S05]  /*0010*/  EXIT ;  /* 0x000000000000794d */ /* 0x000fea0003800000 */
.L_x_24:
        /* <DEDUP_REMOVED lines=14> */
.L_x_60:


//--------------------- .text._ZN7cutlass13device_kernelIN5flash19enable_sm80_to_sm89INS1_16FlashAttnFwdSm80INS1_25CollectiveMainloopFwdSm80ILi8ELi1ELb1EN4cute5tupleIJNS5_1CILi128EEENS7_ILi48EEENS7_ILi256EEEEEELi256ENS_10bfloat16_tEfNS_4arch4Sm80ELb1ELb0ELb0ELb1ELb0ELb0ELb1ELb1EEENS1_21CollectiveEpilogueFwdINS6_IJS8_SA_S9_EEENS6_IJNS7_ILi1EEESI_SI_EEESC_SE_Li256ELb1ELb1ELb1ELb0EEENS1_36VarlenDynamicPersistentTileSchedulerILi128ELi48ELi256ELi256ELb1ELb1ELb0ELb1ELb1ELb1EEEEEEEEEvNT_6ParamsE --------------------------
	.section	.text._ZN7cutlass13device_kernelIN5flash19enable_sm80_to_sm89INS1_16FlashAttnFwdSm80INS1_25CollectiveMainloopFwdSm80ILi8ELi1ELb1EN4cute5tupleIJNS5_1CILi128EEENS7_ILi48EEENS7_ILi256EEEEEELi256ENS_10bfloat16_tEfNS_4arch4Sm80ELb1ELb0ELb0ELb1ELb0ELb0ELb1ELb1EEENS1_21CollectiveEpilogueFwdINS6_IJS8_SA_S9_EEENS6_IJNS7_ILi1EEESI_SI_EEESC_SE_Li256ELb1ELb1ELb1ELb0EEENS1_36VarlenDynamicPersistentTileSchedulerILi128ELi48ELi256ELi256ELb1ELb1ELb0ELb1ELb1ELb1EEEEEEEEEvNT_6ParamsE,"ax",@progbits
	.align	128
.text._ZN7cutlass13device_kernelIN5flash19enable_sm80_to_sm89INS1_16FlashAttnFwdSm80INS1_25CollectiveMainloopFwdSm80ILi8ELi1ELb1EN4cute5tupleIJNS5_1CILi128EEENS7_ILi48EEENS7_ILi256EEEEEELi256ENS_10bfloat16_tEfNS_4arch4Sm80ELb1ELb0ELb0ELb1ELb0ELb0ELb1ELb1EEENS1_21CollectiveEpilogueFwdINS6_IJS8_SA_S9_EEENS6_IJNS7_ILi1EEESI_SI_EEESC_SE_Li256ELb1ELb1ELb1ELb0EEENS1_36VarlenDynamicPersistentTileSchedulerILi128ELi48ELi256ELi256ELb1ELb1ELb0ELb1ELb1ELb1EEEEEEEEEvNT_6ParamsE:
        .type           _ZN7cutlass13device_kernelIN5flash19enable_sm80_to_sm89INS1_16FlashAttnFwdSm80INS1_25CollectiveMainloopFwdSm80ILi8ELi1ELb1EN4cute5tupleIJNS5_1CILi128EEENS7_ILi48EEENS7_ILi256EEEEEELi256ENS_10bfloat16_tEfNS_4arch4Sm80ELb1ELb0ELb0ELb1ELb0ELb0ELb1ELb1EEENS1_21CollectiveEpilogueFwdINS6_IJS8_SA_S9_EEENS6_IJNS7_ILi1EEESI_SI_EEESC_SE_Li256ELb1ELb1ELb1ELb0EEENS1_36VarlenDynamicPersistentTileSchedulerILi128ELi48ELi256ELi256ELb1ELb1ELb0ELb1ELb1ELb1EEEEEEEEEvNT_6ParamsE,@function
        .size           _ZN7cutlass13device_kernelIN5flash19enable_sm80_to_sm89INS1_16FlashAttnFwdSm80INS1_25CollectiveMainloopFwdSm80ILi8ELi1ELb1EN4cute5tupleIJNS5_1CILi128EEENS7_ILi48EEENS7_ILi256EEEEEELi256ENS_10bfloat16_tEfNS_4arch4Sm80ELb1ELb0ELb0ELb1ELb0ELb0ELb1ELb1EEENS1_21CollectiveEpilogueFwdINS6_IJS8_SA_S9_EEENS6_IJNS7_ILi1EEESI_SI_EEESC_SE_Li256ELb1ELb1ELb1ELb0EEENS1_36VarlenDynamicPersistentTileSchedulerILi128ELi48ELi256ELi256ELb1ELb1ELb0ELb1ELb1ELb1EEEEEEEEEvNT_6ParamsE,(.L_x_61 - _ZN7cutlass13device_kernelIN5flash19enable_sm80_to_sm89INS1_16FlashAttnFwdSm80INS1_25CollectiveMainloopFwdSm80ILi8ELi1ELb1EN4cute5tupleIJNS5_1CILi128EEENS7_ILi48EEENS7_ILi256EEEEEELi256ENS_10bfloat16_tEfNS_4arch4Sm80ELb1ELb0ELb0ELb1ELb0ELb0ELb1ELb1EEENS1_21CollectiveEpilogueFwdINS6_IJS8_SA_S9_EEENS6_IJNS7_ILi1EEESI_SI_EEESC_SE_Li256ELb1ELb1ELb1ELb0EEENS1_36VarlenDynamicPersistentTileSchedulerILi128ELi48ELi256ELi256ELb1ELb1ELb0ELb1ELb1ELb1EEEEEEEEEvNT_6ParamsE)
        .other          _ZN7cutlass13device_kernelIN5flash19enable_sm80_to_sm89INS1_16FlashAttnFwdSm80INS1_25CollectiveMainloopFwdSm80ILi8ELi1ELb1EN4cute5tupleIJNS5_1CILi128EEENS7_ILi48EEENS7_ILi256EEEEEELi256ENS_10bfloat16_tEfNS_4arch4Sm80ELb1ELb0ELb0ELb1ELb0ELb0ELb1ELb1EEENS1_21CollectiveEpilogueFwdINS6_IJS8_SA_S9_EEENS6_IJNS7_ILi1EEESI_SI_EEESC_SE_Li256ELb1ELb1ELb1ELb0EEENS1_36VarlenDynamicPersistentTileSchedulerILi128ELi48ELi256ELi256ELb1ELb1ELb0ELb1ELb1ELb1EEEEEEEEEvNT_6ParamsE,@"STO_CUDA_ENTRY STV_DEFAULT"
_ZN7cutlass13device_kernelIN5flash19enable_sm80_to_sm89INS1_16FlashAttnFwdSm80INS1_25CollectiveMainloopFwdSm80ILi8ELi1ELb1EN4cute5tupleIJNS5_1CILi128EEENS7_ILi48EEENS7_ILi256EEEEEELi256ENS_10bfloat16_tEfNS_4arch4Sm80ELb1ELb0ELb0ELb1ELb0ELb0ELb1ELb1EEENS1_21CollectiveEpilogueFwdINS6_IJS8_SA_S9_EEENS6_IJNS7_ILi1EEESI_SI_EEESC_SE_Li256ELb1ELb1ELb1ELb0EEENS1_36VarlenDynamicPersistentTileSchedulerILi128ELi48ELi256ELi256ELb1ELb1ELb0ELb1ELb1ELb1EEEEEEEEEvNT_6ParamsE:
[----:B------:R-:W-:Y:S01]  /*0000*/  LDC R1, c[0x0][0x28] ;  /* 0x00000a00ff017b82 */ /* 0x000fe20000000800 */
[----:B------:R-:W-:Y:S05]  /*0010*/  EXIT ;  /* 0x000000000000794d */ /* 0x000fea0003800000 */
.L_x_25:
        /* <DEDUP_REMOVED lines=14> */
.L_x_61:


//--------------------- .text._ZN7cutlass13device_kernelIN5flash19enable_sm80_to_sm89INS1_16FlashAttnFwdSm80INS1_25CollectiveMainloopFwdSm80ILi8ELi1ELb0EN4cute5tupleIJNS5_1CILi128EEENS7_ILi32EEENS7_ILi256EEEEEELi256ENS_10bfloat16_tEfNS_4arch4Sm80ELb1ELb0ELb0ELb1ELb0ELb1ELb1ELb1EEENS1_21CollectiveEpilogueFwdINS6_IJS8_SA_S9_EEENS6_IJNS7_ILi1EEESI_SI_EEESC_SE_Li256ELb1ELb1ELb1ELb0EEENS1_36VarlenDynamicPersistentTileSchedulerILi128ELi32ELi256ELi256ELb1ELb1ELb0ELb1ELb1ELb1EEEEEEEEEvNT_6ParamsE --------------------------
	.section	.text._ZN7cutlass13device_kernelIN5flash19enable_sm80_to_sm89INS1_16FlashAttnFwdSm80INS1_25CollectiveMainloopFwdSm80ILi8ELi1ELb0EN4cute5tupleIJNS5_1CILi128EEENS7_ILi32EEENS7_ILi256EEEEEELi256ENS_10bfloat16_tEfNS_4arch4Sm80ELb1ELb0ELb0ELb1ELb0ELb1ELb1ELb1EEENS1_21CollectiveEpilogueFwdINS6_IJS8_SA_S9_EEENS6_IJNS7_ILi1EEESI_SI_EEESC_SE_Li256ELb1ELb1ELb1ELb0EEENS1_36VarlenDynamicPersistentTileSchedulerILi128ELi32ELi256ELi256ELb1ELb1ELb0ELb1ELb1ELb1EEEEEEEEEvNT_6ParamsE,"ax",@progbits
	.align	128
.text._ZN7cutlass13device_kernelIN5flash19enable_sm80_to_sm89INS1_16FlashAttnFwdSm80INS1_25CollectiveMainloopFwdSm80ILi8ELi1ELb0EN4cute5tupleIJNS5_1CILi128EEENS7_ILi32EEENS7_ILi256EEEEEELi256ENS_10bfloat16_tEfNS_4arch4Sm80ELb1ELb0ELb0ELb1ELb0ELb1ELb1ELb1EEENS1_21CollectiveEpilogueFwdINS6_IJS8_SA_S9_EEENS6_IJNS7_ILi1EEESI_SI_EEESC_SE_Li256ELb1ELb1ELb1ELb0EEENS1_36VarlenDynamicPersistentTileSchedulerILi128ELi32ELi256ELi256ELb1ELb1ELb0ELb1ELb1ELb1EEEEEEEEEvNT_6ParamsE:
        .type           _ZN7cutlass13device_kernelIN5flash19enable_sm80_to_sm89INS1_16FlashAttnFwdSm80INS1_25CollectiveMainloopFwdSm80ILi8ELi1ELb0EN4cute5tupleIJNS5_1CILi128EEENS7_ILi32EEENS7_ILi256EEEEEELi256ENS_10bfloat16_tEfNS_4arch4Sm80ELb1ELb0ELb0ELb1ELb0ELb1ELb1ELb1EEENS1_21CollectiveEpilogueFwdINS6_IJS8_SA_S9_EEENS6_IJNS7_ILi1EEESI_SI_EEESC_SE_Li256ELb1ELb1ELb1ELb0EEENS1_36VarlenDynamicPersistentTileSchedulerILi128ELi32ELi256ELi256ELb1ELb1ELb0ELb1ELb1ELb1EEEEEEEEEvNT_6ParamsE,@function
        .size           _ZN7cutlass13device_kernelIN5flash19enable_sm80_to_sm89INS1_16FlashAttnFwdSm80INS1_25CollectiveMainloopFwdSm80ILi8ELi1ELb0EN4cute5tupleIJNS5_1CILi128EEENS7_ILi32EEENS7_ILi256EEEEEELi256ENS_10bfloat16_tEfNS_4arch4Sm80ELb1ELb0ELb0ELb1ELb0ELb1ELb1ELb1EEENS1_21CollectiveEpilogueFwdINS6_IJS8_SA_S9_EEENS6_IJNS7_ILi1EEESI_SI_EEESC_SE_Li256ELb1ELb1ELb1ELb0EEENS1_36VarlenDynamicPersistentTileSchedulerILi128ELi32ELi256ELi256ELb1ELb1ELb0ELb1ELb1ELb1EEEEEEEEEvNT_6ParamsE,(.L_x_62 - _ZN7cutlass13device_kernelIN5flash19enable_sm80_to_sm89INS1_16FlashAttnFwdSm80INS1_25CollectiveMainloopFwdSm80ILi8ELi1ELb0EN4cute5tupleIJNS5_1CILi128EEENS7_ILi32EEENS7_ILi256EEEEEELi256ENS_10bfloat16_tEfNS_4arch4Sm80ELb1ELb0ELb0ELb1ELb0ELb1ELb1ELb1EEENS1_21CollectiveEpilogueFwdINS6_IJS8_SA_S9_EEENS6_IJNS7_ILi1EEESI_SI_EEESC_SE_Li256ELb1ELb1ELb1ELb0EEENS1_36VarlenDynamicPersistentTileSchedulerILi128ELi32ELi256ELi256ELb1ELb1ELb0ELb1ELb1ELb1EEEEEEEEEvNT_6ParamsE)
        .other          _ZN7cutlass13device_kernelIN5flash19enable_sm80_to_sm89INS1_16FlashAttnFwdSm80INS1_25CollectiveMainloopFwdSm80ILi8ELi1ELb0EN4cute5tupleIJNS5_1CILi128EEENS7_ILi32EEENS7_ILi256EEEEEELi256ENS_10bfloat16_tEfNS_4arch4Sm80ELb1ELb0ELb0ELb1ELb0ELb1ELb1ELb1EEENS1_21CollectiveEpilogueFwdINS6_IJS8_SA_S9_EEENS6_IJNS7_ILi1EEESI_SI_EEESC_SE_Li256ELb1ELb1ELb1ELb0EEENS1_36VarlenDynamicPersistentTileSchedulerILi128ELi32ELi256ELi256ELb1ELb1ELb0ELb1ELb1ELb1EEEEEEEEEvNT_6ParamsE,@"STO_CUDA_ENTRY STV_DEFAULT"
_ZN7cutlass13device_kernelIN5flash19enable_sm80_to_sm89INS1_16FlashAttnFwdSm80INS1_25CollectiveMainloopFwdSm80ILi8ELi1ELb0EN4cute5tupleIJNS5_1CILi128EEENS7_ILi32EEENS7_ILi256EEEEEELi256ENS_10bfloat16_tEfNS_4arch4Sm80ELb1ELb0ELb0ELb1ELb0ELb1ELb1ELb1EEENS1_21CollectiveEpilogueFwdINS6_IJS8_SA_S9_EEENS6_IJNS7_ILi1EEESI_SI_EEESC_SE_Li256ELb1ELb1ELb1ELb0EEENS1_36VarlenDynamicPersistentTileSchedulerILi128ELi32ELi256ELi256ELb1ELb1ELb0ELb1ELb1ELb1EEEEEEEEEvNT_6ParamsE:
[----:B------:R-:W-:Y:S01]  /*0000*/  LDC R1, c[0x0][0x28] ;  /* 0x00000a00ff017b82 */ /* 0x000fe20000000800 */
[----:B------:R-:W-:Y:S05]  /*0010*/  EXIT ;  /* 0x000000000000794d */ /* 0x000fea0003800000 */
.L_x_26:
        /* <DEDUP_REMOVED lines=14> */
.L_x_62:


//--------------------- .text._ZN7cutlass13device_kernelIN5flash19enable_sm80_to_sm89INS1_16FlashAttnFwdSm80INS1_25CollectiveMainloopFwdSm80ILi8ELi1ELb0EN4cute5tupleIJNS5_1CILi128EEENS7_ILi96EEENS7_ILi256EEEEEELi256ENS_10bfloat16_tEfNS_4arch4Sm80ELb0ELb0ELb0ELb0ELb0ELb0ELb1ELb1EEENS1_21CollectiveEpilogueFwdINS6_IJS8_SA_S9_EEENS6_IJNS7_ILi1EEESI_SI_EEESC_SE_Li256ELb0ELb1ELb1ELb0EEENS1_19SingleTileSchedulerILb0ELb1ELb1ELi128EEEEEEEEEvNT_6ParamsE --------------------------
	.section	.text._ZN7cutlass13device_kernelIN5flash19enable_sm80_to_sm89INS1_16FlashAttnFwdSm80INS1_25CollectiveMainloopFwdSm80ILi8ELi1ELb0EN4cute5tupleIJNS5_1CILi128EEENS7_ILi96EEENS7_ILi256EEEEEELi256ENS_10bfloat16_tEfNS_4arch4Sm80ELb0ELb0ELb0ELb0ELb0ELb0ELb1ELb1EEENS1_21CollectiveEpilogueFwdINS6_IJS8_SA_S9_EEENS6_IJNS7_ILi1EEESI_SI_EEESC_SE_Li256ELb0ELb1ELb1ELb0EEENS1_19SingleTileSchedulerILb0ELb1ELb1ELi128EEEEEEEEEvNT_6ParamsE,"ax",@progbits
	.align	128
.text._ZN7cutlass13device_kernelIN5flash19enable_sm80_to_sm89INS1_16FlashAttnFwdSm80INS1_25CollectiveMainloopFwdSm80ILi8ELi1ELb0EN4cute5tupleIJNS5_1CILi128EEENS7_ILi96EEENS7_ILi256EEEEEELi256ENS_10bfloat16_tEfNS_4arch4Sm80ELb0ELb0ELb0ELb0ELb0ELb0ELb1ELb1EEENS1_21CollectiveEpilogueFwdINS6_IJS8_SA_S9_EEENS6_IJNS7_ILi1EEESI_SI_EEESC_SE_Li256ELb0ELb1ELb1ELb0EEENS1_19SingleTileSchedulerILb0ELb1ELb1ELi128EEEEEEEEEvNT_6ParamsE:
        .type           _ZN7cutlass13device_kernelIN5flash19enable_sm80_to_sm89INS1_16FlashAttnFwdSm80INS1_25CollectiveMainloopFwdSm80ILi8ELi1ELb0EN4cute5tupleIJNS5_1CILi128EEENS7_ILi96EEENS7_ILi256EEEEEELi256ENS_10bfloat16_tEfNS_4arch4Sm80ELb0ELb0ELb0ELb0ELb0ELb0ELb1ELb1EEENS1_21CollectiveEpilogueFwdINS6_IJS8_SA_S9_EEENS6_IJNS7_ILi1EEESI_SI_EEESC_SE_Li256ELb0ELb1ELb1ELb0EEENS1_19SingleTileSchedulerILb0ELb1ELb1ELi128EEEEEEEEEvNT_6ParamsE,@function
        .size           _ZN7cutlass13device_kernelIN5flash19enable_sm80_to_sm89INS1_16FlashAttnFwdSm80INS1_25CollectiveMainloopFwdSm80ILi8ELi1ELb0EN4cute5tupleIJNS5_1CILi128EEENS7_ILi96EEENS7_ILi256EEEEEELi256ENS_10bfloat16_tEfNS_4arch4Sm80ELb0ELb0ELb0ELb0ELb0ELb0ELb1ELb1EEENS1_21CollectiveEpilogueFwdINS6_IJS8_SA_S9_EEENS6_IJNS7_ILi1EEESI_SI_EEESC_SE_Li256ELb0ELb1ELb1ELb0EEENS1_19SingleTileSchedulerILb0ELb1ELb1ELi128EEEEEEEEEvNT_6ParamsE,(.L_x_63 - _ZN7cutlass13device_kernelIN5flash19enable_sm80_to_sm89INS1_16FlashAttnFwdSm80INS1_25CollectiveMainloopFwdSm80ILi8ELi1ELb0EN4cute5tupleIJNS5_1CILi128EEENS7_ILi96EEENS7_ILi256EEEEEELi256ENS_10bfloat16_tEfNS_4arch4Sm80ELb0ELb0ELb0ELb0ELb0ELb0ELb1ELb1EEENS1_21CollectiveEpilogueFwdINS6_IJS8_SA_S9_EEENS6_IJNS7_ILi1EEESI_SI_EEESC_SE_Li256ELb0ELb1ELb1ELb0EEENS1_19SingleTileSchedulerILb0ELb1ELb1ELi128EEEEEEEEEvNT_6ParamsE)
        .other          _ZN7cutlass13device_kernelIN5flash19enable_sm80_to_sm89INS1_16FlashAttnFwdSm80INS1_25CollectiveMainloopFwdSm80ILi8ELi1ELb0EN4cute5tupleIJNS5_1CILi128EEENS7_ILi96EEENS7_ILi256EEEEEELi256ENS_10bfloat16_tEfNS_4arch4Sm80ELb0ELb0ELb0ELb0ELb0ELb0ELb1ELb1EEENS1_21CollectiveEpilogueFwdINS6_IJS8_SA_S9_EEENS6_IJNS7_ILi1EEESI_SI_EEESC_SE_Li256ELb0ELb1ELb1ELb0EEENS1_19SingleTileSchedulerILb0ELb1ELb1ELi128EEEEEEEEEvNT_6ParamsE,@"STO_CUDA_ENTRY STV_DEFAULT"
_ZN7cutlass13device_kernelIN5flash19enable_sm80_to_sm89INS1_16FlashAttnFwdSm80INS1_25CollectiveMainloopFwdSm80ILi8ELi1ELb0EN4cute5tupleIJNS5_1CILi128EEENS7_ILi96EEENS7_ILi256EEEEEELi256ENS_10bfloat16_tEfNS_4arch4Sm80ELb0ELb0ELb0ELb0ELb0ELb0ELb1ELb1EEENS1_21CollectiveEpilogueFwdINS6_IJS8_SA_S9_EEENS6_IJNS7_ILi1EEESI_SI_EEESC_SE_Li256ELb0ELb1ELb1ELb0EEENS1_19SingleTileSchedulerILb0ELb1ELb1ELi128EEEEEEEEEvNT_6ParamsE:
[----:B------:R-:W-:Y:S01]  /*0000*/  LDC R1, c[0x0][0x28] ;  /* 0x00000a00ff017b82 */ /* 0x000fe20000000800 */
[----:B------:R-:W-:Y:S05]  /*0010*/  EXIT ;  /* 0x000000000000794d */ /* 0x000fea0003800000 */
.L_x_27:
        /* <DEDUP_REMOVED lines=14> */
.L_x_63:


//--------------------- .text._ZN7cutlass13device_kernelIN5flash19enable_sm80_to_sm89INS1_16FlashAttnFwdSm80INS1_25CollectiveMainloopFwdSm80ILi8ELi1ELb0EN4cute5tupleIJNS5_1CILi128EEENS7_ILi64EEENS7_ILi256EEEEEELi256ENS_10bfloat16_tEfNS_4arch4Sm80ELb0ELb0ELb0ELb1ELb0ELb0ELb1ELb1EEENS1_21CollectiveEpilogueFwdINS6_IJS8_SA_S9_EEENS6_IJNS7_ILi1EEESI_SI_EEESC_SE_Li256ELb1ELb1ELb1ELb0EEENS1_36VarlenDynamicPersistentTileSchedulerILi128ELi64ELi256ELi256ELb1ELb1ELb0ELb0ELb1ELb1EEEEEEEEEvNT_6ParamsE --------------------------
	.section	.text._ZN7cutlass13device_kernelIN5flash19enable_sm80_to_sm89INS1_16FlashAttnFwdSm80INS1_25CollectiveMainloopFwdSm80ILi8ELi1ELb0EN4cute5tupleIJNS5_1CILi128EEENS7_ILi64EEENS7_ILi256EEEEEELi256ENS_10bfloat16_tEfNS_4arch4Sm80ELb0ELb0ELb0ELb1ELb0ELb0ELb1ELb1EEENS1_21CollectiveEpilogueFwdINS6_IJS8_SA_S9_EEENS6_IJNS7_ILi1EEESI_SI_EEESC_SE_Li256ELb1ELb1ELb1ELb0EEENS1_36VarlenDynamicPersistentTileSchedulerILi128ELi64ELi256ELi256ELb1ELb1ELb0ELb0ELb1ELb1EEEEEEEEEvNT_6ParamsE,"ax",@progbits
	.align	128
.text._ZN7cutlass13device_kernelIN5flash19enable_sm80_to_sm89INS1_16FlashAttnFwdSm80INS1_25CollectiveMainloopFwdSm80ILi8ELi1ELb0EN4cute5tupleIJNS5_1CILi128EEENS7_ILi64EEENS7_ILi256EEEEEELi256ENS_10bfloat16_tEfNS_4arch4Sm80ELb0ELb0ELb0ELb1ELb0ELb0ELb1ELb1EEENS1_21CollectiveEpilogueFwdINS6_IJS8_SA_S9_EEENS6_IJNS7_ILi1EEESI_SI_EEESC_SE_Li256ELb1ELb1ELb1ELb0EEENS1_36VarlenDynamicPersistentTileSchedulerILi128ELi64ELi256ELi256ELb1ELb1ELb0ELb0ELb1ELb1EEEEEEEEEvNT_6ParamsE:
        .type           _ZN7cutlass13device_kernelIN5flash19enable_sm80_to_sm89INS1_16FlashAttnFwdSm80INS1_25CollectiveMainloopFwdSm80ILi8ELi1ELb0EN4cute5tupleIJNS5_1CILi128EEENS7_ILi64EEENS7_ILi256EEEEEELi256ENS_10bfloat16_tEfNS_4arch4Sm80ELb0ELb0ELb0ELb1ELb0ELb0ELb1ELb1EEENS1_21CollectiveEpilogueFwdINS6_IJS8_SA_S9_EEENS6_IJNS7_ILi1EEESI_SI_EEESC_SE_Li256ELb1ELb1ELb1ELb0EEENS1_36VarlenDynamicPersistentTileSchedulerILi128ELi64ELi256ELi256ELb1ELb1ELb0ELb0ELb1ELb1EEEEEEEEEvNT_6ParamsE,@function
        .size           _ZN7cutlass13device_kernelIN5flash19enable_sm80_to_sm89INS1_16FlashAttnFwdSm80INS1_25CollectiveMainloopFwdSm80ILi8ELi1ELb0EN4cute5tupleIJNS5_1CILi128EEENS7_ILi64EEENS7_ILi256EEEEEELi256ENS_10bfloat16_tEfNS_4arch4Sm80ELb0ELb0ELb0ELb1ELb0ELb0ELb1ELb1EEENS1_21CollectiveEpilogueFwdINS6_IJS8_SA_S9_EEENS6_IJNS7_ILi1EEESI_SI_EEESC_SE_Li256ELb1ELb1ELb1ELb0EEENS1_36VarlenDynamicPersistentTileSchedulerILi128ELi64ELi256ELi256ELb1ELb1ELb0ELb0ELb1ELb1EEEEEEEEEvNT_6ParamsE,(.L_x_64 - _ZN7cutlass13device_kernelIN5flash19enable_sm80_to_sm89INS1_16FlashAttnFwdSm80INS1_25CollectiveMainloopFwdSm80ILi8ELi1ELb0EN4cute5tupleIJNS5_1CILi128EEENS7_ILi64EEENS7_ILi256EEEEEELi256ENS_10bfloat16_tEfNS_4arch4Sm80ELb0ELb0ELb0ELb1ELb0ELb0ELb1ELb1EEENS1_21CollectiveEpilogueFwdINS6_IJS8_SA_S9_EEENS6_IJNS7_ILi1EEESI_SI_EEESC_SE_Li256ELb1ELb1ELb1ELb0EEENS1_36VarlenDynamicPersistentTileSchedulerILi128ELi64ELi256ELi256ELb1ELb1ELb0ELb0ELb1ELb1EEEEEEEEEvNT_6ParamsE)
        .other          _ZN7cutlass13device_kernelIN5flash19enable_sm80_to_sm89INS1_16FlashAttnFwdSm80INS1_25CollectiveMainloopFwdSm80ILi8ELi1ELb0EN4cute5tupleIJNS5_1CILi128EEENS7_ILi64EEENS7_ILi256EEEEEELi256ENS_10bfloat16_tEfNS_4arch4Sm80ELb0ELb0ELb0ELb1ELb0ELb0ELb1ELb1EEENS1_21CollectiveEpilogueFwdINS6_IJS8_SA_S9_EEENS6_IJNS7_ILi1EEESI_SI_EEESC_SE_Li256ELb1ELb1ELb1ELb0EEENS1_36VarlenDynamicPersistentTileSchedulerILi128ELi64ELi256ELi256ELb1ELb1ELb0ELb0ELb1ELb1EEEEEEEEEvNT_6ParamsE,@"STO_CUDA_ENTRY STV_DEFAULT"
_ZN7cutlass13device_kernelIN5flash19enable_sm80_to_sm89INS1_16FlashAttnFwdSm80INS1_25CollectiveMainloopFwdSm80ILi8ELi1ELb0EN4cute5tupleIJNS5_1CILi128EEENS7_ILi64EEENS7_ILi256EEEEEELi256ENS_10bfloat16_tEfNS_4arch4Sm80ELb0ELb0ELb0ELb1ELb0ELb0ELb1ELb1EEENS1_21CollectiveEpilogueFwdINS6_IJS8_SA_S9_EEENS6_IJNS7_ILi1EEESI_SI_EEESC_SE_Li256ELb1ELb1ELb1ELb0EEENS1_36VarlenDynamicPersistentTileSchedulerILi128ELi64ELi256ELi256ELb1ELb1ELb0ELb0ELb1ELb1EEEEEEEEEvNT_6ParamsE:
[----:B------:R-:W-:Y:S01]  /*0000*/  LDC R1, c[0x0][0x28] ;  /* 0x00000a00ff017b82 */ /* 0x000fe20000000800 */
[----:B------:R-:W-:Y:S05]  /*0010*/  EXIT ;  /* 0x000000000000794d */ /* 0x000fea0003800000 */
.L_x_28:
        /* <DEDUP_REMOVED lines=14> */
.L_x_64:


//--------------------- .text._ZN7cutlass13device_kernelIN5flash19enable_sm80_to_sm89INS1_16FlashAttnFwdSm80INS1_25CollectiveMainloopFwdSm80ILi8ELi1ELb0EN4cute5tupleIJNS5_1CILi128EEENS7_ILi48EEENS7_ILi256EEEEEELi256ENS_10bfloat16_tEfNS_4arch4Sm80ELb0ELb0ELb0ELb1ELb0ELb1ELb1ELb1EEENS1_21CollectiveEpilogueFwdINS6_IJS8_SA_S9_EEENS6_IJNS7_ILi1EEESI_SI_EEESC_SE_Li256ELb1ELb1ELb1ELb0EEENS1_36VarlenDynamicPersistentTileSchedulerILi128ELi48ELi256ELi256ELb1ELb1ELb0ELb0ELb1ELb1EEEEEEEEEvNT_6ParamsE --------------------------
	.section	.text._ZN7cutlass13device_kernelIN5flash19enable_sm80_to_sm89INS1_16FlashAttnFwdSm80INS1_25CollectiveMainloopFwdSm80ILi8ELi1ELb0EN4cute5tupleIJNS5_1CILi128EEENS7_ILi48EEENS7_ILi256EEEEEELi256ENS_10bfloat16_tEfNS_4arch4Sm80ELb0ELb0ELb0ELb1ELb0ELb1ELb1ELb1EEENS1_21CollectiveEpilogueFwdINS6_IJS8_SA_S9_EEENS6_IJNS7_ILi1EEESI_SI_EEESC_SE_Li256ELb1ELb1ELb1ELb0EEENS1_36VarlenDynamicPersistentTileSchedulerILi128ELi48ELi256ELi256ELb1ELb1ELb0ELb0ELb1ELb1EEEEEEEEEvNT_6ParamsE,"ax",@progbits
	.align	128
.text._ZN7cutlass13device_kernelIN5flash19enable_sm80_to_sm89INS1_16FlashAttnFwdSm80INS1_25CollectiveMainloopFwdSm80ILi8ELi1ELb0EN4cute5tupleIJNS5_1CILi128EEENS7_ILi48EEENS7_ILi256EEEEEELi256ENS_10bfloat16_tEfNS_4arch4Sm80ELb0ELb0ELb0ELb1ELb0ELb1ELb1ELb1EEENS1_21CollectiveEpilogueFwdINS6_IJS8_SA_S9_EEENS6_IJNS7_ILi1EEESI_SI_EEESC_SE_Li256ELb1ELb1ELb1ELb0EEENS1_36VarlenDynamicPersistentTileSchedulerILi128ELi48ELi256ELi256ELb1ELb1ELb0ELb0ELb1ELb1EEEEEEEEEvNT_6ParamsE:
        .type           _ZN7cutlass13device_kernelIN5flash19enable_sm80_to_sm89INS1_16FlashAttnFwdSm80INS1_25CollectiveMainloopFwdSm80ILi8ELi1ELb0EN4cute5tupleIJNS5_1CILi128EEENS7_ILi48EEENS7_ILi256EEEEEELi256ENS_10bfloat16_tEfNS_4arch4Sm80ELb0ELb0ELb0ELb1ELb0ELb1ELb1ELb1EEENS1_21CollectiveEpilogueFwdINS6_IJS8_SA_S9_EEENS6_IJNS7_ILi1EEESI_SI_EEESC_SE_Li256ELb1ELb1ELb1ELb0EEENS1_36VarlenDynamicPersistentTileSchedulerILi128ELi48ELi256ELi256ELb1ELb1ELb0ELb0ELb1ELb1EEEEEEEEEvNT_6ParamsE,@function
        .size           _ZN7cutlass13device_kernelIN5flash19enable_sm80_to_sm89INS1_16FlashAttnFwdSm80INS1_25CollectiveMainloopFwdSm80ILi8ELi1ELb0EN4cute5tupleIJNS5_1CILi128EEENS7_ILi48EEENS7_ILi256EEEEEELi256ENS_10bfloat16_tEfNS_4arch4Sm80ELb0ELb0ELb0ELb1ELb0ELb1ELb1ELb1EEENS1_21CollectiveEpilogueFwdINS6_IJS8_SA_S9_EEENS6_IJNS7_ILi1EEESI_SI_EEESC_SE_Li256ELb1ELb1ELb1ELb0EEENS1_36VarlenDynamicPersistentTileSchedulerILi128ELi48ELi256ELi256ELb1ELb1ELb0ELb0ELb1ELb1EEEEEEEEEvNT_6ParamsE,(.L_x_65 - _ZN7cutlass13device_kernelIN5flash19enable_sm80_to_sm89INS1_16FlashAttnFwdSm80INS1_25CollectiveMainloopFwdSm80ILi8ELi1ELb0EN4cute5tupleIJNS5_1CILi128EEENS7_ILi48EEENS7_ILi256EEEEEELi256ENS_10bfloat16_tEfNS_4arch4Sm80ELb0ELb0ELb0ELb1ELb0ELb1ELb1ELb1EEENS1_21CollectiveEpilogueFwdINS6_IJS8_SA_S9_EEENS6_IJNS7_ILi1EEESI_SI_EEESC_SE_Li256ELb1ELb1ELb1ELb0EEENS1_36VarlenDynamicPersistentTileSchedulerILi128ELi48ELi256ELi256ELb1ELb1ELb0ELb0ELb1ELb1EEEEEEEEEvNT_6ParamsE)
        .other          _ZN7cutlass13device_kernelIN5flash19enable_sm80_to_sm89INS1_16FlashAttnFwdSm80INS1_25CollectiveMainloopFwdSm80ILi8ELi1ELb0EN4cute5tupleIJNS5_1CILi128EEENS7_ILi48EEENS7_ILi256EEEEEELi256ENS_10bfloat16_tEfNS_4arch4Sm80ELb0ELb0ELb0ELb1ELb0ELb1ELb1ELb1EEENS1_21CollectiveEpilogueFwdINS6_IJS8_SA_S9_EEENS6_IJNS7_ILi1EEESI_SI_EEESC_SE_Li256ELb1ELb1ELb1ELb0EEENS1_36VarlenDynamicPersistentTileSchedulerILi128ELi48ELi256ELi256ELb1ELb1ELb0ELb0ELb1ELb1EEEEEEEEEvNT_6ParamsE,@"STO_CUDA_ENTRY STV_DEFAULT"
_ZN7cutlass13device_kernelIN5flash19enable_sm80_to_sm89INS1_16FlashAttnFwdSm80INS1_25CollectiveMainloopFwdSm80ILi8ELi1ELb0EN4cute5tupleIJNS5_1CILi128EEENS7_ILi48EEENS7_ILi256EEEEEELi256ENS_10bfloat16_tEfNS_4arch4Sm80ELb0ELb0ELb0ELb1ELb0ELb1ELb1ELb1EEENS1_21CollectiveEpilogueFwdINS6_IJS8_SA_S9_EEENS6_IJNS7_ILi1EEESI_SI_EEESC_SE_Li256ELb1ELb1ELb1ELb0EEENS1_36VarlenDynamicPersistentTileSchedulerILi128ELi48ELi256ELi256ELb1ELb1ELb0ELb0ELb1ELb1EEEEEEEEEvNT_6ParamsE:
[----:B------:R-:W-:Y:S01]  /*0000*/  LDC R1, c[0x0][0x28] ;  /* 0x00000a00ff017b82 */ /* 0x000fe20000000800 */
[----:B------:R-:W-:Y:S05]  /*0010*/  EXIT ;  /* 0x000000000000794d */ /* 0x000fea0003800000 */
.L_x_29:
        /* <DEDUP_REMOVED lines=14> */
.L_x_65:


//--------------------- .text._ZN7cutlass13device_kernelIN5flash19enable_sm80_to_sm89INS1_16FlashAttnFwdSm80INS1_25CollectiveMainloopFwdSm80ILi8ELi1ELb0EN4cute5tupleIJNS5_1CILi128EEENS7_ILi64EEENS7_ILi256EEEEEELi256ENS_10bfloat16_tEfNS_4arch4Sm80ELb0ELb1ELb0ELb0ELb0ELb0ELb1ELb1EEENS1_21CollectiveEpilogueFwdINS6_IJS8_SA_S9_EEENS6_IJNS7_ILi1EEESI_SI_EEESC_SE_Li256ELb0ELb1ELb1ELb0EEENS1_19SingleTileSchedulerILb0ELb1ELb1ELi128EEEEEEEEEvNT_6ParamsE --------------------------
	.section	.text._ZN7cutlass13device_kernelIN5flash19enable_sm80_to_sm89INS1_16FlashAttnFwdSm80INS1_25CollectiveMainloopFwdSm80ILi8ELi1ELb0EN4cute5tupleIJNS5_1CILi128EEENS7_ILi64EEENS7_ILi256EEEEEELi256ENS_10bfloat16_tEfNS_4arch4Sm80ELb0ELb1ELb0ELb0ELb0ELb0ELb1ELb1EEENS1_21CollectiveEpilogueFwdINS6_IJS8_SA_S9_EEENS6_IJNS7_ILi1EEESI_SI_EEESC_SE_Li256ELb0ELb1ELb1ELb0EEENS1_19SingleTileSchedulerILb0ELb1ELb1ELi128EEEEEEEEEvNT_6ParamsE,"ax",@progbits
	.align	128
.text._ZN7cutlass13device_kernelIN5flash19enable_sm80_to_sm89INS1_16FlashAttnFwdSm80INS1_25CollectiveMainloopFwdSm80ILi8ELi1ELb0EN4cute5tupleIJNS5_1CILi128EEENS7_ILi64EEENS7_ILi256EEEEEELi256ENS_10bfloat16_tEfNS_4arch4Sm80ELb0ELb1ELb0ELb0ELb0ELb0ELb1ELb1EEENS1_21CollectiveEpilogueFwdINS6_IJS8_SA_S9_EEENS6_IJNS7_ILi1EEESI_SI_EEESC_SE_Li256ELb0ELb1ELb1ELb0EEENS1_19SingleTileSchedulerILb0ELb1ELb1ELi128EEEEEEEEEvNT_6ParamsE:
        .type           _ZN7cutlass13device_kernelIN5flash19enable_sm80_to_sm89INS1_16FlashAttnFwdSm80INS1_25CollectiveMainloopFwdSm80ILi8ELi1ELb0EN4cute5tupleIJNS5_1CILi128EEENS7_ILi64EEENS7_ILi256EEEEEELi256ENS_10bfloat16_tEfNS_4arch4Sm80ELb0ELb1ELb0ELb0ELb0ELb0ELb1ELb1EEENS1_21CollectiveEpilogueFwdINS6_IJS8_SA_S9_EEENS6_IJNS7_ILi1EEESI_SI_EEESC_SE_Li256ELb0ELb1ELb1ELb0EEENS1_19SingleTileSchedulerILb0ELb1ELb1ELi128EEEEEEEEEvNT_6ParamsE,@function
        .size           _ZN7cutlass13device_kernelIN5flash19enable_sm80_to_sm89INS1_16FlashAttnFwdSm80INS1_25CollectiveMainloopFwdSm80ILi8ELi1ELb0EN4cute5tupleIJNS5_1CILi128EEENS7_ILi64EEENS7_ILi256EEEEEELi256ENS_10bfloat16_tEfNS_4arch4Sm80ELb0ELb1ELb0ELb0ELb0ELb0ELb1ELb1EEENS1_21CollectiveEpilogueFwdINS6_IJS8_SA_S9_EEENS6_IJNS7_ILi1EEESI_SI_EEESC_SE_Li256ELb0ELb1ELb1ELb0EEENS1_19SingleTileSchedulerILb0ELb1ELb1ELi128EEEEEEEEEvNT_6ParamsE,(.L_x_66 - _ZN7cutlass13device_kernelIN5flash19enable_sm80_to_sm89INS1_16FlashAttnFwdSm80INS1_25CollectiveMainloopFwdSm80ILi8ELi1ELb0EN4cute5tupleIJNS5_1CILi128EEENS7_ILi64EEENS7_ILi256EEEEEELi256ENS_10bfloat16_tEfNS_4arch4Sm80ELb0ELb1ELb0ELb0ELb0ELb0ELb1ELb1EEENS1_21CollectiveEpilogueFwdINS6_IJS8_SA_S9_EEENS6_IJNS7_ILi1EEESI_SI_EEESC_SE_Li256ELb0ELb1ELb1ELb0EEENS1_19SingleTileSchedulerILb0ELb1ELb1ELi128EEEEEEEEEvNT_6ParamsE)
        .other          _ZN7cutlass13device_kernelIN5flash19enable_sm80_to_sm89INS1_16FlashAttnFwdSm80INS1_25CollectiveMainloopFwdSm80ILi8ELi1ELb0EN4cute5tupleIJNS5_1CILi128EEENS7_ILi64EEENS7_ILi256EEEEEELi256ENS_10bfloat16_tEfNS_4arch4Sm80ELb0ELb1ELb0ELb0ELb0ELb0ELb1ELb1EEENS1_21CollectiveEpilogueFwdINS6_IJS8_SA_S9_EEENS6_IJNS7_ILi1EEESI_SI_EEESC_SE_Li256ELb0ELb1ELb1ELb0EEENS1_19SingleTileSchedulerILb0ELb1ELb1ELi128EEEEEEEEEvNT_6ParamsE,@"STO_CUDA_ENTRY STV_DEFAULT"
_ZN7cutlass13device_kernelIN5flash19enable_sm80_to_sm89INS1_16FlashAttnFwdSm80INS1_25CollectiveMainloopFwdSm80ILi8ELi1ELb0EN4cute5tupleIJNS5_1CILi128EEENS7_ILi64EEENS7_ILi256EEEEEELi256ENS_10bfloat16_tEfNS_4arch4Sm80ELb0ELb1ELb0ELb0ELb0ELb0ELb1ELb1EEENS1_21CollectiveEpilogueFwdINS6_IJS8_SA_S9_EEENS6_IJNS7_ILi1EEESI_SI_EEESC_SE_Li256ELb0ELb1ELb1ELb0EEENS1_19SingleTileSchedulerILb0ELb1ELb1ELi128EEEEEEEEEvNT_6ParamsE:
[----:B------:R-:W-:Y:S01]  /*0000*/  LDC R1, c[0x0][0x28] ;  /* 0x00000a00ff017b82 */ /* 0x000fe20000000800 */
[----:B------:R-:W-:Y:S05]  /*0010*/  EXIT ;  /* 0x000000000000794d */ /* 0x000fea0003800000 */
.L_x_30:
        /* <DEDUP_REMOVED lines=14> */
.L_x_66:


//--------------------- .text._ZN7cutlass13device_kernelIN5flash19enable_sm80_to_sm89INS1_16FlashAttnFwdSm80INS1_25CollectiveMainloopFwdSm80ILi8ELi1ELb0EN4cute5tupleIJNS5_1CILi128EEENS7_ILi64EEENS7_ILi256EEEEEELi256ENS_10bfloat16_tEfNS_4arch4Sm80ELb0ELb1ELb0ELb1ELb0ELb0ELb1ELb1EEENS1_21CollectiveEpilogueFwdINS6_IJS8_SA_S9_EEENS6_IJNS7_ILi1EEESI_SI_EEESC_SE_Li256ELb1ELb1ELb1ELb0EEENS1_36VarlenDynamicPersistentTileSchedulerILi128ELi64ELi256ELi256ELb1ELb1ELb0ELb1ELb0ELb1EEEEEEEEEvNT_6ParamsE --------------------------
	.section	.text._ZN7cutlass13device_kernelIN5flash19enable_sm80_to_sm89INS1_16FlashAttnFwdSm80INS1_25CollectiveMainloopFwdSm80ILi8ELi1ELb0EN4cute5tupleIJNS5_1CILi128EEENS7_ILi64EEENS7_ILi256EEEEEELi256ENS_10bfloat16_tEfNS_4arch4Sm80ELb0ELb1ELb0ELb1ELb0ELb0ELb1ELb1EEENS1_21CollectiveEpilogueFwdINS6_IJS8_SA_S9_EEENS6_IJNS7_ILi1EEESI_SI_EEESC_SE_Li256ELb1ELb1ELb1ELb0EEENS1_36VarlenDynamicPersistentTileSchedulerILi128ELi64ELi256ELi256ELb1ELb1ELb0ELb1ELb0ELb1EEEEEEEEEvNT_6ParamsE,"ax",@progbits
	.align	128
.text._ZN7cutlass13device_kernelIN5flash19enable_sm80_to_sm89INS1_16FlashAttnFwdSm80INS1_25CollectiveMainloopFwdSm80ILi8ELi1ELb0EN4cute5tupleIJNS5_1CILi128EEENS7_ILi64EEENS7_ILi256EEEEEELi256ENS_10bfloat16_tEfNS_4arch4Sm80ELb0ELb1ELb0ELb1ELb0ELb0ELb1ELb1EEENS1_21CollectiveEpilogueFwdINS6_IJS8_SA_S9_EEENS6_IJNS7_ILi1EEESI_SI_EEESC_SE_Li256ELb1ELb1ELb1ELb0EEENS1_36VarlenDynamicPersistentTileSchedulerILi128ELi64ELi256ELi256ELb1ELb1ELb0ELb1ELb0ELb1EEEEEEEEEvNT_6ParamsE:
        .type           _ZN7cutlass13device_kernelIN5flash19enable_sm80_to_sm89INS1_16FlashAttnFwdSm80INS1_25CollectiveMainloopFwdSm80ILi8ELi1ELb0EN4cute5tupleIJNS5_1CILi128EEENS7_ILi64EEENS7_ILi256EEEEEELi256ENS_10bfloat16_tEfNS_4arch4Sm80ELb0ELb1ELb0ELb1ELb0ELb0ELb1ELb1EEENS1_21CollectiveEpilogueFwdINS6_IJS8_SA_S9_EEENS6_IJNS7_ILi1EEESI_SI_EEESC_SE_Li256ELb1ELb1ELb1ELb0EEENS1_36VarlenDynamicPersistentTileSchedulerILi128ELi64ELi256ELi256ELb1ELb1ELb0ELb1ELb0ELb1EEEEEEEEEvNT_6ParamsE,@function
        .size           _ZN7cutlass13device_kernelIN5flash19enable_sm80_to_sm89INS1_16FlashAttnFwdSm80INS1_25CollectiveMainloopFwdSm80ILi8ELi1ELb0EN4cute5tupleIJNS5_1CILi128EEENS7_ILi64EEENS7_ILi256EEEEEELi256ENS_10bfloat16_tEfNS_4arch4Sm80ELb0ELb1ELb0ELb1ELb0ELb0ELb1ELb1EEENS1_21CollectiveEpilogueFwdINS6_IJS8_SA_S9_EEENS6_IJNS7_ILi1EEESI_SI_EEESC_SE_Li256ELb1ELb1ELb1ELb0EEENS1_36VarlenDynamicPersistentTileSchedulerILi128ELi64ELi256ELi256ELb1ELb1ELb0ELb1ELb0ELb1EEEEEEEEEvNT_6ParamsE,(.L_x_67 - _ZN7cutlass13device_kernelIN5flash19enable_sm80_to_sm89INS1_16FlashAttnFwdSm80INS1_25CollectiveMainloopFwdSm80ILi8ELi1ELb0EN4cute5tupleIJNS5_1CILi128EEENS7_ILi64EEENS7_ILi256EEEEEELi256ENS_10bfloat16_tEfNS_4arch4Sm80ELb0ELb1ELb0ELb1ELb0ELb0ELb1ELb1EEENS1_21CollectiveEpilogueFwdINS6_IJS8_SA_S9_EEENS6_IJNS7_ILi1EEESI_SI_EEESC_SE_Li256ELb1ELb1ELb1ELb0EEENS1_36VarlenDynamicPersistentTileSchedulerILi128ELi64ELi256ELi256ELb1ELb1ELb0ELb1ELb0ELb1EEEEEEEEEvNT_6ParamsE)
        .other          _ZN7cutlass13device_kernelIN5flash19enable_sm80_to_sm89INS1_16FlashAttnFwdSm80INS1_25CollectiveMainloopFwdSm80ILi8ELi1ELb0EN4cute5tupleIJNS5_1CILi128EEENS7_ILi64EEENS7_ILi256EEEEEELi256ENS_10bfloat16_tEfNS_4arch4Sm80ELb0ELb1ELb0ELb1ELb0ELb0ELb1ELb1EEENS1_21CollectiveEpilogueFwdINS6_IJS8_SA_S9_EEENS6_IJNS7_ILi1EEESI_SI_EEESC_SE_Li256ELb1ELb1ELb1ELb0EEENS1_36VarlenDynamicPersistentTileSchedulerILi128ELi64ELi256ELi256ELb1ELb1ELb0ELb1ELb0ELb1EEEEEEEEEvNT_6ParamsE,@"STO_CUDA_ENTRY STV_DEFAULT"
_ZN7cutlass13device_kernelIN5flash19enable_sm80_to_sm89INS1_16FlashAttnFwdSm80INS1_25CollectiveMainloopFwdSm80ILi8ELi1ELb0EN4cute5tupleIJNS5_1CILi128EEENS7_ILi64EEENS7_ILi256EEEEEELi256ENS_10bfloat16_tEfNS_4arch4Sm80ELb0ELb1ELb0ELb1ELb0ELb0ELb1ELb1EEENS1_21CollectiveEpilogueFwdINS6_IJS8_SA_S9_EEENS6_IJNS7_ILi1EEESI_SI_EEESC_SE_Li256ELb1ELb1ELb1ELb0EEENS1_36VarlenDynamicPersistentTileSchedulerILi128ELi64ELi256ELi256ELb1ELb1ELb0ELb1ELb0ELb1EEEEEEEEEvNT_6ParamsE:
[----:B------:R-:W-:Y:S01]  /*0000*/  LDC R1, c[0x0][0x28] ;  /* 0x00000a00ff017b82 */ /* 0x000fe20000000800 */
[----:B------:R-:W-:Y:S05]  /*0010*/  EXIT ;  /* 0x000000000000794d */ /* 0x000fea0003800000 */
.L_x_31:
        /* <DEDUP_REMOVED lines=14> */
.L_x_67:


//--------------------- .text._ZN7cutlass13device_kernelIN5flash19enable_sm80_to_sm89INS1_16FlashAttnFwdSm80INS1_25CollectiveMainloopFwdSm80ILi8ELi1ELb0EN4cute5tupleIJNS5_1CILi128EEENS7_ILi48EEENS7_ILi256EEEEEELi256ENS_10bfloat16_tEfNS_4arch4Sm80ELb0ELb1ELb0ELb1ELb0ELb1ELb1ELb1EEENS1_21CollectiveEpilogueFwdINS6_IJS8_SA_S9_EEENS6_IJNS7_ILi1EEESI_SI_EEESC_SE_Li256ELb1ELb1ELb1ELb0EEENS1_36VarlenDynamicPersistentTileSchedulerILi128ELi48ELi256ELi256ELb1ELb1ELb0ELb1ELb0ELb1EEEEEEEEEvNT_6ParamsE --------------------------
	.section	.text._ZN7cutlass13device_kernelIN5flash19enable_sm80_to_sm89INS1_16FlashAttnFwdSm80INS1_25CollectiveMainloopFwdSm80ILi8ELi1ELb0EN4cute5tupleIJNS5_1CILi128EEENS7_ILi48EEENS7_ILi256EEEEEELi256ENS_10bfloat16_tEfNS_4arch4Sm80ELb0ELb1ELb0ELb1ELb0ELb1ELb1ELb1EEENS1_21CollectiveEpilogueFwdINS6_IJS8_SA_S9_EEENS6_IJNS7_ILi1EEESI_SI_EEESC_SE_Li256ELb1ELb1ELb1ELb0EEENS1_36VarlenDynamicPersistentTileSchedulerILi128ELi48ELi256ELi256ELb1ELb1ELb0ELb1ELb0ELb1EEEEEEEEEvNT_6ParamsE,"ax",@progbits
	.align	128
.text._ZN7cutlass13device_kernelIN5flash19enable_sm80_to_sm89INS1_16FlashAttnFwdSm80INS1_25CollectiveMainloopFwdSm80ILi8ELi1ELb0EN4cute5tupleIJNS5_1CILi128EEENS7_ILi48EEENS7_ILi256EEEEEELi256ENS_10bfloat16_tEfNS_4arch4Sm80ELb0ELb1ELb0ELb1ELb0ELb1ELb1ELb1EEENS1_21CollectiveEpilogueFwdINS6_IJS8_SA_S9_EEENS6_IJNS7_ILi1EEESI_SI_EEESC_SE_Li256ELb1ELb1ELb1ELb0EEENS1_36VarlenDynamicPersistentTileSchedulerILi128ELi48ELi256ELi256ELb1ELb1ELb0ELb1ELb0ELb1EEEEEEEEEvNT_6ParamsE:
        .type           _ZN7cutlass13device_kernelIN5flash19enable_sm80_to_sm89INS1_16FlashAttnFwdSm80INS1_25CollectiveMainloopFwdSm80ILi8ELi1ELb0EN4cute5tupleIJNS5_1CILi128EEENS7_ILi48EEENS7_ILi256EEEEEELi256ENS_10bfloat16_tEfNS_4arch4Sm80ELb0ELb1ELb0ELb1ELb0ELb1ELb1ELb1EEENS1_21CollectiveEpilogueFwdINS6_IJS8_SA_S9_EEENS6_IJNS7_ILi1EEESI_SI_EEESC_SE_Li256ELb1ELb1ELb1ELb0EEENS1_36VarlenDynamicPersistentTileSchedulerILi128ELi48ELi256ELi256ELb1ELb1ELb0ELb1ELb0ELb1EEEEEEEEEvNT_6ParamsE,@function
        .size           _ZN7cutlass13device_kernelIN5flash19enable_sm80_to_sm89INS1_16FlashAttnFwdSm80INS1_25CollectiveMainloopFwdSm80ILi8ELi1ELb0EN4cute5tupleIJNS5_1CILi128EEENS7_ILi48EEENS7_ILi256EEEEEELi256ENS_10bfloat16_tEfNS_4arch4Sm80ELb0ELb1ELb0ELb1ELb0ELb1ELb1ELb1EEENS1_21CollectiveEpilogueFwdINS6_IJS8_SA_S9_EEENS6_IJNS7_ILi1EEESI_SI_EEESC_SE_Li256ELb1ELb1ELb1ELb0EEENS1_36VarlenDynamicPersistentTileSchedulerILi128ELi48ELi256ELi256ELb1ELb1ELb0ELb1ELb0ELb1EEEEEEEEEvNT_6ParamsE,(.L_x_68 - _ZN7cutlass13device_kernelIN5flash19enable_sm80_to_sm89INS1_16FlashAttnFwdSm80INS1_25CollectiveMainloopFwdSm80ILi8ELi1ELb0EN4cute5tupleIJNS5_1CILi128EEENS7_ILi48EEENS7_ILi256EEEEEELi256ENS_10bfloat16_tEfNS_4arch4Sm80ELb0ELb1ELb0ELb1ELb0ELb1ELb1ELb1EEENS1_21CollectiveEpilogueFwdINS6_IJS8_SA_S9_EEENS6_IJNS7_ILi1EEESI_SI_EEESC_SE_Li256ELb1ELb1ELb1ELb0EEENS1_36VarlenDynamicPersistentTileSchedulerILi128ELi48ELi256ELi256ELb1ELb1ELb0ELb1ELb0ELb1EEEEEEEEEvNT_6ParamsE)
        .other          _ZN7cutlass13device_kernelIN5flash19enable_sm80_to_sm89INS1_16FlashAttnFwdSm80INS1_25CollectiveMainloopFwdSm80ILi8ELi1ELb0EN4cute5tupleIJNS5_1CILi128EEENS7_ILi48EEENS7_ILi256EEEEEELi256ENS_10bfloat16_tEfNS_4arch4Sm80ELb0ELb1ELb0ELb1ELb0ELb1ELb1ELb1EEENS1_21CollectiveEpilogueFwdINS6_IJS8_SA_S9_EEENS6_IJNS7_ILi1EEESI_SI_EEESC_SE_Li256ELb1ELb1ELb1ELb0EEENS1_36VarlenDynamicPersistentTileSchedulerILi128ELi48ELi256ELi256ELb1ELb1ELb0ELb1ELb0ELb1EEEEEEEEEvNT_6ParamsE,@"STO_CUDA_ENTRY STV_DEFAULT"
_ZN7cutlass13device_kernelIN5flash19enable_sm80_to_sm89INS1_16FlashAttnFwdSm80INS1_25CollectiveMainloopFwdSm80ILi8ELi1ELb0EN4cute5tupleIJNS5_1CILi128EEENS7_ILi48EEENS7_ILi256EEEEEELi256ENS_10bfloat16_tEfNS_4arch4Sm80ELb0ELb1ELb0ELb1ELb0ELb1ELb1ELb1EEENS1_21CollectiveEpilogueFwdINS6_IJS8_SA_S9_EEENS6_IJNS7_ILi1EEESI_SI_EEESC_SE_Li256ELb1ELb1ELb1ELb0EEENS1_36VarlenDynamicPersistentTileSchedulerILi128ELi48ELi256ELi256ELb1ELb1ELb0ELb1ELb0ELb1EEEEEEEEEvNT_6ParamsE:
[----:B------:R-:W-:Y:S01]  /*0000*/  LDC R1, c[0x0][0x28] ;  /* 0x00000a00ff017b82 */ /* 0x000fe20000000800 */
[----:B------:R-:W-:Y:S05]  /*0010*/  EXIT ;  /* 0x000000000000794d */ /* 0x000fea0003800000 */
.L_x_32:
        /* <DEDUP_REMOVED lines=14> */
.L_x_68:


//--------------------- .text._ZN7cutlass13device_kernelIN5flash19enable_sm80_to_sm89INS1_16FlashAttnFwdSm80INS1_25CollectiveMainloopFwdSm80ILi8ELi1ELb0EN4cute5tupleIJNS5_1CILi128EEENS7_ILi96EEENS7_ILi256EEEEEELi256ENS_10bfloat16_tEfNS_4arch4Sm80ELb1ELb0ELb0ELb0ELb0ELb0ELb1ELb1EEENS1_21CollectiveEpilogueFwdINS6_IJS8_SA_S9_EEENS6_IJNS7_ILi1EEESI_SI_EEESC_SE_Li256ELb0ELb1ELb1ELb0EEENS1_30DynamicPersistentTileSchedulerILi256ELi256ELb1ELb1ELb0EEEEEEEEEvNT_6ParamsE --------------------------
	.section	.text._ZN7cutlass13device_kernelIN5flash19enable_sm80_to_sm89INS1_16FlashAttnFwdSm80INS1_25CollectiveMainloopFwdSm80ILi8ELi1ELb0EN4cute5tupleIJNS5_1CILi128EEENS7_ILi96EEENS7_ILi256EEEEEELi256ENS_10bfloat16_tEfNS_4arch4Sm80ELb1ELb0ELb0ELb0ELb0ELb0ELb1ELb1EEENS1_21CollectiveEpilogueFwdINS6_IJS8_SA_S9_EEENS6_IJNS7_ILi1EEESI_SI_EEESC_SE_Li256ELb0ELb1ELb1ELb0EEENS1_30DynamicPersistentTileSchedulerILi256ELi256ELb1ELb1ELb0EEEEEEEEEvNT_6ParamsE,"ax",@progbits
	.align	128
.text._ZN7cutlass13device_kernelIN5flash19enable_sm80_to_sm89INS1_16FlashAttnFwdSm80INS1_25CollectiveMainloopFwdSm80ILi8ELi1ELb0EN4cute5tupleIJNS5_1CILi128EEENS7_ILi96EEENS7_ILi256EEEEEELi256ENS_10bfloat16_tEfNS_4arch4Sm80ELb1ELb0ELb0ELb0ELb0ELb0ELb1ELb1EEENS1_21CollectiveEpilogueFwdINS6_IJS8_SA_S9_EEENS6_IJNS7_ILi1EEESI_SI_EEESC_SE_Li256ELb0ELb1ELb1ELb0EEENS1_30DynamicPersistentTileSchedulerILi256ELi256ELb1ELb1ELb0EEEEEEEEEvNT_6ParamsE:
        .type           _ZN7cutlass13device_kernelIN5flash19enable_sm80_to_sm89INS1_16FlashAttnFwdSm80INS1_25CollectiveMainloopFwdSm80ILi8ELi1ELb0EN4cute5tupleIJNS5_1CILi128EEENS7_ILi96EEENS7_ILi256EEEEEELi256ENS_10bfloat16_tEfNS_4arch4Sm80ELb1ELb0ELb0ELb0ELb0ELb0ELb1ELb1EEENS1_21CollectiveEpilogueFwdINS6_IJS8_SA_S9_EEENS6_IJNS7_ILi1EEESI_SI_EEESC_SE_Li256ELb0ELb1ELb1ELb0EEENS1_30DynamicPersistentTileSchedulerILi256ELi256ELb1ELb1ELb0EEEEEEEEEvNT_6ParamsE,@function
        .size           _ZN7cutlass13device_kernelIN5flash19enable_sm80_to_sm89INS1_16FlashAttnFwdSm80INS1_25CollectiveMainloopFwdSm80ILi8ELi1ELb0EN4cute5tupleIJNS5_1CILi128EEENS7_ILi96EEENS7_ILi256EEEEEELi256ENS_10bfloat16_tEfNS_4arch4Sm80ELb1ELb0ELb0ELb0ELb0ELb0ELb1ELb1EEENS1_21CollectiveEpilogueFwdINS6_IJS8_SA_S9_EEENS6_IJNS7_ILi1EEESI_SI_EEESC_SE_Li256ELb0ELb1ELb1ELb0EEENS1_30DynamicPersistentTileSchedulerILi256ELi256ELb1ELb1ELb0EEEEEEEEEvNT_6ParamsE,(.L_x_69 - _ZN7cutlass13device_kernelIN5flash19enable_sm80_to_sm89INS1_16FlashAttnFwdSm80INS1_25CollectiveMainloopFwdSm80ILi8ELi1ELb0EN4cute5tupleIJNS5_1CILi128EEENS7_ILi96EEENS7_ILi256EEEEEELi256ENS_10bfloat16_tEfNS_4arch4Sm80ELb1ELb0ELb0ELb0ELb0ELb0ELb1ELb1EEENS1_21CollectiveEpilogueFwdINS6_IJS8_SA_S9_EEENS6_IJNS7_ILi1EEESI_SI_EEESC_SE_Li256ELb0ELb1ELb1ELb0EEENS1_30DynamicPersistentTileSchedulerILi256ELi256ELb1ELb1ELb0EEEEEEEEEvNT_6ParamsE)
        .other          _ZN7cutlass13device_kernelIN5flash19enable_sm80_to_sm89INS1_16FlashAttnFwdSm80INS1_25CollectiveMainloopFwdSm80ILi8ELi1ELb0EN4cute5tupleIJNS5_1CILi128EEENS7_ILi96EEENS7_ILi256EEEEEELi256ENS_10bfloat16_tEfNS_4arch4Sm80ELb1ELb0ELb0ELb0ELb0ELb0ELb1ELb1EEENS1_21CollectiveEpilogueFwdINS6_IJS8_SA_S9_EEENS6_IJNS7_ILi1EEESI_SI_EEESC_SE_Li256ELb0ELb1ELb1ELb0EEENS1_30DynamicPersistentTileSchedulerILi256ELi256ELb1ELb1ELb0EEEEEEEEEvNT_6ParamsE,@"STO_CUDA_ENTRY STV_DEFAULT"
_ZN7cutlass13device_kernelIN5flash19enable_sm80_to_sm89INS1_16FlashAttnFwdSm80INS1_25CollectiveMainloopFwdSm80ILi8ELi1ELb0EN4cute5tupleIJNS5_1CILi128EEENS7_ILi96EEENS7_ILi256EEEEEELi256ENS_10bfloat16_tEfNS_4arch4Sm80ELb1ELb0ELb0ELb0ELb0ELb0ELb1ELb1EEENS1_21CollectiveEpilogueFwdINS6_IJS8_SA_S9_EEENS6_IJNS7_ILi1EEESI_SI_EEESC_SE_Li256ELb0ELb1ELb1ELb0EEENS1_30DynamicPersistentTileSchedulerILi256ELi256ELb1ELb1ELb0EEEEEEEEEvNT_6ParamsE:
[----:B------:R-:W-:Y:S01]  /*0000*/  LDC R1, c[0x0][0x28] ;  /* 0x00000a00ff017b82 */ /* 0x000fe20000000800 */
[----:B------:R-:W-:Y:S05]  /*0010*/  EXIT ;  /* 0x000000000000794d */ /* 0x000fea0003800000 */
.L_x_33:
        /* <DEDUP_REMOVED lines=14> */
.L_x_69:


//--------------------- .text._ZN7cutlass13device_kernelIN5flash19enable_sm80_to_sm89INS1_16FlashAttnFwdSm80INS1_25CollectiveMainloopFwdSm80ILi8ELi1ELb0EN4cute5tupleIJNS5_1CILi128EEENS7_ILi64EEENS7_ILi256EEEEEELi256ENS_10bfloat16_tEfNS_4arch4Sm80ELb1ELb0ELb0ELb1ELb0ELb0ELb1ELb1EEENS1_21CollectiveEpilogueFwdINS6_IJS8_SA_S9_EEENS6_IJNS7_ILi1EEESI_SI_EEESC_SE_Li256ELb1ELb1ELb1ELb0EEENS1_36VarlenDynamicPersistentTileSchedulerILi128ELi64ELi256ELi256ELb1ELb1ELb0ELb1ELb1ELb1EEEEEEEEEvNT_6ParamsE --------------------------
	.section	.text._ZN7cutlass13device_kernelIN5flash19enable_sm80_to_sm89INS1_16FlashAttnFwdSm80INS1_25CollectiveMainloopFwdSm80ILi8ELi1ELb0EN4cute5tupleIJNS5_1CILi128EEENS7_ILi64EEENS7_ILi256EEEEEELi256ENS_10bfloat16_tEfNS_4arch4Sm80ELb1ELb0ELb0ELb1ELb0ELb0ELb1ELb1EEENS1_21CollectiveEpilogueFwdINS6_IJS8_SA_S9_EEENS6_IJNS7_ILi1EEESI_SI_EEESC_SE_Li256ELb1ELb1ELb1ELb0EEENS1_36VarlenDynamicPersistentTileSchedulerILi128ELi64ELi256ELi256ELb1ELb1ELb0ELb1ELb1ELb1EEEEEEEEEvNT_6ParamsE,"ax",@progbits
	.align	128
.text._ZN7cutlass13device_kernelIN5flash19enable_sm80_to_sm89INS1_16FlashAttnFwdSm80INS1_25CollectiveMainloopFwdSm80ILi8ELi1ELb0EN4cute5tupleIJNS5_1CILi128EEENS7_ILi64EEENS7_ILi256EEEEEELi256ENS_10bfloat16_tEfNS_4arch4Sm80ELb1ELb0ELb0ELb1ELb0ELb0ELb1ELb1EEENS1_21CollectiveEpilogueFwdINS6_IJS8_SA_S9_EEENS6_IJNS7_ILi1EEESI_SI_EEESC_SE_Li256ELb1ELb1ELb1ELb0EEENS1_36VarlenDynamicPersistentTileSchedulerILi128ELi64ELi256ELi256ELb1ELb1ELb0ELb1ELb1ELb1EEEEEEEEEvNT_6ParamsE:
        .type           _ZN7cutlass13device_kernelIN5flash19enable_sm80_to_sm89INS1_16FlashAttnFwdSm80INS1_25CollectiveMainloopFwdSm80ILi8ELi1ELb0EN4cute5tupleIJNS5_1CILi128EEENS7_ILi64EEENS7_ILi256EEEEEELi256ENS_10bfloat16_tEfNS_4arch4Sm80ELb1ELb0ELb0ELb1ELb0ELb0ELb1ELb1EEENS1_21CollectiveEpilogueFwdINS6_IJS8_SA_S9_EEENS6_IJNS7_ILi1EEESI_SI_EEESC_SE_Li256ELb1ELb1ELb1ELb0EEENS1_36VarlenDynamicPersistentTileSchedulerILi128ELi64ELi256ELi256ELb1ELb1ELb0ELb1ELb1ELb1EEEEEEEEEvNT_6ParamsE,@function
        .size           _ZN7cutlass13device_kernelIN5flash19enable_sm80_to_sm89INS1_16FlashAttnFwdSm80INS1_25CollectiveMainloopFwdSm80ILi8ELi1ELb0EN4cute5tupleIJNS5_1CILi128EEENS7_ILi64EEENS7_ILi256EEEEEELi256ENS_10bfloat16_tEfNS_4arch4Sm80ELb1ELb0ELb0ELb1ELb0ELb0ELb1ELb1EEENS1_21CollectiveEpilogueFwdINS6_IJS8_SA_S9_EEENS6_IJNS7_ILi1EEESI_SI_EEESC_SE_Li256ELb1ELb1ELb1ELb0EEENS1_36VarlenDynamicPersistentTileSchedulerILi128ELi64ELi256ELi256ELb1ELb1ELb0ELb1ELb1ELb1EEEEEEEEEvNT_6ParamsE,(.L_x_70 - _ZN7cutlass13device_kernelIN5flash19enable_sm80_to_sm89INS1_16FlashAttnFwdSm80INS1_25CollectiveMainloopFwdSm80ILi8ELi1ELb0EN4cute5tupleIJNS5_1CILi128EEENS7_ILi64EEENS7_ILi256EEEEEELi256ENS_10bfloat16_tEfNS_4arch4Sm80ELb1ELb0ELb0ELb1ELb0ELb0ELb1ELb1EEENS1_21CollectiveEpilogueFwdINS6_IJS8_SA_S9_EEENS6_IJNS7_ILi1EEESI_SI_EEESC_SE_Li256ELb1ELb1ELb1ELb0EEENS1_36VarlenDynamicPersistentTileSchedulerILi128ELi64ELi256ELi256ELb1ELb1ELb0ELb1ELb1ELb1EEEEEEEEEvNT_6ParamsE)
        .other          _ZN7cutlass13device_kernelIN5flash19enable_sm80_to_sm89INS1_16FlashAttnFwdSm80INS1_25CollectiveMainloopFwdSm80ILi8ELi1ELb0EN4cute5tupleIJNS5_1CILi128EEENS7_ILi64EEENS7_ILi256EEEEEELi256ENS_10bfloat16_tEfNS_4arch4Sm80ELb1ELb0ELb0ELb1ELb0ELb0ELb1ELb1EEENS1_21CollectiveEpilogueFwdINS6_IJS8_SA_S9_EEENS6_IJNS7_ILi1EEESI_SI_EEESC_SE_Li256ELb1ELb1ELb1ELb0EEENS1_36VarlenDynamicPersistentTileSchedulerILi128ELi64ELi256ELi256ELb1ELb1ELb0ELb1ELb1ELb1EEEEEEEEEvNT_6ParamsE,@"STO_CUDA_ENTRY STV_DEFAULT"
_ZN7cutlass13device_kernelIN5flash19enable_sm80_to_sm89INS1_16FlashAttnFwdSm80INS1_25CollectiveMainloopFwdSm80ILi8ELi1ELb0EN4cute5tupleIJNS5_1CILi128EEENS7_ILi64EEENS7_ILi256EEEEEELi256ENS_10bfloat16_tEfNS_4arch4Sm80ELb1ELb0ELb0ELb1ELb0ELb0ELb1ELb1EEENS1_21CollectiveEpilogueFwdINS6_IJS8_SA_S9_EEENS6_IJNS7_ILi1EEESI_SI_EEESC_SE_Li256ELb1ELb1ELb1ELb0EEENS1_36VarlenDynamicPersistentTileSchedulerILi128ELi64ELi256ELi256ELb1ELb1ELb0ELb1ELb1ELb1EEEEEEEEEvNT_6ParamsE:
[----:B------:R-:W-:Y:S01]  /*0000*/  LDC R1, c[0x0][0x28] ;  /* 0x00000a00ff017b82 */ /* 0x000fe20000000800 */
[----:B------:R-:W-:Y:S05]  /*0010*/  EXIT ;  /* 0x000000000000794d */ /* 0x000fea0003800000 */
.L_x_34:
        /* <DEDUP_REMOVED lines=14> */
.L_x_70:


//--------------------- .text._ZN7cutlass13device_kernelIN5flash19enable_sm80_to_sm89INS1_16FlashAttnFwdSm80INS1_25CollectiveMainloopFwdSm80ILi8ELi1ELb0EN4cute5tupleIJNS5_1CILi128EEENS7_ILi48EEENS7_ILi256EEEEEELi256ENS_10bfloat16_tEfNS_4arch4Sm80ELb1ELb0ELb0ELb1ELb0ELb1ELb1ELb1EEENS1_21CollectiveEpilogueFwdINS6_IJS8_SA_S9_EEENS6_IJNS7_ILi1EEESI_SI_EEESC_SE_Li256ELb1ELb1ELb1ELb0EEENS1_36VarlenDynamicPersistentTileSchedulerILi128ELi48ELi256ELi256ELb1ELb1ELb0ELb1ELb1ELb1EEEEEEEEEvNT_6ParamsE --------------------------
	.section	.text._ZN7cutlass13device_kernelIN5flash19enable_sm80_to_sm89INS1_16FlashAttnFwdSm80INS1_25CollectiveMainloopFwdSm80ILi8ELi1ELb0EN4cute5tupleIJNS5_1CILi128EEENS7_ILi48EEENS7_ILi256EEEEEELi256ENS_10bfloat16_tEfNS_4arch4Sm80ELb1ELb0ELb0ELb1ELb0ELb1ELb1ELb1EEENS1_21CollectiveEpilogueFwdINS6_IJS8_SA_S9_EEENS6_IJNS7_ILi1EEESI_SI_EEESC_SE_Li256ELb1ELb1ELb1ELb0EEENS1_36VarlenDynamicPersistentTileSchedulerILi128ELi48ELi256ELi256ELb1ELb1ELb0ELb1ELb1ELb1EEEEEEEEEvNT_6ParamsE,"ax",@progbits
	.align	128
.text._ZN7cutlass13device_kernelIN5flash19enable_sm80_to_sm89INS1_16FlashAttnFwdSm80INS1_25CollectiveMainloopFwdSm80ILi8ELi1ELb0EN4cute5tupleIJNS5_1CILi128EEENS7_ILi48EEENS7_ILi256EEEEEELi256ENS_10bfloat16_tEfNS_4arch4Sm80ELb1ELb0ELb0ELb1ELb0ELb1ELb1ELb1EEENS1_21CollectiveEpilogueFwdINS6_IJS8_SA_S9_EEENS6_IJNS7_ILi1EEESI_SI_EEESC_SE_Li256ELb1ELb1ELb1ELb0EEENS1_36VarlenDynamicPersistentTileSchedulerILi128ELi48ELi256ELi256ELb1ELb1ELb0ELb1ELb1ELb1EEEEEEEEEvNT_6ParamsE:
        .type           _ZN7cutlass13device_kernelIN5flash19enable_sm80_to_sm89INS1_16FlashAttnFwdSm80INS1_25CollectiveMainloopFwdSm80ILi8ELi1ELb0EN4cute5tupleIJNS5_1CILi128EEENS7_ILi48EEENS7_ILi256EEEEEELi256ENS_10bfloat16_tEfNS_4arch4Sm80ELb1ELb0ELb0ELb1ELb0ELb1ELb1ELb1EEENS1_21CollectiveEpilogueFwdINS6_IJS8_SA_S9_EEENS6_IJNS7_ILi1EEESI_SI_EEESC_SE_Li256ELb1ELb1ELb1ELb0EEENS1_36VarlenDynamicPersistentTileSchedulerILi128ELi48ELi256ELi256ELb1ELb1ELb0ELb1ELb1ELb1EEEEEEEEEvNT_6ParamsE,@function
        .size           _ZN7cutlass13device_kernelIN5flash19enable_sm80_to_sm89INS1_16FlashAttnFwdSm80INS1_25CollectiveMainloopFwdSm80ILi8ELi1ELb0EN4cute5tupleIJNS5_1CILi128EEENS7_ILi48EEENS7_ILi256EEEEEELi256ENS_10bfloat16_tEfNS_4arch4Sm80ELb1ELb0ELb0ELb1ELb0ELb1ELb1ELb1EEENS1_21CollectiveEpilogueFwdINS6_IJS8_SA_S9_EEENS6_IJNS7_ILi1EEESI_SI_EEESC_SE_Li256ELb1ELb1ELb1ELb0EEENS1_36VarlenDynamicPersistentTileSchedulerILi128ELi48ELi256ELi256ELb1ELb1ELb0ELb1ELb1ELb1EEEEEEEEEvNT_6ParamsE,(.L_x_71 - _ZN7cutlass13device_kernelIN5flash19enable_sm80_to_sm89INS1_16FlashAttnFwdSm80INS1_25CollectiveMainloopFwdSm80ILi8ELi1ELb0EN4cute5tupleIJNS5_1CILi128EEENS7_ILi48EEENS7_ILi256EEEEEELi256ENS_10bfloat16_tEfNS_4arch4Sm80ELb1ELb0ELb0ELb1ELb0ELb1ELb1ELb1EEENS1_21CollectiveEpilogueFwdINS6_IJS8_SA_S9_EEENS6_IJNS7_ILi1EEESI_SI_EEESC_SE_Li256ELb1ELb1ELb1ELb0EEENS1_36VarlenDynamicPersistentTileSchedulerILi128ELi48ELi256ELi256ELb1ELb1ELb0ELb1ELb1ELb1EEEEEEEEEvNT_6ParamsE)
        .other          _ZN7cutlass13device_kernelIN5flash19enable_sm80_to_sm89INS1_16FlashAttnFwdSm80INS1_25CollectiveMainloopFwdSm80ILi8ELi1ELb0EN4cute5tupleIJNS5_1CILi128EEENS7_ILi48EEENS7_ILi256EEEEEELi256ENS_10bfloat16_tEfNS_4arch4Sm80ELb1ELb0ELb0ELb1ELb0ELb1ELb1ELb1EEENS1_21CollectiveEpilogueFwdINS6_IJS8_SA_S9_EEENS6_IJNS7_ILi1EEESI_SI_EEESC_SE_Li256ELb1ELb1ELb1ELb0EEENS1_36VarlenDynamicPersistentTileSchedulerILi128ELi48ELi256ELi256ELb1ELb1ELb0ELb1ELb1ELb1EEEEEEEEEvNT_6ParamsE,@"STO_CUDA_ENTRY STV_DEFAULT"
_ZN7cutlass13device_kernelIN5flash19enable_sm80_to_sm89INS1_16FlashAttnFwdSm80INS1_25CollectiveMainloopFwdSm80ILi8ELi1ELb0EN4cute5tupleIJNS5_1CILi128EEENS7_ILi48EEENS7_ILi256EEEEEELi256ENS_10bfloat16_tEfNS_4arch4Sm80ELb1ELb0ELb0ELb1ELb0ELb1ELb1ELb1EEENS1_21CollectiveEpilogueFwdINS6_IJS8_SA_S9_EEENS6_IJNS7_ILi1EEESI_SI_EEESC_SE_Li256ELb1ELb1ELb1ELb0EEENS1_36VarlenDynamicPersistentTileSchedulerILi128ELi48ELi256ELi256ELb1ELb1ELb0ELb1ELb1ELb1EEEEEEEEEvNT_6ParamsE:
[----:B------:R-:W-:Y:S01]  /*0000*/  LDC R1, c[0x0][0x28] ;  /* 0x00000a00ff017b82 */ /* 0x000fe20000000800 */
[----:B------:R-:W-:Y:S05]  /*0010*/  EXIT ;  /* 0x000000000000794d */ /* 0x000fea0003800000 */
.L_x_35:
        /* <DEDUP_REMOVED lines=14> */
.L_x_71:


//--------------------- .nv.shared.reserved.0     --------------------------
	.section	.nv.shared.reserved.0,"aw",@nobits
	.weak		__nv_reservedSMEM_offset_0_alias
	.size		__nv_reservedSMEM_offset_0_alias, 0, 0
	.other		__nv_reservedSMEM_offset_0_alias,@"STO_CUDA_RESERVED_SHARED STV_DEFAULT"
__nv_reservedSMEM_offset_0_alias:
	.zero		0


//--------------------- .nv.global                --------------------------
	.section	.nv.global,"aw",@nobits
.nv.global:
	.type		_ZN83_INTERNAL_2a676b3d_47_flash_fwd_hdim256_bf16_split_softcapall_sm80_cu_cb12e5b6_32694cute1_E,@object
	.size		_ZN83_INTERNAL_2a676b3d_47_flash_fwd_hdim256_bf16_split_softcapall_sm80_cu_cb12e5b6_32694cute1_E,(_ZN83_INTERNAL_2a676b3d_47_flash_fwd_hdim256_bf16_split_softcapall_sm80_cu_cb12e5b6_32694cuda3std3__45__cpo6cbeginE - _ZN83_INTERNAL_2a676b3d_47_flash_fwd_hdim256_bf16_split_softcapall_sm80_cu_cb12e5b6_32694cute1_E)
_ZN83_INTERNAL_2a676b3d_47_flash_fwd_hdim256_bf16_split_softcapall_sm80_cu_cb12e5b6_32694cute1_E:
	.zero		1
	.type		_ZN83_INTERNAL_2a676b3d_47_flash_fwd_hdim256_bf16_split_softcapall_sm80_cu_cb12e5b6_32694cuda3std3__45__cpo6cbeginE,@object
	.size		_ZN83_INTERNAL_2a676b3d_47_flash_fwd_hdim256_bf16_split_softcapall_sm80_cu_cb12e5b6_32694cuda3std3__45__cpo6cbeginE,(_ZN83_INTERNAL_2a676b3d_47_flash_fwd_hdim256_bf16_split_softcapall_sm80_cu_cb12e5b6_32694cuda3std3__48in_placeE - _ZN83_INTERNAL_2a676b3d_47_flash_fwd_hdim256_bf16_split_softcapall_sm80_cu_cb12e5b6_32694cuda3std3__45__cpo6cbeginE)
_ZN83_INTERNAL_2a676b3d_47_flash_fwd_hdim256_bf16_split_softcapall_sm80_cu_cb12e5b6_32694cuda3std3__45__cpo6cbeginE:
	.zero		1
	.type		_ZN83_INTERNAL_2a676b3d_47_flash_fwd_hdim256_bf16_split_softcapall_sm80_cu_cb12e5b6_32694cuda3std3__48in_placeE,@object
	.size		_ZN83_INTERNAL_2a676b3d_47_flash_fwd_hdim256_bf16_split_softcapall_sm80_cu_cb12e5b6_32694cuda3std3__48in_placeE,(_ZN83_INTERNAL_2a676b3d_47_flash_fwd_hdim256_bf16_split_softcapall_sm80_cu_cb12e5b6_32694cuda3std6ranges3__45__cpo9iter_moveE - _ZN83_INTERNAL_2a676b3d_47_flash_fwd_hdim256_bf16_split_softcapall_sm80_cu_cb12e5b6_32694cuda3std3__48in_placeE)
_ZN83_INTERNAL_2a676b3d_47_flash_fwd_hdim256_bf16_split_softcapall_sm80_cu_cb12e5b6_32694cuda3std3__48in_placeE:
	.zero		1
	.type		_ZN83_INTERNAL_2a676b3d_47_flash_fwd_hdim256_bf16_split_softcapall_sm80_cu_cb12e5b6_32694cuda3std6ranges3__45__cpo9iter_moveE,@object
	.size		_ZN83_INTERNAL_2a676b3d_47_flash_fwd_hdim256_bf16_split_softcapall_sm80_cu_cb12e5b6_32694cuda3std6ranges3__45__cpo9iter_moveE,(_ZN83_INTERNAL_2a676b3d_47_flash_fwd_hdim256_bf16_split_softcapall_sm80_cu_cb12e5b6_32694cuda3std3__45__cpo5beginE - _ZN83_INTERNAL_2a676b3d_47_flash_fwd_hdim256_bf16_split_softcapall_sm80_cu_cb12e5b6_32694cuda3std6ranges3__45__cpo9iter_moveE)
_ZN83_INTERNAL_2a676b3d_47_flash_fwd_hdim256_bf16_split_softcapall_sm80_cu_cb12e5b6_32694cuda3std6ranges3__45__cpo9iter_moveE:
	.zero		1
	.type		_ZN83_INTERNAL_2a676b3d_47_flash_fwd_hdim256_bf16_split_softcapall_sm80_cu_cb12e5b6_32694cuda3std3__45__cpo5beginE,@object
	.size		_ZN83_INTERNAL_2a676b3d_47_flash_fwd_hdim256_bf16_split_softcapall_sm80_cu_cb12e5b6_32694cuda3std3__45__cpo5beginE,(_ZN83_INTERNAL_2a676b3d_47_flash_fwd_hdim256_bf16_split_softcapall_sm80_cu_cb12e5b6_32694cuda3std3__485_GLOBAL__N__2a676b3d_47_flash_fwd_hdim256_bf16_split_softcapall_sm80_cu_cb12e5b6_32696ignoreE - _ZN83_INTERNAL_2a676b3d_47_flash_fwd_hdim256_bf16_split_softcapall_sm80_cu_cb12e5b6_32694cuda3std3__45__cpo5beginE)
_ZN83_INTERNAL_2a676b3d_47_flash_fwd_hdim256_bf16_split_softcapall_sm80_cu_cb12e5b6_32694cuda3std3__45__cpo5beginE:
	.zero		1
	.type		_ZN83_INTERNAL_2a676b3d_47_flash_fwd_hdim256_bf16_split_softcapall_sm80_cu_cb12e5b6_32694cuda3std3__485_GLOBAL__N__2a676b3d_47_flash_fwd_hdim256_bf16_split_softcapall_sm80_cu_cb12e5b6_32696ignoreE,@object
	.size		_ZN83_INTERNAL_2a676b3d_47_flash_fwd_hdim256_bf16_split_softcapall_sm80_cu_cb12e5b6_32694cuda3std3__485_GLOBAL__N__2a676b3d_47_flash_fwd_hdim256_bf16_split_softcapall_sm80_cu_cb12e5b6_32696ignoreE,(_ZN83_INTERNAL_2a676b3d_47_flash_fwd_hdim256_bf16_split_softcapall_sm80_cu_cb12e5b6_32694cute7productE - _ZN83_INTERNAL_2a676b3d_47_flash_fwd_hdim256_bf16_split_softcapall_sm80_cu_cb12e5b6_32694cuda3std3__485_GLOBAL__N__2a676b3d_47_flash_fwd_hdim256_bf16_split_softcapall_sm80_cu_cb12e5b6_32696ignoreE)
_ZN83_INTERNAL_2a676b3d_47_flash_fwd_hdim256_bf16_split_softcapall_sm80_cu_cb12e5b6_32694cuda3std3__485_GLOBAL__N__2a676b3d_47_flash_fwd_hdim256_bf16_split_softcapall_sm80_cu_cb12e5b6_32696ignoreE:
	.zero		1
	.type		_ZN83_INTERNAL_2a676b3d_47_flash_fwd_hdim256_bf16_split_softcapall_sm80_cu_cb12e5b6_32694cute7productE,@object
	.size		_ZN83_INTERNAL_2a676b3d_47_flash_fwd_hdim256_bf16_split_softcapall_sm80_cu_cb12e5b6_32694cute7productE,(_ZN83_INTERNAL_2a676b3d_47_flash_fwd_hdim256_bf16_split_softcapall_sm80_cu_cb12e5b6_32694cuda3std3__45__cpo3endE - _ZN83_INTERNAL_2a676b3d_47_flash_fwd_hdim256_bf16_split_softcapall_sm80_cu_cb12e5b6_32694cute7productE)
_ZN83_INTERNAL_2a676b3d_47_flash_fwd_hdim256_bf16_split_softcapall_sm80_cu_cb12e5b6_32694cute7productE:
	.zero		1
	.type		_ZN83_INTERNAL_2a676b3d_47_flash_fwd_hdim256_bf16_split_softcapall_sm80_cu_cb12e5b6_32694cuda3std3__45__cpo3endE,@object
	.size		_ZN83_INTERNAL_2a676b3d_47_flash_fwd_hdim256_bf16_split_softcapall_sm80_cu_cb12e5b6_32694cuda3std3__45__cpo3endE,(_ZN83_INTERNAL_2a676b3d_47_flash_fwd_hdim256_bf16_split_softcapall_sm80_cu_cb12e5b6_32694cuda3std3__419piecewise_constructE - _ZN83_INTERNAL_2a676b3d_47_flash_fwd_hdim256_bf16_split_softcapall_sm80_cu_cb12e5b6_32694cuda3std3__45__cpo3endE)
_ZN83_INTERNAL_2a676b3d_47_flash_fwd_hdim256_bf16_split_softcapall_sm80_cu_cb12e5b6_32694cuda3std3__45__cpo3endE:
	.zero		1
	.type		_ZN83_INTERNAL_2a676b3d_47_flash_fwd_hdim256_bf16_split_softcapall_sm80_cu_cb12e5b6_32694cuda3std3__419piecewise_constructE,@object
	.size		_ZN83_INTERNAL_2a676b3d_47_flash_fwd_hdim256_bf16_split_softcapall_sm80_cu_cb12e5b6_32694cuda3std3__419piecewise_constructE,(_ZN83_INTERNAL_2a676b3d_47_flash_fwd_hdim256_bf16_split_softcapall_sm80_cu_cb12e5b6_32694cuda3std3__45__cpo4cendE - _ZN83_INTERNAL_2a676b3d_47_flash_fwd_hdim256_bf16_split_softcapall_sm80_cu_cb12e5b6_32694cuda3std3__419piecewise_constructE)
_ZN83_INTERNAL_2a676b3d_47_flash_fwd_hdim256_bf16_split_softcapall_sm80_cu_cb12e5b6_32694cuda3std3__419piecewise_constructE:
	.zero		1
	.type		_ZN83_INTERNAL_2a676b3d_47_flash_fwd_hdim256_bf16_split_softcapall_sm80_cu_cb12e5b6_32694cuda3std3__45__cpo4cendE,@object
	.size		_ZN83_INTERNAL_2a676b3d_47_flash_fwd_hdim256_bf16_split_softcapall_sm80_cu_cb12e5b6_32694cuda3std3__45__cpo4cendE,(_ZN83_INTERNAL_2a676b3d_47_flash_fwd_hdim256_bf16_split_softcapall_sm80_cu_cb12e5b6_32694cuda3std6ranges3__45__cpo4swapE - _ZN83_INTERNAL_2a676b3d_47_flash_fwd_hdim256_bf16_split_softcapall_sm80_cu_cb12e5b6_32694cuda3std3__45__cpo4cendE)
_ZN83_INTERNAL_2a676b3d_47_flash_fwd_hdim256_bf16_split_softcapall_sm80_cu_cb12e5b6_32694cuda3std3__45__cpo4cendE:
	.zero		1
	.type		_ZN83_INTERNAL_2a676b3d_47_flash_fwd_hdim256_bf16_split_softcapall_sm80_cu_cb12e5b6_32694cuda3std6ranges3__45__cpo4swapE,@object
	.size		_ZN83_INTERNAL_2a676b3d_47_flash_fwd_hdim256_bf16_split_softcapall_sm80_cu_cb12e5b6_32694cuda3std6ranges3__45__cpo4swapE,(.L_7 - _ZN83_INTERNAL_2a676b3d_47_flash_fwd_hdim256_bf16_split_softcapall_sm80_cu_cb12e5b6_32694cuda3std6ranges3__45__cpo4swapE)
_ZN83_INTERNAL_2a676b3d_47_flash_fwd_hdim256_bf16_split_softcapall_sm80_cu_cb12e5b6_32694cuda3std6ranges3__45__cpo4swapE:
	.zero		1
.L_7:


//--------------------- .nv.constant0._ZN7cutlass13device_kernelIN5flash19enable_sm80_to_sm89INS1_16FlashAttnFwdSm80INS1_25CollectiveMainloopFwdSm80ILi8ELi1ELb1EN4cute5tupleIJNS5_1CILi128EEENS7_ILi64EEENS7_ILi256EEEEEELi256ENS_10bfloat16_tEfNS_4arch4Sm80ELb0ELb0ELb1ELb0ELb0ELb0ELb1ELb1EEENS1_21CollectiveEpilogueFwdINS6_IJS8_SA_S9_EEENS6_IJNS7_ILi1EEESI_SI_EEESC_SE_Li256ELb0ELb1ELb1ELb0EEENS1_19SingleTileSchedulerILb0ELb1ELb1ELi128EEEEEEEEEvNT_6ParamsE --------------------------
	.section	.nv.constant0._ZN7cutlass13device_kernelIN5flash19enable_sm80_to_sm89INS1_16FlashAttnFwdSm80INS1_25CollectiveMainloopFwdSm80ILi8ELi1ELb1EN4cute5tupleIJNS5_1CILi128EEENS7_ILi64EEENS7_ILi256EEEEEELi256ENS_10bfloat16_tEfNS_4arch4Sm80ELb0ELb0ELb1ELb0ELb0ELb0ELb1ELb1EEENS1_21CollectiveEpilogueFwdINS6_IJS8_SA_S9_EEENS6_IJNS7_ILi1EEESI_SI_EEESC_SE_Li256ELb0ELb1ELb1ELb0EEENS1_19SingleTileSchedulerILb0ELb1ELb1ELi128EEEEEEEEEvNT_6ParamsE,"a",@progbits
	.sectionflags	@""
	.align	4
.nv.constant0._ZN7cutlass13device_kernelIN5flash19enable_sm80_to_sm89INS1_16FlashAttnFwdSm80INS1_25CollectiveMainloopFwdSm80ILi8ELi1ELb1EN4cute5tupleIJNS5_1CILi128EEENS7_ILi64EEENS7_ILi256EEEEEELi256ENS_10bfloat16_tEfNS_4arch4Sm80ELb0ELb0ELb1ELb0ELb0ELb0ELb1ELb1EEENS1_21CollectiveEpilogueFwdINS6_IJS8_SA_S9_EEENS6_IJNS7_ILi1EEESI_SI_EEESC_SE_Li256ELb0ELb1ELb1ELb0EEENS1_19SingleTileSchedulerILb0ELb1ELb1ELi128EEEEEEEEEvNT_6ParamsE:
	.zero		1576


//--------------------- .nv.constant0._ZN7cutlass13device_kernelIN5flash19enable_sm80_to_sm89INS1_16FlashAttnFwdSm80INS1_25CollectiveMainloopFwdSm80ILi8ELi1ELb1EN4cute5tupleIJNS5_1CILi128EEENS7_ILi48EEENS7_ILi256EEEEEELi256ENS_10bfloat16_tEfNS_4arch4Sm80ELb0ELb0ELb1ELb1ELb0ELb0ELb1ELb1EEENS1_21CollectiveEpilogueFwdINS6_IJS8_SA_S9_EEENS6_IJNS7_ILi1EEESI_SI_EEESC_SE_Li256ELb1ELb1ELb1ELb0EEENS1_36VarlenDynamicPersistentTileSchedulerILi128ELi48ELi256ELi256ELb1ELb1ELb0ELb0ELb1ELb1EEEEEEEEEvNT_6ParamsE --------------------------
	.section	.nv.constant0._ZN7cutlass13device_kernelIN5flash19enable_sm80_to_sm89INS1_16FlashAttnFwdSm80INS1_25CollectiveMainloopFwdSm80ILi8ELi1ELb1EN4cute5tupleIJNS5_1CILi128EEENS7_ILi48EEENS7_ILi256EEEEEELi256ENS_10bfloat16_tEfNS_4arch4Sm80ELb0ELb0ELb1ELb1ELb0ELb0ELb1ELb1EEENS1_21CollectiveEpilogueFwdINS6_IJS8_SA_S9_EEENS6_IJNS7_ILi1EEESI_SI_EEESC_SE_Li256ELb1ELb1ELb1ELb0EEENS1_36VarlenDynamicPersistentTileSchedulerILi128ELi48ELi256ELi256ELb1ELb1ELb0ELb0ELb1ELb1EEEEEEEEEvNT_6ParamsE,"a",@progbits
	.sectionflags	@""
	.align	4
.nv.constant0._ZN7cutlass13device_kernelIN5flash19enable_sm80_to_sm89INS1_16FlashAttnFwdSm80INS1_25CollectiveMainloopFwdSm80ILi8ELi1ELb1EN4cute5tupleIJNS5_1CILi128EEENS7_ILi48EEENS7_ILi256EEEEEELi256ENS_10bfloat16_tEfNS_4arch4Sm80ELb0ELb0ELb1ELb1ELb0ELb0ELb1ELb1EEENS1_21CollectiveEpilogueFwdINS6_IJS8_SA_S9_EEENS6_IJNS7_ILi1EEESI_SI_EEESC_SE_Li256ELb1ELb1ELb1ELb0EEENS1_36VarlenDynamicPersistentTileSchedulerILi128ELi48ELi256ELi256ELb1ELb1ELb0ELb0ELb1ELb1EEEEEEEEEvNT_6ParamsE:
	.zero		1608


//--------------------- .nv.constant0._ZN7cutlass13device_kernelIN5flash19enable_sm80_to_sm89INS1_16FlashAttnFwdSm80INS1_25CollectiveMainloopFwdSm80ILi8ELi1ELb0EN4cute5tupleIJNS5_1CILi128EEENS7_ILi32EEENS7_ILi256EEEEEELi256ENS_10bfloat16_tEfNS_4arch4Sm80ELb0ELb0ELb1ELb1ELb0ELb1ELb1ELb1EEENS1_21CollectiveEpilogueFwdINS6_IJS8_SA_S9_EEENS6_IJNS7_ILi1EEESI_SI_EEESC_SE_Li256ELb1ELb1ELb1ELb0EEENS1_36VarlenDynamicPersistentTileSchedulerILi128ELi32ELi256ELi256ELb1ELb1ELb0ELb0ELb1ELb1EEEEEEEEEvNT_6ParamsE --------------------------
	.section	.nv.constant0._ZN7cutlass13device_kernelIN5flash19enable_sm80_to_sm89INS1_16FlashAttnFwdSm80INS1_25CollectiveMainloopFwdSm80ILi8ELi1ELb0EN4cute5tupleIJNS5_1CILi128EEENS7_ILi32EEENS7_ILi256EEEEEELi256ENS_10bfloat16_tEfNS_4arch4Sm80ELb0ELb0ELb1ELb1ELb0ELb1ELb1ELb1EEENS1_21CollectiveEpilogueFwdINS6_IJS8_SA_S9_EEENS6_IJNS7_ILi1EEESI_SI_EEESC_SE_Li256ELb1ELb1ELb1ELb0EEENS1_36VarlenDynamicPersistentTileSchedulerILi128ELi32ELi256ELi256ELb1ELb1ELb0ELb0ELb1ELb1EEEEEEEEEvNT_6ParamsE,"a",@progbits
	.sectionflags	@""
	.align	4
.nv.constant0._ZN7cutlass13device_kernelIN5flash19enable_sm80_to_sm89INS1_16FlashAttnFwdSm80INS1_25CollectiveMainloopFwdSm80ILi8ELi1ELb0EN4cute5tupleIJNS5_1CILi128EEENS7_ILi32EEENS7_ILi256EEEEEELi256ENS_10bfloat16_tEfNS_4arch4Sm80ELb0ELb0ELb1ELb1ELb0ELb1ELb1ELb1EEENS1_21CollectiveEpilogueFwdINS6_IJS8_SA_S9_EEENS6_IJNS7_ILi1EEESI_SI_EEESC_SE_Li256ELb1ELb1ELb1ELb0EEENS1_36VarlenDynamicPersistentTileSchedulerILi128ELi32ELi256ELi256ELb1ELb1ELb0ELb0ELb1ELb1EEEEEEEEEvNT_6ParamsE:
	.zero		1608


//--------------------- .nv.constant0._ZN7cutlass13device_kernelIN5flash19enable_sm80_to_sm89INS1_16FlashAttnFwdSm80INS1_25CollectiveMainloopFwdSm80ILi8ELi1ELb1EN4cute5tupleIJNS5_1CILi128EEENS7_ILi48EEENS7_ILi256EEEEEELi256ENS_10bfloat16_tEfNS_4arch4Sm80ELb0ELb1ELb1ELb0ELb0ELb0ELb1ELb1EEENS1_21CollectiveEpilogueFwdINS6_IJS8_SA_S9_EEENS6_IJNS7_ILi1EEESI_SI_EEESC_SE_Li256ELb0ELb1ELb1ELb0EEENS1_19SingleTileSchedulerILb0ELb1ELb1ELi128EEEEEEEEEvNT_6ParamsE --------------------------
	.section	.nv.constant0._ZN7cutlass13device_kernelIN5flash19enable_sm80_to_sm89INS1_16FlashAttnFwdSm80INS1_25CollectiveMainloopFwdSm80ILi8ELi1ELb1EN4cute5tupleIJNS5_1CILi128EEENS7_ILi48EEENS7_ILi256EEEEEELi256ENS_10bfloat16_tEfNS_4arch4Sm80ELb0ELb1ELb1ELb0ELb0ELb0ELb1ELb1EEENS1_21CollectiveEpilogueFwdINS6_IJS8_SA_S9_EEENS6_IJNS7_ILi1EEESI_SI_EEESC_SE_Li256ELb0ELb1ELb1ELb0EEENS1_19SingleTileSchedulerILb0ELb1ELb1ELi128EEEEEEEEEvNT_6ParamsE,"a",@progbits
	.sectionflags	@""
	.align	4
.nv.constant0._ZN7cutlass13device_kernelIN5flash19enable_sm80_to_sm89INS1_16FlashAttnFwdSm80INS1_25CollectiveMainloopFwdSm80ILi8ELi1ELb1EN4cute5tupleIJNS5_1CILi128EEENS7_ILi48EEENS7_ILi256EEEEEELi256ENS_10bfloat16_tEfNS_4arch4Sm80ELb0ELb1ELb1ELb0ELb0ELb0ELb1ELb1EEENS1_21CollectiveEpilogueFwdINS6_IJS8_SA_S9_EEENS6_IJNS7_ILi1EEESI_SI_EEESC_SE_Li256ELb0ELb1ELb1ELb0EEENS1_19SingleTileSchedulerILb0ELb1ELb1ELi128EEEEEEEEEvNT_6ParamsE:
	.zero		1576


//--------------------- .nv.constant0._ZN7cutlass13device_kernelIN5flash19enable_sm80_to_sm89INS1_16FlashAttnFwdSm80INS1_25CollectiveMainloopFwdSm80ILi8ELi1ELb1EN4cute5tupleIJNS5_1CILi128EEENS7_ILi48EEENS7_ILi256EEEEEELi256ENS_10bfloat16_tEfNS_4arch4Sm80ELb0ELb1ELb1ELb1ELb0ELb0ELb1ELb1EEENS1_21CollectiveEpilogueFwdINS6_IJS8_SA_S9_EEENS6_IJNS7_ILi1EEESI_SI_EEESC_SE_Li256ELb1ELb1ELb1ELb0EEENS1_36VarlenDynamicPersistentTileSchedulerILi128ELi48ELi256ELi256ELb1ELb1ELb0ELb1ELb0ELb1EEEEEEEEEvNT_6ParamsE --------------------------
	.section	.nv.constant0._ZN7cutlass13device_kernelIN5flash19enable_sm80_to_sm89INS1_16FlashAttnFwdSm80INS1_25CollectiveMainloopFwdSm80ILi8ELi1ELb1EN4cute5tupleIJNS5_1CILi128EEENS7_ILi48EEENS7_ILi256EEEEEELi256ENS_10bfloat16_tEfNS_4arch4Sm80ELb0ELb1ELb1ELb1ELb0ELb0ELb1ELb1EEENS1_21CollectiveEpilogueFwdINS6_IJS8_SA_S9_EEENS6_IJNS7_ILi1EEESI_SI_EEESC_SE_Li256ELb1ELb1ELb1ELb0EEENS1_36VarlenDynamicPersistentTileSchedulerILi128ELi48ELi256ELi256ELb1ELb1ELb0ELb1ELb0ELb1EEEEEEEEEvNT_6ParamsE,"a",@progbits
	.sectionflags	@""
	.align	4
.nv.constant0._ZN7cutlass13device_kernelIN5flash19enable_sm80_to_sm89INS1_16FlashAttnFwdSm80INS1_25CollectiveMainloopFwdSm80ILi8ELi1ELb1EN4cute5tupleIJNS5_1CILi128EEENS7_ILi48EEENS7_ILi256EEEEEELi256ENS_10bfloat16_tEfNS_4arch4Sm80ELb0ELb1ELb1ELb1ELb0ELb0ELb1ELb1EEENS1_21CollectiveEpilogueFwdINS6_IJS8_SA_S9_EEENS6_IJNS7_ILi1EEESI_SI_EEESC_SE_Li256ELb1ELb1ELb1ELb0EEENS1_36VarlenDynamicPersistentTileSchedulerILi128ELi48ELi256ELi256ELb1ELb1ELb0ELb1ELb0ELb1EEEEEEEEEvNT_6ParamsE:
	.zero		1608


//--------------------- .nv.constant0._ZN7cutlass13device_kernelIN5flash19enable_sm80_to_sm89INS1_16FlashAttnFwdSm80INS1_25CollectiveMainloopFwdSm80ILi8ELi1ELb0EN4cute5tupleIJNS5_1CILi128EEENS7_ILi32EEENS7_ILi256EEEEEELi256ENS_10bfloat16_tEfNS_4arch4Sm80ELb0ELb1ELb1ELb1ELb0ELb1ELb1ELb1EEENS1_21CollectiveEpilogueFwdINS6_IJS8_SA_S9_EEENS6_IJNS7_ILi1EEESI_SI_EEESC_SE_Li256ELb1ELb1ELb1ELb0EEENS1_36VarlenDynamicPersistentTileSchedulerILi128ELi32ELi256ELi256ELb1ELb1ELb0ELb1ELb0ELb1EEEEEEEEEvNT_6ParamsE --------------------------
	.section	.nv.constant0._ZN7cutlass13device_kernelIN5flash19enable_sm80_to_sm89INS1_16FlashAttnFwdSm80INS1_25CollectiveMainloopFwdSm80ILi8ELi1ELb0EN4cute5tupleIJNS5_1CILi128EEENS7_ILi32EEENS7_ILi256EEEEEELi256ENS_10bfloat16_tEfNS_4arch4Sm80ELb0ELb1ELb1ELb1ELb0ELb1ELb1ELb1EEENS1_21CollectiveEpilogueFwdINS6_IJS8_SA_S9_EEENS6_IJNS7_ILi1EEESI_SI_EEESC_SE_Li256ELb1ELb1ELb1ELb0EEENS1_36VarlenDynamicPersistentTileSchedulerILi128ELi32ELi256ELi256ELb1ELb1ELb0ELb1ELb0ELb1EEEEEEEEEvNT_6ParamsE,"a",@progbits
	.sectionflags	@""
	.align	4
.nv.constant0._ZN7cutlass13device_kernelIN5flash19enable_sm80_to_sm89INS1_16FlashAttnFwdSm80INS1_25CollectiveMainloopFwdSm80ILi8ELi1ELb0EN4cute5tupleIJNS5_1CILi128EEENS7_ILi32EEENS7_ILi256EEEEEELi256ENS_10bfloat16_tEfNS_4arch4Sm80ELb0ELb1ELb1ELb1ELb0ELb1ELb1ELb1EEENS1_21CollectiveEpilogueFwdINS6_IJS8_SA_S9_EEENS6_IJNS7_ILi1EEESI_SI_EEESC_SE_Li256ELb1ELb1ELb1ELb0EEENS1_36VarlenDynamicPersistentTileSchedulerILi128ELi32ELi256ELi256ELb1ELb1ELb0ELb1ELb0ELb1EEEEEEEEEvNT_6ParamsE:
	.zero		1608


//--------------------- .nv.constant0._ZN7cutlass13device_kernelIN5flash19enable_sm80_to_sm89INS1_16FlashAttnFwdSm80INS1_25CollectiveMainloopFwdSm80ILi8ELi1ELb1EN4cute5tupleIJNS5_1CILi128EEENS7_ILi64EEENS7_ILi256EEEEEELi256ENS_10bfloat16_tEfNS_4arch4Sm80ELb1ELb0ELb1ELb0ELb0ELb0ELb1ELb1EEENS1_21CollectiveEpilogueFwdINS6_IJS8_SA_S9_EEENS6_IJNS7_ILi1EEESI_SI_EEESC_SE_Li256ELb0ELb1ELb1ELb0EEENS1_30DynamicPersistentTileSchedulerILi256ELi256ELb1ELb1ELb0EEEEEEEEEvNT_6ParamsE --------------------------
	.section	.nv.constant0._ZN7cutlass13device_kernelIN5flash19enable_sm80_to_sm89INS1_16FlashAttnFwdSm80INS1_25CollectiveMainloopFwdSm80ILi8ELi1ELb1EN4cute5tupleIJNS5_1CILi128EEENS7_ILi64EEENS7_ILi256EEEEEELi256ENS_10bfloat16_tEfNS_4arch4Sm80ELb1ELb0ELb1ELb0ELb0ELb0ELb1ELb1EEENS1_21CollectiveEpilogueFwdINS6_IJS8_SA_S9_EEENS6_IJNS7_ILi1EEESI_SI_EEESC_SE_Li256ELb0ELb1ELb1ELb0EEENS1_30DynamicPersistentTileSchedulerILi256ELi256ELb1ELb1ELb0EEEEEEEEEvNT_6ParamsE,"a",@progbits
	.sectionflags	@""
	.align	4
.nv.constant0._ZN7cutlass13device_kernelIN5flash19enable_sm80_to_sm89INS1_16FlashAttnFwdSm80INS1_25CollectiveMainloopFwdSm80ILi8ELi1ELb1EN4cute5tupleIJNS5_1CILi128EEENS7_ILi64EEENS7_ILi256EEEEEELi256ENS_10bfloat16_tEfNS_4arch4Sm80ELb1ELb0ELb1ELb0ELb0ELb0ELb1ELb1EEENS1_21CollectiveEpilogueFwdINS6_IJS8_SA_S9_EEENS6_IJNS7_ILi1EEESI_SI_EEESC_SE_Li256ELb0ELb1ELb1ELb0EEENS1_30DynamicPersistentTileSchedulerILi256ELi256ELb1ELb1ELb0EEEEEEEEEvNT_6ParamsE:
	.zero		1592


//--------------------- .nv.constant0._ZN7cutlass13device_kernelIN5flash19enable_sm80_to_sm89INS1_16FlashAttnFwdSm80INS1_25CollectiveMainloopFwdSm80ILi8ELi1ELb1EN4cute5tupleIJNS5_1CILi128EEENS7_ILi48EEENS7_ILi256EEEEEELi256ENS_10bfloat16_tEfNS_4arch4Sm80ELb1ELb0ELb1ELb1ELb0ELb0ELb1ELb1EEENS1_21CollectiveEpilogueFwdINS6_IJS8_SA_S9_EEENS6_IJNS7_ILi1EEESI_SI_EEESC_SE_Li256ELb1ELb1ELb1ELb0EEENS1_36VarlenDynamicPersistentTileSchedulerILi128ELi48ELi256ELi256ELb1ELb1ELb0ELb1ELb1ELb1EEEEEEEEEvNT_6ParamsE --------------------------
	.section	.nv.constant0._ZN7cutlass13device_kernelIN5flash19enable_sm80_to_sm89INS1_16FlashAttnFwdSm80INS1_25CollectiveMainloopFwdSm80ILi8ELi1ELb1EN4cute5tupleIJNS5_1CILi128EEENS7_ILi48EEENS7_ILi256EEEEEELi256ENS_10bfloat16_tEfNS_4arch4Sm80ELb1ELb0ELb1ELb1ELb0ELb0ELb1ELb1EEENS1_21CollectiveEpilogueFwdINS6_IJS8_SA_S9_EEENS6_IJNS7_ILi1EEESI_SI_EEESC_SE_Li256ELb1ELb1ELb1ELb0EEENS1_36VarlenDynamicPersistentTileSchedulerILi128ELi48ELi256ELi256ELb1ELb1ELb0ELb1ELb1ELb1EEEEEEEEEvNT_6ParamsE,"a",@progbits
	.sectionflags	@""
	.align	4
.nv.constant0._ZN7cutlass13device_kernelIN5flash19enable_sm80_to_sm89INS1_16FlashAttnFwdSm80INS1_25CollectiveMainloopFwdSm80ILi8ELi1ELb1EN4cute5tupleIJNS5_1CILi128EEENS7_ILi48EEENS7_ILi256EEEEEELi256ENS_10bfloat16_tEfNS_4arch4Sm80ELb1ELb0ELb1ELb1ELb0ELb0ELb1ELb1EEENS1_21CollectiveEpilogueFwdINS6_IJS8_SA_S9_EEENS6_IJNS7_ILi1EEESI_SI_EEESC_SE_Li256ELb1ELb1ELb1ELb0EEENS1_36VarlenDynamicPersistentTileSchedulerILi128ELi48ELi256ELi256ELb1ELb1ELb0ELb1ELb1ELb1EEEEEEEEEvNT_6ParamsE:
	.zero		1608


//--------------------- .nv.constant0._ZN7cutlass13device_kernelIN5flash19enable_sm80_to_sm89INS1_16FlashAttnFwdSm80INS1_25CollectiveMainloopFwdSm80ILi8ELi1ELb0EN4cute5tupleIJNS5_1CILi128EEENS7_ILi32EEENS7_ILi256EEEEEELi256ENS_10bfloat16_tEfNS_4arch4Sm80ELb1ELb0ELb1ELb1ELb0ELb1ELb1ELb1EEENS1_21CollectiveEpilogueFwdINS6_IJS8_SA_S9_EEENS6_IJNS7_ILi1EEESI_SI_EEESC_SE_Li256ELb1ELb1ELb1ELb0EEENS1_36VarlenDynamicPersistentTileSchedulerILi128ELi32ELi256ELi256ELb1ELb1ELb0ELb1ELb1ELb1EEEEEEEEEvNT_6ParamsE --------------------------
	.section	.nv.constant0._ZN7cutlass13device_kernelIN5flash19enable_sm80_to_sm89INS1_16FlashAttnFwdSm80INS1_25CollectiveMainloopFwdSm80ILi8ELi1ELb0EN4cute5tupleIJNS5_1CILi128EEENS7_ILi32EEENS7_ILi256EEEEEELi256ENS_10bfloat16_tEfNS_4arch4Sm80ELb1ELb0ELb1ELb1ELb0ELb1ELb1ELb1EEENS1_21CollectiveEpilogueFwdINS6_IJS8_SA_S9_EEENS6_IJNS7_ILi1EEESI_SI_EEESC_SE_Li256ELb1ELb1ELb1ELb0EEENS1_36VarlenDynamicPersistentTileSchedulerILi128ELi32ELi256ELi256ELb1ELb1ELb0ELb1ELb1ELb1EEEEEEEEEvNT_6ParamsE,"a",@progbits
	.sectionflags	@""
	.align	4
.nv.constant0._ZN7cutlass13device_kernelIN5flash19enable_sm80_to_sm89INS1_16FlashAttnFwdSm80INS1_25CollectiveMainloopFwdSm80ILi8ELi1ELb0EN4cute5tupleIJNS5_1CILi128EEENS7_ILi32EEENS7_ILi256EEEEEELi256ENS_10bfloat16_tEfNS_4arch4Sm80ELb1ELb0ELb1ELb1ELb0ELb1ELb1ELb1EEENS1_21CollectiveEpilogueFwdINS6_IJS8_SA_S9_EEENS6_IJNS7_ILi1EEESI_SI_EEESC_SE_Li256ELb1ELb1ELb1ELb0EEENS1_36VarlenDynamicPersistentTileSchedulerILi128ELi32ELi256ELi256ELb1ELb1ELb0ELb1ELb1ELb1EEEEEEEEEvNT_6ParamsE:
	.zero		1608


//--------------------- .nv.constant0._ZN7cutlass13device_kernelIN5flash19enable_sm80_to_sm89INS1_16FlashAttnFwdSm80INS1_25CollectiveMainloopFwdSm80ILi8ELi1ELb0EN4cute5tupleIJNS5_1CILi128EEENS7_ILi96EEENS7_ILi256EEEEEELi256ENS_10bfloat16_tEfNS_4arch4Sm80ELb0ELb0ELb1ELb0ELb0ELb0ELb1ELb1EEENS1_21CollectiveEpilogueFwdINS6_IJS8_SA_S9_EEENS6_IJNS7_ILi1EEESI_SI_EEESC_SE_Li256ELb0ELb1ELb1ELb0EEENS1_19SingleTileSchedulerILb0ELb1ELb1ELi128EEEEEEEEEvNT_6ParamsE --------------------------
	.section	.nv.constant0._ZN7cutlass13device_kernelIN5flash19enable_sm80_to_sm89INS1_16FlashAttnFwdSm80INS1_25CollectiveMainloopFwdSm80ILi8ELi1ELb0EN4cute5tupleIJNS5_1CILi128EEENS7_ILi96EEENS7_ILi256EEEEEELi256ENS_10bfloat16_tEfNS_4arch4Sm80ELb0ELb0ELb1ELb0ELb0ELb0ELb1ELb1EEENS1_21CollectiveEpilogueFwdINS6_IJS8_SA_S9_EEENS6_IJNS7_ILi1EEESI_SI_EEESC_SE_Li256ELb0ELb1ELb1ELb0EEENS1_19SingleTileSchedulerILb0ELb1ELb1ELi128EEEEEEEEEvNT_6ParamsE,"a",@progbits
	.sectionflags	@""
	.align	4
.nv.constant0._ZN7cutlass13device_kernelIN5flash19enable_sm80_to_sm89INS1_16FlashAttnFwdSm80INS1_25CollectiveMainloopFwdSm80ILi8ELi1ELb0EN4cute5tupleIJNS5_1CILi128EEENS7_ILi96EEENS7_ILi256EEEEEELi256ENS_10bfloat16_tEfNS_4arch4Sm80ELb0ELb0ELb1ELb0ELb0ELb0ELb1ELb1EEENS1_21CollectiveEpilogueFwdINS6_IJS8_SA_S9_EEENS6_IJNS7_ILi1EEESI_SI_EEESC_SE_Li256ELb0ELb1ELb1ELb0EEENS1_19SingleTileSchedulerILb0ELb1ELb1ELi128EEEEEEEEEvNT_6ParamsE:
	.zero		1576


//--------------------- .nv.constant0._ZN7cutlass13device_kernelIN5flash19enable_sm80_to_sm89INS1_16FlashAttnFwdSm80INS1_25CollectiveMainloopFwdSm80ILi8ELi1ELb0EN4cute5tupleIJNS5_1CILi128EEENS7_ILi64EEENS7_ILi256EEEEEELi256ENS_10bfloat16_tEfNS_4arch4Sm80ELb0ELb0ELb1ELb1ELb0ELb0ELb1ELb1EEENS1_21CollectiveEpilogueFwdINS6_IJS8_SA_S9_EEENS6_IJNS7_ILi1EEESI_SI_EEESC_SE_Li256ELb1ELb1ELb1ELb0EEENS1_36VarlenDynamicPersistentTileSchedulerILi128ELi64ELi256ELi256ELb1ELb1ELb0ELb0ELb1ELb1EEEEEEEEEvNT_6ParamsE --------------------------
	.section	.nv.constant0._ZN7cutlass13device_kernelIN5flash19enable_sm80_to_sm89INS1_16FlashAttnFwdSm80INS1_25CollectiveMainloopFwdSm80ILi8ELi1ELb0EN4cute5tupleIJNS5_1CILi128EEENS7_ILi64EEENS7_ILi256EEEEEELi256ENS_10bfloat16_tEfNS_4arch4Sm80ELb0ELb0ELb1ELb1ELb0ELb0ELb1ELb1EEENS1_21CollectiveEpilogueFwdINS6_IJS8_SA_S9_EEENS6_IJNS7_ILi1EEESI_SI_EEESC_SE_Li256ELb1ELb1ELb1ELb0EEENS1_36VarlenDynamicPersistentTileSchedulerILi128ELi64ELi256ELi256ELb1ELb1ELb0ELb0ELb1ELb1EEEEEEEEEvNT_6ParamsE,"a",@progbits
	.sectionflags	@""
	.align	4
.nv.constant0._ZN7cutlass13device_kernelIN5flash19enable_sm80_to_sm89INS1_16FlashAttnFwdSm80INS1_25CollectiveMainloopFwdSm80ILi8ELi1ELb0EN4cute5tupleIJNS5_1CILi128EEENS7_ILi64EEENS7_ILi256EEEEEELi256ENS_10bfloat16_tEfNS_4arch4Sm80ELb0ELb0ELb1ELb1ELb0ELb0ELb1ELb1EEENS1_21CollectiveEpilogueFwdINS6_IJS8_SA_S9_EEENS6_IJNS7_ILi1EEESI_SI_EEESC_SE_Li256ELb1ELb1ELb1ELb0EEENS1_36VarlenDynamicPersistentTileSchedulerILi128ELi64ELi256ELi256ELb1ELb1ELb0ELb0ELb1ELb1EEEEEEEEEvNT_6ParamsE:
	.zero		1608


//--------------------- .nv.constant0._ZN7cutlass13device_kernelIN5flash19enable_sm80_to_sm89INS1_16FlashAttnFwdSm80INS1_25CollectiveMainloopFwdSm80ILi8ELi1ELb0EN4cute5tupleIJNS5_1CILi128EEENS7_ILi48EEENS7_ILi256EEEEEELi256ENS_10bfloat16_tEfNS_4arch4Sm80ELb0ELb0ELb1ELb1ELb0ELb1ELb1ELb1EEENS1_21CollectiveEpilogueFwdINS6_IJS8_SA_S9_EEENS6_IJNS7_ILi1EEESI_SI_EEESC_SE_Li256ELb1ELb1ELb1ELb0EEENS1_36VarlenDynamicPersistentTileSchedulerILi128ELi48ELi256ELi256ELb1ELb1ELb0ELb0ELb1ELb1EEEEEEEEEvNT_6ParamsE --------------------------
	.section	.nv.constant0._ZN7cutlass13device_kernelIN5flash19enable_sm80_to_sm89INS1_16FlashAttnFwdSm80INS1_25CollectiveMainloopFwdSm80ILi8ELi1ELb0EN4cute5tupleIJNS5_1CILi128EEENS7_ILi48EEENS7_ILi256EEEEEELi256ENS_10bfloat16_tEfNS_4arch4Sm80ELb0ELb0ELb1ELb1ELb0ELb1ELb1ELb1EEENS1_21CollectiveEpilogueFwdINS6_IJS8_SA_S9_EEENS6_IJNS7_ILi1EEESI_SI_EEESC_SE_Li256ELb1ELb1ELb1ELb0EEENS1_36VarlenDynamicPersistentTileSchedulerILi128ELi48ELi256ELi256ELb1ELb1ELb0ELb0ELb1ELb1EEEEEEEEEvNT_6ParamsE,"a",@progbits
	.sectionflags	@""
	.align	4
.nv.constant0._ZN7cutlass13device_kernelIN5flash19enable_sm80_to_sm89INS1_16FlashAttnFwdSm80INS1_25CollectiveMainloopFwdSm80ILi8ELi1ELb0EN4cute5tupleIJNS5_1CILi128EEENS7_ILi48EEENS7_ILi256EEEEEELi256ENS_10bfloat16_tEfNS_4arch4Sm80ELb0ELb0ELb1ELb1ELb0ELb1ELb1ELb1EEENS1_21CollectiveEpilogueFwdINS6_IJS8_SA_S9_EEENS6_IJNS7_ILi1EEESI_SI_EEESC_SE_Li256ELb1ELb1ELb1ELb0EEENS1_36VarlenDynamicPersistentTileSchedulerILi128ELi48ELi256ELi256ELb1ELb1ELb0ELb0ELb1ELb1EEEEEEEEEvNT_6ParamsE:
	.zero		1608


//--------------------- .nv.constant0._ZN7cutlass13device_kernelIN5flash19enable_sm80_to_sm89INS1_16FlashAttnFwdSm80INS1_25CollectiveMainloopFwdSm80ILi8ELi1ELb0EN4cute5tupleIJNS5_1CILi128EEENS7_ILi64EEENS7_ILi256EEEEEELi256ENS_10bfloat16_tEfNS_4arch4Sm80ELb0ELb1ELb1ELb0ELb0ELb0ELb1ELb1EEENS1_21CollectiveEpilogueFwdINS6_IJS8_SA_S9_EEENS6_IJNS7_ILi1EEESI_SI_EEESC_SE_Li256ELb0ELb1ELb1ELb0EEENS1_19SingleTileSchedulerILb0ELb1ELb1ELi128EEEEEEEEEvNT_6ParamsE --------------------------
	.section	.nv.constant0._ZN7cutlass13device_kernelIN5flash19enable_sm80_to_sm89INS1_16FlashAttnFwdSm80INS1_25CollectiveMainloopFwdSm80ILi8ELi1ELb0EN4cute5tupleIJNS5_1CILi128EEENS7_ILi64EEENS7_ILi256EEEEEELi256ENS_10bfloat16_tEfNS_4arch4Sm80ELb0ELb1ELb1ELb0ELb0ELb0ELb1ELb1EEENS1_21CollectiveEpilogueFwdINS6_IJS8_SA_S9_EEENS6_IJNS7_ILi1EEESI_SI_EEESC_SE_Li256ELb0ELb1ELb1ELb0EEENS1_19SingleTileSchedulerILb0ELb1ELb1ELi128EEEEEEEEEvNT_6ParamsE,"a",@progbits
	.sectionflags	@""
	.align	4
.nv.constant0._ZN7cutlass13device_kernelIN5flash19enable_sm80_to_sm89INS1_16FlashAttnFwdSm80INS1_25CollectiveMainloopFwdSm80ILi8ELi1ELb0EN4cute5tupleIJNS5_1CILi128EEENS7_ILi64EEENS7_ILi256EEEEEELi256ENS_10bfloat16_tEfNS_4arch4Sm80ELb0ELb1ELb1ELb0ELb0ELb0ELb1ELb1EEENS1_21CollectiveEpilogueFwdINS6_IJS8_SA_S9_EEENS6_IJNS7_ILi1EEESI_SI_EEESC_SE_Li256ELb0ELb1ELb1ELb0EEENS1_19SingleTileSchedulerILb0ELb1ELb1ELi128EEEEEEEEEvNT_6ParamsE:
	.zero		1576


//--------------------- .nv.constant0._ZN7cutlass13device_kernelIN5flash19enable_sm80_to_sm89INS1_16FlashAttnFwdSm80INS1_25CollectiveMainloopFwdSm80ILi8ELi1ELb0EN4cute5tupleIJNS5_1CILi128EEENS7_ILi64EEENS7_ILi256EEEEEELi256ENS_10bfloat16_tEfNS_4arch4Sm80ELb0ELb1ELb1ELb1ELb0ELb0ELb1ELb1EEENS1_21CollectiveEpilogueFwdINS6_IJS8_SA_S9_EEENS6_IJNS7_ILi1EEESI_SI_EEESC_SE_Li256ELb1ELb1ELb1ELb0EEENS1_36VarlenDynamicPersistentTileSchedulerILi128ELi64ELi256ELi256ELb1ELb1ELb0ELb1ELb0ELb1EEEEEEEEEvNT_6ParamsE --------------------------
	.section	.nv.constant0._ZN7cutlass13device_kernelIN5flash19enable_sm80_to_sm89INS1_16FlashAttnFwdSm80INS1_25CollectiveMainloopFwdSm80ILi8ELi1ELb0EN4cute5tupleIJNS5_1CILi128EEENS7_ILi64EEENS7_ILi256EEEEEELi256ENS_10bfloat16_tEfNS_4arch4Sm80ELb0ELb1ELb1ELb1ELb0ELb0ELb1ELb1EEENS1_21CollectiveEpilogueFwdINS6_IJS8_SA_S9_EEENS6_IJNS7_ILi1EEESI_SI_EEESC_SE_Li256ELb1ELb1ELb1ELb0EEENS1_36VarlenDynamicPersistentTileSchedulerILi128ELi64ELi256ELi256ELb1ELb1ELb0ELb1ELb0ELb1EEEEEEEEEvNT_6ParamsE,"a",@progbits
	.sectionflags	@""
	.align	4
.nv.constant0._ZN7cutlass13device_kernelIN5flash19enable_sm80_to_sm89INS1_16FlashAttnFwdSm80INS1_25CollectiveMainloopFwdSm80ILi8ELi1ELb0EN4cute5tupleIJNS5_1CILi128EEENS7_ILi64EEENS7_ILi256EEEEEELi256ENS_10bfloat16_tEfNS_4arch4Sm80ELb0ELb1ELb1ELb1ELb0ELb0ELb1ELb1EEENS1_21CollectiveEpilogueFwdINS6_IJS8_SA_S9_EEENS6_IJNS7_ILi1EEESI_SI_EEESC_SE_Li256ELb1ELb1ELb1ELb0EEENS1_36VarlenDynamicPersistentTileSchedulerILi128ELi64ELi256ELi256ELb1ELb1ELb0ELb1ELb0ELb1EEEEEEEEEvNT_6ParamsE:
	.zero		1608


//--------------------- .nv.constant0._ZN7cutlass13device_kernelIN5flash19enable_sm80_to_sm89INS1_16FlashAttnFwdSm80INS1_25CollectiveMainloopFwdSm80ILi8ELi1ELb0EN4cute5tupleIJNS5_1CILi128EEENS7_ILi48EEENS7_ILi256EEEEEELi256ENS_10bfloat16_tEfNS_4arch4Sm80ELb0ELb1ELb1ELb1ELb0ELb1ELb1ELb1EEENS1_21CollectiveEpilogueFwdINS6_IJS8_SA_S9_EEENS6_IJNS7_ILi1EEESI_SI_EEESC_SE_Li256ELb1ELb1ELb1ELb0EEENS1_36VarlenDynamicPersistentTileSchedulerILi128ELi48ELi256ELi256ELb1ELb1ELb0ELb1ELb0ELb1EEEEEEEEEvNT_6ParamsE --------------------------
	.section	.nv.constant0._ZN7cutlass13device_kernelIN5flash19enable_sm80_to_sm89INS1_16FlashAttnFwdSm80INS1_25CollectiveMainloopFwdSm80ILi8ELi1ELb0EN4cute5tupleIJNS5_1CILi128EEENS7_ILi48EEENS7_ILi256EEEEEELi256ENS_10bfloat16_tEfNS_4arch4Sm80ELb0ELb1ELb1ELb1ELb0ELb1ELb1ELb1EEENS1_21CollectiveEpilogueFwdINS6_IJS8_SA_S9_EEENS6_IJNS7_ILi1EEESI_SI_EEESC_SE_Li256ELb1ELb1ELb1ELb0EEENS1_36VarlenDynamicPersistentTileSchedulerILi128ELi48ELi256ELi256ELb1ELb1ELb0ELb1ELb0ELb1EEEEEEEEEvNT_6ParamsE,"a",@progbits
	.sectionflags	@""
	.align	4
.nv.constant0._ZN7cutlass13device_kernelIN5flash19enable_sm80_to_sm89INS1_16FlashAttnFwdSm80INS1_25CollectiveMainloopFwdSm80ILi8ELi1ELb0EN4cute5tupleIJNS5_1CILi128EEENS7_ILi48EEENS7_ILi256EEEEEELi256ENS_10bfloat16_tEfNS_4arch4Sm80ELb0ELb1ELb1ELb1ELb0ELb1ELb1ELb1EEENS1_21CollectiveEpilogueFwdINS6_IJS8_SA_S9_EEENS6_IJNS7_ILi1EEESI_SI_EEESC_SE_Li256ELb1ELb1ELb1ELb0EEENS1_36VarlenDynamicPersistentTileSchedulerILi128ELi48ELi256ELi256ELb1ELb1ELb0ELb1ELb0ELb1EEEEEEEEEvNT_6ParamsE:
	.zero		1608


//--------------------- .nv.constant0._ZN7cutlass13device_kernelIN5flash19enable_sm80_to_sm89INS1_16FlashAttnFwdSm80INS1_25CollectiveMainloopFwdSm80ILi8ELi1ELb0EN4cute5tupleIJNS5_1CILi128EEENS7_ILi96EEENS7_ILi256EEEEEELi256ENS_10bfloat16_tEfNS_4arch4Sm80ELb1ELb0ELb1ELb0ELb0ELb0ELb1ELb1EEENS1_21CollectiveEpilogueFwdINS6_IJS8_SA_S9_EEENS6_IJNS7_ILi1EEESI_SI_EEESC_SE_Li256ELb0ELb1ELb1ELb0EEENS1_30DynamicPersistentTileSchedulerILi256ELi256ELb1ELb1ELb0EEEEEEEEEvNT_6ParamsE --------------------------
	.section	.nv.constant0._ZN7cutlass13device_kernelIN5flash19enable_sm80_to_sm89INS1_16FlashAttnFwdSm80INS1_25CollectiveMainloopFwdSm80ILi8ELi1ELb0EN4cute5tupleIJNS5_1CILi128EEENS7_ILi96EEENS7_ILi256EEEEEELi256ENS_10bfloat16_tEfNS_4arch4Sm80ELb1ELb0ELb1ELb0ELb0ELb0ELb1ELb1EEENS1_21CollectiveEpilogueFwdINS6_IJS8_SA_S9_EEENS6_IJNS7_ILi1EEESI_SI_EEESC_SE_Li256ELb0ELb1ELb1ELb0EEENS1_30DynamicPersistentTileSchedulerILi256ELi256ELb1ELb1ELb0EEEEEEEEEvNT_6ParamsE,"a",@progbits
	.sectionflags	@""
	.align	4
.nv.constant0._ZN7cutlass13device_kernelIN5flash19enable_sm80_to_sm89INS1_16FlashAttnFwdSm80INS1_25CollectiveMainloopFwdSm80ILi8ELi1ELb0EN4cute5tupleIJNS5_1CILi128EEENS7_ILi96EEENS7_ILi256EEEEEELi256ENS_10bfloat16_tEfNS_4arch4Sm80ELb1ELb0ELb1ELb0ELb0ELb0ELb1ELb1EEENS1_21CollectiveEpilogueFwdINS6_IJS8_SA_S9_EEENS6_IJNS7_ILi1EEESI_SI_EEESC_SE_Li256ELb0ELb1ELb1ELb0EEENS1_30DynamicPersistentTileSchedulerILi256ELi256ELb1ELb1ELb0EEEEEEEEEvNT_6ParamsE:
	.zero		1592


//--------------------- .nv.constant0._ZN7cutlass13device_kernelIN5flash19enable_sm80_to_sm89INS1_16FlashAttnFwdSm80INS1_25CollectiveMainloopFwdSm80ILi8ELi1ELb0EN4cute5tupleIJNS5_1CILi128EEENS7_ILi64EEENS7_ILi256EEEEEELi256ENS_10bfloat16_tEfNS_4arch4Sm80ELb1ELb0ELb1ELb1ELb0ELb0ELb1ELb1EEENS1_21CollectiveEpilogueFwdINS6_IJS8_SA_S9_EEENS6_IJNS7_ILi1EEESI_SI_EEESC_SE_Li256ELb1ELb1ELb1ELb0EEENS1_36VarlenDynamicPersistentTileSchedulerILi128ELi64ELi256ELi256ELb1ELb1ELb0ELb1ELb1ELb1EEEEEEEEEvNT_6ParamsE --------------------------
	.section	.nv.constant0._ZN7cutlass13device_kernelIN5flash19enable_sm80_to_sm89INS1_16FlashAttnFwdSm80INS1_25CollectiveMainloopFwdSm80ILi8ELi1ELb0EN4cute5tupleIJNS5_1CILi128EEENS7_ILi64EEENS7_ILi256EEEEEELi256ENS_10bfloat16_tEfNS_4arch4Sm80ELb1ELb0ELb1ELb1ELb0ELb0ELb1ELb1EEENS1_21CollectiveEpilogueFwdINS6_IJS8_SA_S9_EEENS6_IJNS7_ILi1EEESI_SI_EEESC_SE_Li256ELb1ELb1ELb1ELb0EEENS1_36VarlenDynamicPersistentTileSchedulerILi128ELi64ELi256ELi256ELb1ELb1ELb0ELb1ELb1ELb1EEEEEEEEEvNT_6ParamsE,"a",@progbits
	.sectionflags	@""
	.align	4
.nv.constant0._ZN7cutlass13device_kernelIN5flash19enable_sm80_to_sm89INS1_16FlashAttnFwdSm80INS1_25CollectiveMainloopFwdSm80ILi8ELi1ELb0EN4cute5tupleIJNS5_1CILi128EEENS7_ILi64EEENS7_ILi256EEEEEELi256ENS_10bfloat16_tEfNS_4arch4Sm80ELb1ELb0ELb1ELb1ELb0ELb0ELb1ELb1EEENS1_21CollectiveEpilogueFwdINS6_IJS8_SA_S9_EEENS6_IJNS7_ILi1EEESI_SI_EEESC_SE_Li256ELb1ELb1ELb1ELb0EEENS1_36VarlenDynamicPersistentTileSchedulerILi128ELi64ELi256ELi256ELb1ELb1ELb0ELb1ELb1ELb1EEEEEEEEEvNT_6ParamsE:
	.zero		1608


//--------------------- .nv.constant0._ZN7cutlass13device_kernelIN5flash19enable_sm80_to_sm89INS1_16FlashAttnFwdSm80INS1_25CollectiveMainloopFwdSm80ILi8ELi1ELb0EN4cute5tupleIJNS5_1CILi128EEENS7_ILi48EEENS7_ILi256EEEEEELi256ENS_10bfloat16_tEfNS_4arch4Sm80ELb1ELb0ELb1ELb1ELb0ELb1ELb1ELb1EEENS1_21CollectiveEpilogueFwdINS6_IJS8_SA_S9_EEENS6_IJNS7_ILi1EEESI_SI_EEESC_SE_Li256ELb1ELb1ELb1ELb0EEENS1_36VarlenDynamicPersistentTileSchedulerILi128ELi48ELi256ELi256ELb1ELb1ELb0ELb1ELb1ELb1EEEEEEEEEvNT_6ParamsE --------------------------
	.section	.nv.constant0._ZN7cutlass13device_kernelIN5flash19enable_sm80_to_sm89INS1_16FlashAttnFwdSm80INS1_25CollectiveMainloopFwdSm80ILi8ELi1ELb0EN4cute5tupleIJNS5_1CILi128EEENS7_ILi48EEENS7_ILi256EEEEEELi256ENS_10bfloat16_tEfNS_4arch4Sm80ELb1ELb0ELb1ELb1ELb0ELb1ELb1ELb1EEENS1_21CollectiveEpilogueFwdINS6_IJS8_SA_S9_EEENS6_IJNS7_ILi1EEESI_SI_EEESC_SE_Li256ELb1ELb1ELb1ELb0EEENS1_36VarlenDynamicPersistentTileSchedulerILi128ELi48ELi256ELi256ELb1ELb1ELb0ELb1ELb1ELb1EEEEEEEEEvNT_6ParamsE,"a",@progbits
	.sectionflags	@""
	.align	4
.nv.constant0._ZN7cutlass13device_kernelIN5flash19enable_sm80_to_sm89INS1_16FlashAttnFwdSm80INS1_25CollectiveMainloopFwdSm80ILi8ELi1ELb0EN4cute5tupleIJNS5_1CILi128EEENS7_ILi48EEENS7_ILi256EEEEEELi256ENS_10bfloat16_tEfNS_4arch4Sm80ELb1ELb0ELb1ELb1ELb0ELb1ELb1ELb1EEENS1_21CollectiveEpilogueFwdINS6_IJS8_SA_S9_EEENS6_IJNS7_ILi1EEESI_SI_EEESC_SE_Li256ELb1ELb1ELb1ELb0EEENS1_36VarlenDynamicPersistentTileSchedulerILi128ELi48ELi256ELi256ELb1ELb1ELb0ELb1ELb1ELb1EEEEEEEEEvNT_6ParamsE:
	.zero		1608


//--------------------- .nv.constant0._ZN7cutlass13device_kernelIN5flash19enable_sm80_to_sm89INS1_16FlashAttnFwdSm80INS1_25CollectiveMainloopFwdSm80ILi8ELi1ELb1EN4cute5tupleIJNS5_1CILi128EEENS7_ILi64EEENS7_ILi256EEEEEELi256ENS_10bfloat16_tEfNS_4arch4Sm80ELb0ELb0ELb0ELb0ELb0ELb0ELb1ELb1EEENS1_21CollectiveEpilogueFwdINS6_IJS8_SA_S9_EEENS6_IJNS7_ILi1EEESI_SI_EEESC_SE_Li256ELb0ELb1ELb1ELb0EEENS1_19SingleTileSchedulerILb0ELb1ELb1ELi128EEEEEEEEEvNT_6ParamsE --------------------------
	.section	.nv.constant0._ZN7cutlass13device_kernelIN5flash19enable_sm80_to_sm89INS1_16FlashAttnFwdSm80INS1_25CollectiveMainloopFwdSm80ILi8ELi1ELb1EN4cute5tupleIJNS5_1CILi128EEENS7_ILi64EEENS7_ILi256EEEEEELi256ENS_10bfloat16_tEfNS_4arch4Sm80ELb0ELb0ELb0ELb0ELb0ELb0ELb1ELb1EEENS1_21CollectiveEpilogueFwdINS6_IJS8_SA_S9_EEENS6_IJNS7_ILi1EEESI_SI_EEESC_SE_Li256ELb0ELb1ELb1ELb0EEENS1_19SingleTileSchedulerILb0ELb1ELb1ELi128EEEEEEEEEvNT_6ParamsE,"a",@progbits
	.sectionflags	@""
	.align	4
.nv.constant0._ZN7cutlass13device_kernelIN5flash19enable_sm80_to_sm89INS1_16FlashAttnFwdSm80INS1_25CollectiveMainloopFwdSm80ILi8ELi1ELb1EN4cute5tupleIJNS5_1CILi128EEENS7_ILi64EEENS7_ILi256EEEEEELi256ENS_10bfloat16_tEfNS_4arch4Sm80ELb0ELb0ELb0ELb0ELb0ELb0ELb1ELb1EEENS1_21CollectiveEpilogueFwdINS6_IJS8_SA_S9_EEENS6_IJNS7_ILi1EEESI_SI_EEESC_SE_Li256ELb0ELb1ELb1ELb0EEENS1_19SingleTileSchedulerILb0ELb1ELb1ELi128EEEEEEEEEvNT_6ParamsE:
	.zero		1576


//--------------------- .nv.constant0._ZN7cutlass13device_kernelIN5flash19enable_sm80_to_sm89INS1_16FlashAttnFwdSm80INS1_25CollectiveMainloopFwdSm80ILi8ELi1ELb1EN4cute5tupleIJNS5_1CILi128EEENS7_ILi48EEENS7_ILi256EEEEEELi256ENS_10bfloat16_tEfNS_4arch4Sm80ELb0ELb0ELb0ELb1ELb0ELb0ELb1ELb1EEENS1_21CollectiveEpilogueFwdINS6_IJS8_SA_S9_EEENS6_IJNS7_ILi1EEESI_SI_EEESC_SE_Li256ELb1ELb1ELb1ELb0EEENS1_36VarlenDynamicPersistentTileSchedulerILi128ELi48ELi256ELi256ELb1ELb1ELb0ELb0ELb1ELb1EEEEEEEEEvNT_6ParamsE --------------------------
	.section	.nv.constant0._ZN7cutlass13device_kernelIN5flash19enable_sm80_to_sm89INS1_16FlashAttnFwdSm80INS1_25CollectiveMainloopFwdSm80ILi8ELi1ELb1EN4cute5tupleIJNS5_1CILi128EEENS7_ILi48EEENS7_ILi256EEEEEELi256ENS_10bfloat16_tEfNS_4arch4Sm80ELb0ELb0ELb0ELb1ELb0ELb0ELb1ELb1EEENS1_21CollectiveEpilogueFwdINS6_IJS8_SA_S9_EEENS6_IJNS7_ILi1EEESI_SI_EEESC_SE_Li256ELb1ELb1ELb1ELb0EEENS1_36VarlenDynamicPersistentTileSchedulerILi128ELi48ELi256ELi256ELb1ELb1ELb0ELb0ELb1ELb1EEEEEEEEEvNT_6ParamsE,"a",@progbits
	.sectionflags	@""
	.align	4
.nv.constant0._ZN7cutlass13device_kernelIN5flash19enable_sm80_to_sm89INS1_16FlashAttnFwdSm80INS1_25CollectiveMainloopFwdSm80ILi8ELi1ELb1EN4cute5tupleIJNS5_1CILi128EEENS7_ILi48EEENS7_ILi256EEEEEELi256ENS_10bfloat16_tEfNS_4arch4Sm80ELb0ELb0ELb0ELb1ELb0ELb0ELb1ELb1EEENS1_21CollectiveEpilogueFwdINS6_IJS8_SA_S9_EEENS6_IJNS7_ILi1EEESI_SI_EEESC_SE_Li256ELb1ELb1ELb1ELb0EEENS1_36VarlenDynamicPersistentTileSchedulerILi128ELi48ELi256ELi256ELb1ELb1ELb0ELb0ELb1ELb1EEEEEEEEEvNT_6ParamsE:
	.zero		1608


//--------------------- .nv.constant0._ZN7cutlass13device_kernelIN5flash19enable_sm80_to_sm89INS1_16FlashAttnFwdSm80INS1_25CollectiveMainloopFwdSm80ILi8ELi1ELb0EN4cute5tupleIJNS5_1CILi128EEENS7_ILi32EEENS7_ILi256EEEEEELi256ENS_10bfloat16_tEfNS_4arch4Sm80ELb0ELb0ELb0ELb1ELb0ELb1ELb1ELb1EEENS1_21CollectiveEpilogueFwdINS6_IJS8_SA_S9_EEENS6_IJNS7_ILi1EEESI_SI_EEESC_SE_Li256ELb1ELb1ELb1ELb0EEENS1_36VarlenDynamicPersistentTileSchedulerILi128ELi32ELi256ELi256ELb1ELb1ELb0ELb0ELb1ELb1EEEEEEEEEvNT_6ParamsE --------------------------
	.section	.nv.constant0._ZN7cutlass13device_kernelIN5flash19enable_sm80_to_sm89INS1_16FlashAttnFwdSm80INS1_25CollectiveMainloopFwdSm80ILi8ELi1ELb0EN4cute5tupleIJNS5_1CILi128EEENS7_ILi32EEENS7_ILi256EEEEEELi256ENS_10bfloat16_tEfNS_4arch4Sm80ELb0ELb0ELb0ELb1ELb0ELb1ELb1ELb1EEENS1_21CollectiveEpilogueFwdINS6_IJS8_SA_S9_EEENS6_IJNS7_ILi1EEESI_SI_EEESC_SE_Li256ELb1ELb1ELb1ELb0EEENS1_36VarlenDynamicPersistentTileSchedulerILi128ELi32ELi256ELi256ELb1ELb1ELb0ELb0ELb1ELb1EEEEEEEEEvNT_6ParamsE,"a",@progbits
	.sectionflags	@""
	.align	4
.nv.constant0._ZN7cutlass13device_kernelIN5flash19enable_sm80_to_sm89INS1_16FlashAttnFwdSm80INS1_25CollectiveMainloopFwdSm80ILi8ELi1ELb0EN4cute5tupleIJNS5_1CILi128EEENS7_ILi32EEENS7_ILi256EEEEEELi256ENS_10bfloat16_tEfNS_4arch4Sm80ELb0ELb0ELb0ELb1ELb0ELb1ELb1ELb1EEENS1_21CollectiveEpilogueFwdINS6_IJS8_SA_S9_EEENS6_IJNS7_ILi1EEESI_SI_EEESC_SE_Li256ELb1ELb1ELb1ELb0EEENS1_36VarlenDynamicPersistentTileSchedulerILi128ELi32ELi256ELi256ELb1ELb1ELb0ELb0ELb1ELb1EEEEEEEEEvNT_6ParamsE:
	.zero		1608


//--------------------- .nv.constant0._ZN7cutlass13device_kernelIN5flash19enable_sm80_to_sm89INS1_16FlashAttnFwdSm80INS1_25CollectiveMainloopFwdSm80ILi8ELi1ELb1EN4cute5tupleIJNS5_1CILi128EEENS7_ILi48EEENS7_ILi256EEEEEELi256ENS_10bfloat16_tEfNS_4arch4Sm80ELb0ELb1ELb0ELb0ELb0ELb0ELb1ELb1EEENS1_21CollectiveEpilogueFwdINS6_IJS8_SA_S9_EEENS6_IJNS7_ILi1EEESI_SI_EEESC_SE_Li256ELb0ELb1ELb1ELb0EEENS1_19SingleTileSchedulerILb0ELb1ELb1ELi128EEEEEEEEEvNT_6ParamsE --------------------------
	.section	.nv.constant0._ZN7cutlass13device_kernelIN5flash19enable_sm80_to_sm89INS1_16FlashAttnFwdSm80INS1_25CollectiveMainloopFwdSm80ILi8ELi1ELb1EN4cute5tupleIJNS5_1CILi128EEENS7_ILi48EEENS7_ILi256EEEEEELi256ENS_10bfloat16_tEfNS_4arch4Sm80ELb0ELb1ELb0ELb0ELb0ELb0ELb1ELb1EEENS1_21CollectiveEpilogueFwdINS6_IJS8_SA_S9_EEENS6_IJNS7_ILi1EEESI_SI_EEESC_SE_Li256ELb0ELb1ELb1ELb0EEENS1_19SingleTileSchedulerILb0ELb1ELb1ELi128EEEEEEEEEvNT_6ParamsE,"a",@progbits
	.sectionflags	@""
	.align	4
.nv.constant0._ZN7cutlass13device_kernelIN5flash19enable_sm80_to_sm89INS1_16FlashAttnFwdSm80INS1_25CollectiveMainloopFwdSm80ILi8ELi1ELb1EN4cute5tupleIJNS5_1CILi128EEENS7_ILi48EEENS7_ILi256EEEEEELi256ENS_10bfloat16_tEfNS_4arch4Sm80ELb0ELb1ELb0ELb0ELb0ELb0ELb1ELb1EEENS1_21CollectiveEpilogueFwdINS6_IJS8_SA_S9_EEENS6_IJNS7_ILi1EEESI_SI_EEESC_SE_Li256ELb0ELb1ELb1ELb0EEENS1_19SingleTileSchedulerILb0ELb1ELb1ELi128EEEEEEEEEvNT_6ParamsE:
	.zero		1576


//--------------------- .nv.constant0._ZN7cutlass13device_kernelIN5flash19enable_sm80_to_sm89INS1_16FlashAttnFwdSm80INS1_25CollectiveMainloopFwdSm80ILi8ELi1ELb1EN4cute5tupleIJNS5_1CILi128EEENS7_ILi48EEENS7_ILi256EEEEEELi256ENS_10bfloat16_tEfNS_4arch4Sm80ELb0ELb1ELb0ELb1ELb0ELb0ELb1ELb1EEENS1_21CollectiveEpilogueFwdINS6_IJS8_SA_S9_EEENS6_IJNS7_ILi1EEESI_SI_EEESC_SE_Li256ELb1ELb1ELb1ELb0EEENS1_36VarlenDynamicPersistentTileSchedulerILi128ELi48ELi256ELi256ELb1ELb1ELb0ELb1ELb0ELb1EEEEEEEEEvNT_6ParamsE --------------------------
	.section	.nv.constant0._ZN7cutlass13device_kernelIN5flash19enable_sm80_to_sm89INS1_16FlashAttnFwdSm80INS1_25CollectiveMainloopFwdSm80ILi8ELi1ELb1EN4cute5tupleIJNS5_1CILi128EEENS7_ILi48EEENS7_ILi256EEEEEELi256ENS_10bfloat16_tEfNS_4arch4Sm80ELb0ELb1ELb0ELb1ELb0ELb0ELb1ELb1EEENS1_21CollectiveEpilogueFwdINS6_IJS8_SA_S9_EEENS6_IJNS7_ILi1EEESI_SI_EEESC_SE_Li256ELb1ELb1ELb1ELb0EEENS1_36VarlenDynamicPersistentTileSchedulerILi128ELi48ELi256ELi256ELb1ELb1ELb0ELb1ELb0ELb1EEEEEEEEEvNT_6ParamsE,"a",@progbits
	.sectionflags	@""
	.align	4
.nv.constant0._ZN7cutlass13device_kernelIN5flash19enable_sm80_to_sm89INS1_16FlashAttnFwdSm80INS1_25CollectiveMainloopFwdSm80ILi8ELi1ELb1EN4cute5tupleIJNS5_1CILi128EEENS7_ILi48EEENS7_ILi256EEEEEELi256ENS_10bfloat16_tEfNS_4arch4Sm80ELb0ELb1ELb0ELb1ELb0ELb0ELb1ELb1EEENS1_21CollectiveEpilogueFwdINS6_IJS8_SA_S9_EEENS6_IJNS7_ILi1EEESI_SI_EEESC_SE_Li256ELb1ELb1ELb1ELb0EEENS1_36VarlenDynamicPersistentTileSchedulerILi128ELi48ELi256ELi256ELb1ELb1ELb0ELb1ELb0ELb1EEEEEEEEEvNT_6ParamsE:
	.zero		1608


//--------------------- .nv.constant0._ZN7cutlass13device_kernelIN5flash19enable_sm80_to_sm89INS1_16FlashAttnFwdSm80INS1_25CollectiveMainloopFwdSm80ILi8ELi1ELb0EN4cute5tupleIJNS5_1CILi128EEENS7_ILi32EEENS7_ILi256EEEEEELi256ENS_10bfloat16_tEfNS_4arch4Sm80ELb0ELb1ELb0ELb1ELb0ELb1ELb1ELb1EEENS1_21CollectiveEpilogueFwdINS6_IJS8_SA_S9_EEENS6_IJNS7_ILi1EEESI_SI_EEESC_SE_Li256ELb1ELb1ELb1ELb0EEENS1_36VarlenDynamicPersistentTileSchedulerILi128ELi32ELi256ELi256ELb1ELb1ELb0ELb1ELb0ELb1EEEEEEEEEvNT_6ParamsE --------------------------
	.section	.nv.constant0._ZN7cutlass13device_kernelIN5flash19enable_sm80_to_sm89INS1_16FlashAttnFwdSm80INS1_25CollectiveMainloopFwdSm80ILi8ELi1ELb0EN4cute5tupleIJNS5_1CILi128EEENS7_ILi32EEENS7_ILi256EEEEEELi256ENS_10bfloat16_tEfNS_4arch4Sm80ELb0ELb1ELb0ELb1ELb0ELb1ELb1ELb1EEENS1_21CollectiveEpilogueFwdINS6_IJS8_SA_S9_EEENS6_IJNS7_ILi1EEESI_SI_EEESC_SE_Li256ELb1ELb1ELb1ELb0EEENS1_36VarlenDynamicPersistentTileSchedulerILi128ELi32ELi256ELi256ELb1ELb1ELb0ELb1ELb0ELb1EEEEEEEEEvNT_6ParamsE,"a",@progbits
	.sectionflags	@""
	.align	4
.nv.constant0._ZN7cutlass13device_kernelIN5flash19enable_sm80_to_sm89INS1_16FlashAttnFwdSm80INS1_25CollectiveMainloopFwdSm80ILi8ELi1ELb0EN4cute5tupleIJNS5_1CILi128EEENS7_ILi32EEENS7_ILi256EEEEEELi256ENS_10bfloat16_tEfNS_4arch4Sm80ELb0ELb1ELb0ELb1ELb0ELb1ELb1ELb1EEENS1_21CollectiveEpilogueFwdINS6_IJS8_SA_S9_EEENS6_IJNS7_ILi1EEESI_SI_EEESC_SE_Li256ELb1ELb1ELb1ELb0EEENS1_36VarlenDynamicPersistentTileSchedulerILi128ELi32ELi256ELi256ELb1ELb1ELb0ELb1ELb0ELb1EEEEEEEEEvNT_6ParamsE:
	.zero		1608


//--------------------- .nv.constant0._ZN7cutlass13device_kernelIN5flash19enable_sm80_to_sm89INS1_16FlashAttnFwdSm80INS1_25CollectiveMainloopFwdSm80ILi8ELi1ELb1EN4cute5tupleIJNS5_1CILi128EEENS7_ILi64EEENS7_ILi256EEEEEELi256ENS_10bfloat16_tEfNS_4arch4Sm80ELb1ELb0ELb0ELb0ELb0ELb0ELb1ELb1EEENS1_21CollectiveEpilogueFwdINS6_IJS8_SA_S9_EEENS6_IJNS7_ILi1EEESI_SI_EEESC_SE_Li256ELb0ELb1ELb1ELb0EEENS1_30DynamicPersistentTileSchedulerILi256ELi256ELb1ELb1ELb0EEEEEEEEEvNT_6ParamsE --------------------------
	.section	.nv.constant0._ZN7cutlass13device_kernelIN5flash19enable_sm80_to_sm89INS1_16FlashAttnFwdSm80INS1_25CollectiveMainloopFwdSm80ILi8ELi1ELb1EN4cute5tupleIJNS5_1CILi128EEENS7_ILi64EEENS7_ILi256EEEEEELi256ENS_10bfloat16_tEfNS_4arch4Sm80ELb1ELb0ELb0ELb0ELb0ELb0ELb1ELb1EEENS1_21CollectiveEpilogueFwdINS6_IJS8_SA_S9_EEENS6_IJNS7_ILi1EEESI_SI_EEESC_SE_Li256ELb0ELb1ELb1ELb0EEENS1_30DynamicPersistentTileSchedulerILi256ELi256ELb1ELb1ELb0EEEEEEEEEvNT_6ParamsE,"a",@progbits
	.sectionflags	@""
	.align	4
.nv.constant0._ZN7cutlass13device_kernelIN5flash19enable_sm80_to_sm89INS1_16FlashAttnFwdSm80INS1_25CollectiveMainloopFwdSm80ILi8ELi1ELb1EN4cute5tupleIJNS5_1CILi128EEENS7_ILi64EEENS7_ILi256EEEEEELi256ENS_10bfloat16_tEfNS_4arch4Sm80ELb1ELb0ELb0ELb0ELb0ELb0ELb1ELb1EEENS1_21CollectiveEpilogueFwdINS6_IJS8_SA_S9_EEENS6_IJNS7_ILi1EEESI_SI_EEESC_SE_Li256ELb0ELb1ELb1ELb0EEENS1_30DynamicPersistentTileSchedulerILi256ELi256ELb1ELb1ELb0EEEEEEEEEvNT_6ParamsE:
	.zero		1592


//--------------------- .nv.constant0._ZN7cutlass13device_kernelIN5flash19enable_sm80_to_sm89INS1_16FlashAttnFwdSm80INS1_25CollectiveMainloopFwdSm80ILi8ELi1ELb1EN4cute5tupleIJNS5_1CILi128EEENS7_ILi48EEENS7_ILi256EEEEEELi256ENS_10bfloat16_tEfNS_4arch4Sm80ELb1ELb0ELb0ELb1ELb0ELb0ELb1ELb1EEENS1_21CollectiveEpilogueFwdINS6_IJS8_SA_S9_EEENS6_IJNS7_ILi1EEESI_SI_EEESC_SE_Li256ELb1ELb1ELb1ELb0EEENS1_36VarlenDynamicPersistentTileSchedulerILi128ELi48ELi256ELi256ELb1ELb1ELb0ELb1ELb1ELb1EEEEEEEEEvNT_6ParamsE --------------------------
	.section	.nv.constant0._ZN7cutlass13device_kernelIN5flash19enable_sm80_to_sm89INS1_16FlashAttnFwdSm80INS1_25CollectiveMainloopFwdSm80ILi8ELi1ELb1EN4cute5tupleIJNS5_1CILi128EEENS7_ILi48EEENS7_ILi256EEEEEELi256ENS_10bfloat16_tEfNS_4arch4Sm80ELb1ELb0ELb0ELb1ELb0ELb0ELb1ELb1EEENS1_21CollectiveEpilogueFwdINS6_IJS8_SA_S9_EEENS6_IJNS7_ILi1EEESI_SI_EEESC_SE_Li256ELb1ELb1ELb1ELb0EEENS1_36VarlenDynamicPersistentTileSchedulerILi128ELi48ELi256ELi256ELb1ELb1ELb0ELb1ELb1ELb1EEEEEEEEEvNT_6ParamsE,"a",@progbits
	.sectionflags	@""
	.align	4
.nv.constant0._ZN7cutlass13device_kernelIN5flash19enable_sm80_to_sm89INS1_16FlashAttnFwdSm80INS1_25CollectiveMainloopFwdSm80ILi8ELi1ELb1EN4cute5tupleIJNS5_1CILi128EEENS7_ILi48EEENS7_ILi256EEEEEELi256ENS_10bfloat16_tEfNS_4arch4Sm80ELb1ELb0ELb0ELb1ELb0ELb0ELb1ELb1EEENS1_21CollectiveEpilogueFwdINS6_IJS8_SA_S9_EEENS6_IJNS7_ILi1EEESI_SI_EEESC_SE_Li256ELb1ELb1ELb1ELb0EEENS1_36VarlenDynamicPersistentTileSchedulerILi128ELi48ELi256ELi256ELb1ELb1ELb0ELb1ELb1ELb1EEEEEEEEEvNT_6ParamsE:
	.zero		1608


//--------------------- .nv.constant0._ZN7cutlass13device_kernelIN5flash19enable_sm80_to_sm89INS1_16FlashAttnFwdSm80INS1_25CollectiveMainloopFwdSm80ILi8ELi1ELb0EN4cute5tupleIJNS5_1CILi128EEENS7_ILi32EEENS7_ILi256EEEEEELi256ENS_10bfloat16_tEfNS_4arch4Sm80ELb1ELb0ELb0ELb1ELb0ELb1ELb1ELb1EEENS1_21CollectiveEpilogueFwdINS6_IJS8_SA_S9_EEENS6_IJNS7_ILi1EEESI_SI_EEESC_SE_Li256ELb1ELb1ELb1ELb0EEENS1_36VarlenDynamicPersistentTileSchedulerILi128ELi32ELi256ELi256ELb1ELb1ELb0ELb1ELb1ELb1EEEEEEEEEvNT_6ParamsE --------------------------
	.section	.nv.constant0._ZN7cutlass13device_kernelIN5flash19enable_sm80_to_sm89INS1_16FlashAttnFwdSm80INS1_25CollectiveMainloopFwdSm80ILi8ELi1ELb0EN4cute5tupleIJNS5_1CILi128EEENS7_ILi32EEENS7_ILi256EEEEEELi256ENS_10bfloat16_tEfNS_4arch4Sm80ELb1ELb0ELb0ELb1ELb0ELb1ELb1ELb1EEENS1_21CollectiveEpilogueFwdINS6_IJS8_SA_S9_EEENS6_IJNS7_ILi1EEESI_SI_EEESC_SE_Li256ELb1ELb1ELb1ELb0EEENS1_36VarlenDynamicPersistentTileSchedulerILi128ELi32ELi256ELi256ELb1ELb1ELb0ELb1ELb1ELb1EEEEEEEEEvNT_6ParamsE,"a",@progbits
	.sectionflags	@""
	.align	4
.nv.constant0._ZN7cutlass13device_kernelIN5flash19enable_sm80_to_sm89INS1_16FlashAttnFwdSm80INS1_25CollectiveMainloopFwdSm80ILi8ELi1ELb0EN4cute5tupleIJNS5_1CILi128EEENS7_ILi32EEENS7_ILi256EEEEEELi256ENS_10bfloat16_tEfNS_4arch4Sm80ELb1ELb0ELb0ELb1ELb0ELb1ELb1ELb1EEENS1_21CollectiveEpilogueFwdINS6_IJS8_SA_S9_EEENS6_IJNS7_ILi1EEESI_SI_EEESC_SE_Li256ELb1ELb1ELb1ELb0EEENS1_36VarlenDynamicPersistentTileSchedulerILi128ELi32ELi256ELi256ELb1ELb1ELb0ELb1ELb1ELb1EEEEEEEEEvNT_6ParamsE:
	.zero		1608


//--------------------- .nv.constant0._ZN7cutlass13device_kernelIN5flash19enable_sm80_to_sm89INS1_16FlashAttnFwdSm80INS1_25CollectiveMainloopFwdSm80ILi8ELi1ELb0EN4cute5tupleIJNS5_1CILi128EEENS7_ILi96EEENS7_ILi256EEEEEELi256ENS_10bfloat16_tEfNS_4arch4Sm80ELb0ELb0ELb0ELb0ELb0ELb0ELb1ELb1EEENS1_21CollectiveEpilogueFwdINS6_IJS8_SA_S9_EEENS6_IJNS7_ILi1EEESI_SI_EEESC_SE_Li256ELb0ELb1ELb1ELb0EEENS1_19SingleTileSchedulerILb0ELb1ELb1ELi128EEEEEEEEEvNT_6ParamsE --------------------------
	.section	.nv.constant0._ZN7cutlass13device_kernelIN5flash19enable_sm80_to_sm89INS1_16FlashAttnFwdSm80INS1_25CollectiveMainloopFwdSm80ILi8ELi1ELb0EN4cute5tupleIJNS5_1CILi128EEENS7_ILi96EEENS7_ILi256EEEEEELi256ENS_10bfloat16_tEfNS_4arch4Sm80ELb0ELb0ELb0ELb0ELb0ELb0ELb1ELb1EEENS1_21CollectiveEpilogueFwdINS6_IJS8_SA_S9_EEENS6_IJNS7_ILi1EEESI_SI_EEESC_SE_Li256ELb0ELb1ELb1ELb0EEENS1_19SingleTileSchedulerILb0ELb1ELb1ELi128EEEEEEEEEvNT_6ParamsE,"a",@progbits
	.sectionflags	@""
	.align	4
.nv.constant0._ZN7cutlass13device_kernelIN5flash19enable_sm80_to_sm89INS1_16FlashAttnFwdSm80INS1_25CollectiveMainloopFwdSm80ILi8ELi1ELb0EN4cute5tupleIJNS5_1CILi128EEENS7_ILi96EEENS7_ILi256EEEEEELi256ENS_10bfloat16_tEfNS_4arch4Sm80ELb0ELb0ELb0ELb0ELb0ELb0ELb1ELb1EEENS1_21CollectiveEpilogueFwdINS6_IJS8_SA_S9_EEENS6_IJNS7_ILi1EEESI_SI_EEESC_SE_Li256ELb0ELb1ELb1ELb0EEENS1_19SingleTileSchedulerILb0ELb1ELb1ELi128EEEEEEEEEvNT_6ParamsE:
	.zero		1576


//--------------------- .nv.constant0._ZN7cutlass13device_kernelIN5flash19enable_sm80_to_sm89INS1_16FlashAttnFwdSm80INS1_25CollectiveMainloopFwdSm80ILi8ELi1ELb0EN4cute5tupleIJNS5_1CILi128EEENS7_ILi64EEENS7_ILi256EEEEEELi256ENS_10bfloat16_tEfNS_4arch4Sm80ELb0ELb0ELb0ELb1ELb0ELb0ELb1ELb1EEENS1_21CollectiveEpilogueFwdINS6_IJS8_SA_S9_EEENS6_IJNS7_ILi1EEESI_SI_EEESC_SE_Li256ELb1ELb1ELb1ELb0EEENS1_36VarlenDynamicPersistentTileSchedulerILi128ELi64ELi256ELi256ELb1ELb1ELb0ELb0ELb1ELb1EEEEEEEEEvNT_6ParamsE --------------------------
	.section	.nv.constant0._ZN7cutlass13device_kernelIN5flash19enable_sm80_to_sm89INS1_16FlashAttnFwdSm80INS1_25CollectiveMainloopFwdSm80ILi8ELi1ELb0EN4cute5tupleIJNS5_1CILi128EEENS7_ILi64EEENS7_ILi256EEEEEELi256ENS_10bfloat16_tEfNS_4arch4Sm80ELb0ELb0ELb0ELb1ELb0ELb0ELb1ELb1EEENS1_21CollectiveEpilogueFwdINS6_IJS8_SA_S9_EEENS6_IJNS7_ILi1EEESI_SI_EEESC_SE_Li256ELb1ELb1ELb1ELb0EEENS1_36VarlenDynamicPersistentTileSchedulerILi128ELi64ELi256ELi256ELb1ELb1ELb0ELb0ELb1ELb1EEEEEEEEEvNT_6ParamsE,"a",@progbits
	.sectionflags	@""
	.align	4
.nv.constant0._ZN7cutlass13device_kernelIN5flash19enable_sm80_to_sm89INS1_16FlashAttnFwdSm80INS1_25CollectiveMainloopFwdSm80ILi8ELi1ELb0EN4cute5tupleIJNS5_1CILi128EEENS7_ILi64EEENS7_ILi256EEEEEELi256ENS_10bfloat16_tEfNS_4arch4Sm80ELb0ELb0ELb0ELb1ELb0ELb0ELb1ELb1EEENS1_21CollectiveEpilogueFwdINS6_IJS8_SA_S9_EEENS6_IJNS7_ILi1EEESI_SI_EEESC_SE_Li256ELb1ELb1ELb1ELb0EEENS1_36VarlenDynamicPersistentTileSchedulerILi128ELi64ELi256ELi256ELb1ELb1ELb0ELb0ELb1ELb1EEEEEEEEEvNT_6ParamsE:
	.zero		1608


//--------------------- .nv.constant0._ZN7cutlass13device_kernelIN5flash19enable_sm80_to_sm89INS1_16FlashAttnFwdSm80INS1_25CollectiveMainloopFwdSm80ILi8ELi1ELb0EN4cute5tupleIJNS5_1CILi128EEENS7_ILi48EEENS7_ILi256EEEEEELi256ENS_10bfloat16_tEfNS_4arch4Sm80ELb0ELb0ELb0ELb1ELb0ELb1ELb1ELb1EEENS1_21CollectiveEpilogueFwdINS6_IJS8_SA_S9_EEENS6_IJNS7_ILi1EEESI_SI_EEESC_SE_Li256ELb1ELb1ELb1ELb0EEENS1_36VarlenDynamicPersistentTileSchedulerILi128ELi48ELi256ELi256ELb1ELb1ELb0ELb0ELb1ELb1EEEEEEEEEvNT_6ParamsE --------------------------
	.section	.nv.constant0._ZN7cutlass13device_kernelIN5flash19enable_sm80_to_sm89INS1_16FlashAttnFwdSm80INS1_25CollectiveMainloopFwdSm80ILi8ELi1ELb0EN4cute5tupleIJNS5_1CILi128EEENS7_ILi48EEENS7_ILi256EEEEEELi256ENS_10bfloat16_tEfNS_4arch4Sm80ELb0ELb0ELb0ELb1ELb0ELb1ELb1ELb1EEENS1_21CollectiveEpilogueFwdINS6_IJS8_SA_S9_EEENS6_IJNS7_ILi1EEESI_SI_EEESC_SE_Li256ELb1ELb1ELb1ELb0EEENS1_36VarlenDynamicPersistentTileSchedulerILi128ELi48ELi256ELi256ELb1ELb1ELb0ELb0ELb1ELb1EEEEEEEEEvNT_6ParamsE,"a",@progbits
	.sectionflags	@""
	.align	4
.nv.constant0._ZN7cutlass13device_kernelIN5flash19enable_sm80_to_sm89INS1_16FlashAttnFwdSm80INS1_25CollectiveMainloopFwdSm80ILi8ELi1ELb0EN4cute5tupleIJNS5_1CILi128EEENS7_ILi48EEENS7_ILi256EEEEEELi256ENS_10bfloat16_tEfNS_4arch4Sm80ELb0ELb0ELb0ELb1ELb0ELb1ELb1ELb1EEENS1_21CollectiveEpilogueFwdINS6_IJS8_SA_S9_EEENS6_IJNS7_ILi1EEESI_SI_EEESC_SE_Li256ELb1ELb1ELb1ELb0EEENS1_36VarlenDynamicPersistentTileSchedulerILi128ELi48ELi256ELi256ELb1ELb1ELb0ELb0ELb1ELb1EEEEEEEEEvNT_6ParamsE:
	.zero		1608


//--------------------- .nv.constant0._ZN7cutlass13device_kernelIN5flash19enable_sm80_to_sm89INS1_16FlashAttnFwdSm80INS1_25CollectiveMainloopFwdSm80ILi8ELi1ELb0EN4cute5tupleIJNS5_1CILi128EEENS7_ILi64EEENS7_ILi256EEEEEELi256ENS_10bfloat16_tEfNS_4arch4Sm80ELb0ELb1ELb0ELb0ELb0ELb0ELb1ELb1EEENS1_21CollectiveEpilogueFwdINS6_IJS8_SA_S9_EEENS6_IJNS7_ILi1EEESI_SI_EEESC_SE_Li256ELb0ELb1ELb1ELb0EEENS1_19SingleTileSchedulerILb0ELb1ELb1ELi128EEEEEEEEEvNT_6ParamsE --------------------------
	.section	.nv.constant0._ZN7cutlass13device_kernelIN5flash19enable_sm80_to_sm89INS1_16FlashAttnFwdSm80INS1_25CollectiveMainloopFwdSm80ILi8ELi1ELb0EN4cute5tupleIJNS5_1CILi128EEENS7_ILi64EEENS7_ILi256EEEEEELi256ENS_10bfloat16_tEfNS_4arch4Sm80ELb0ELb1ELb0ELb0ELb0ELb0ELb1ELb1EEENS1_21CollectiveEpilogueFwdINS6_IJS8_SA_S9_EEENS6_IJNS7_ILi1EEESI_SI_EEESC_SE_Li256ELb0ELb1ELb1ELb0EEENS1_19SingleTileSchedulerILb0ELb1ELb1ELi128EEEEEEEEEvNT_6ParamsE,"a",@progbits
	.sectionflags	@""
	.align	4
.nv.constant0._ZN7cutlass13device_kernelIN5flash19enable_sm80_to_sm89INS1_16FlashAttnFwdSm80INS1_25CollectiveMainloopFwdSm80ILi8ELi1ELb0EN4cute5tupleIJNS5_1CILi128EEENS7_ILi64EEENS7_ILi256EEEEEELi256ENS_10bfloat16_tEfNS_4arch4Sm80ELb0ELb1ELb0ELb0ELb0ELb0ELb1ELb1EEENS1_21CollectiveEpilogueFwdINS6_IJS8_SA_S9_EEENS6_IJNS7_ILi1EEESI_SI_EEESC_SE_Li256ELb0ELb1ELb1ELb0EEENS1_19SingleTileSchedulerILb0ELb1ELb1ELi128EEEEEEEEEvNT_6ParamsE:
	.zero		1576


//--------------------- .nv.constant0._ZN7cutlass13device_kernelIN5flash19enable_sm80_to_sm89INS1_16FlashAttnFwdSm80INS1_25CollectiveMainloopFwdSm80ILi8ELi1ELb0EN4cute5tupleIJNS5_1CILi128EEENS7_ILi64EEENS7_ILi256EEEEEELi256ENS_10bfloat16_tEfNS_4arch4Sm80ELb0ELb1ELb0ELb1ELb0ELb0ELb1ELb1EEENS1_21CollectiveEpilogueFwdINS6_IJS8_SA_S9_EEENS6_IJNS7_ILi1EEESI_SI_EEESC_SE_Li256ELb1ELb1ELb1ELb0EEENS1_36VarlenDynamicPersistentTileSchedulerILi128ELi64ELi256ELi256ELb1ELb1ELb0ELb1ELb0ELb1EEEEEEEEEvNT_6ParamsE --------------------------
	.section	.nv.constant0._ZN7cutlass13device_kernelIN5flash19enable_sm80_to_sm89INS1_16FlashAttnFwdSm80INS1_25CollectiveMainloopFwdSm80ILi8ELi1ELb0EN4cute5tupleIJNS5_1CILi128EEENS7_ILi64EEENS7_ILi256EEEEEELi256ENS_10bfloat16_tEfNS_4arch4Sm80ELb0ELb1ELb0ELb1ELb0ELb0ELb1ELb1EEENS1_21CollectiveEpilogueFwdINS6_IJS8_SA_S9_EEENS6_IJNS7_ILi1EEESI_SI_EEESC_SE_Li256ELb1ELb1ELb1ELb0EEENS1_36VarlenDynamicPersistentTileSchedulerILi128ELi64ELi256ELi256ELb1ELb1ELb0ELb1ELb0ELb1EEEEEEEEEvNT_6ParamsE,"a",@progbits
	.sectionflags	@""
	.align	4
.nv.constant0._ZN7cutlass13device_kernelIN5flash19enable_sm80_to_sm89INS1_16FlashAttnFwdSm80INS1_25CollectiveMainloopFwdSm80ILi8ELi1ELb0EN4cute5tupleIJNS5_1CILi128EEENS7_ILi64EEENS7_ILi256EEEEEELi256ENS_10bfloat16_tEfNS_4arch4Sm80ELb0ELb1ELb0ELb1ELb0ELb0ELb1ELb1EEENS1_21CollectiveEpilogueFwdINS6_IJS8_SA_S9_EEENS6_IJNS7_ILi1EEESI_SI_EEESC_SE_Li256ELb1ELb1ELb1ELb0EEENS1_36VarlenDynamicPersistentTileSchedulerILi128ELi64ELi256ELi256ELb1ELb1ELb0ELb1ELb0ELb1EEEEEEEEEvNT_6ParamsE:
	.zero		1608


//--------------------- .nv.constant0._ZN7cutlass13device_kernelIN5flash19enable_sm80_to_sm89INS1_16FlashAttnFwdSm80INS1_25CollectiveMainloopFwdSm80ILi8ELi1ELb0EN4cute5tupleIJNS5_1CILi128EEENS7_ILi48EEENS7_ILi256EEEEEELi256ENS_10bfloat16_tEfNS_4arch4Sm80ELb0ELb1ELb0ELb1ELb0ELb1ELb1ELb1EEENS1_21CollectiveEpilogueFwdINS6_IJS8_SA_S9_EEENS6_IJNS7_ILi1EEESI_SI_EEESC_SE_Li256ELb1ELb1ELb1ELb0EEENS1_36VarlenDynamicPersistentTileSchedulerILi128ELi48ELi256ELi256ELb1ELb1ELb0ELb1ELb0ELb1EEEEEEEEEvNT_6ParamsE --------------------------
	.section	.nv.constant0._ZN7cutlass13device_kernelIN5flash19enable_sm80_to_sm89INS1_16FlashAttnFwdSm80INS1_25CollectiveMainloopFwdSm80ILi8ELi1ELb0EN4cute5tupleIJNS5_1CILi128EEENS7_ILi48EEENS7_ILi256EEEEEELi256ENS_10bfloat16_tEfNS_4arch4Sm80ELb0ELb1ELb0ELb1ELb0ELb1ELb1ELb1EEENS1_21CollectiveEpilogueFwdINS6_IJS8_SA_S9_EEENS6_IJNS7_ILi1EEESI_SI_EEESC_SE_Li256ELb1ELb1ELb1ELb0EEENS1_36VarlenDynamicPersistentTileSchedulerILi128ELi48ELi256ELi256ELb1ELb1ELb0ELb1ELb0ELb1EEEEEEEEEvNT_6ParamsE,"a",@progbits
	.sectionflags	@""
	.align	4
.nv.constant0._ZN7cutlass13device_kernelIN5flash19enable_sm80_to_sm89INS1_16FlashAttnFwdSm80INS1_25CollectiveMainloopFwdSm80ILi8ELi1ELb0EN4cute5tupleIJNS5_1CILi128EEENS7_ILi48EEENS7_ILi256EEEEEELi256ENS_10bfloat16_tEfNS_4arch4Sm80ELb0ELb1ELb0ELb1ELb0ELb1ELb1ELb1EEENS1_21CollectiveEpilogueFwdINS6_IJS8_SA_S9_EEENS6_IJNS7_ILi1EEESI_SI_EEESC_SE_Li256ELb1ELb1ELb1ELb0EEENS1_36VarlenDynamicPersistentTileSchedulerILi128ELi48ELi256ELi256ELb1ELb1ELb0ELb1ELb0ELb1EEEEEEEEEvNT_6ParamsE:
	.zero		1608


//--------------------- .nv.constant0._ZN7cutlass13device_kernelIN5flash19enable_sm80_to_sm89INS1_16FlashAttnFwdSm80INS1_25CollectiveMainloopFwdSm80ILi8ELi1ELb0EN4cute5tupleIJNS5_1CILi128EEENS7_ILi96EEENS7_ILi256EEEEEELi256ENS_10bfloat16_tEfNS_4arch4Sm80ELb1ELb0ELb0ELb0ELb0ELb0ELb1ELb1EEENS1_21CollectiveEpilogueFwdINS6_IJS8_SA_S9_EEENS6_IJNS7_ILi1EEESI_SI_EEESC_SE_Li256ELb0ELb1ELb1ELb0EEENS1_30DynamicPersistentTileSchedulerILi256ELi256ELb1ELb1ELb0EEEEEEEEEvNT_6ParamsE --------------------------
	.section	.nv.constant0._ZN7cutlass13device_kernelIN5flash19enable_sm80_to_sm89INS1_16FlashAttnFwdSm80INS1_25CollectiveMainloopFwdSm80ILi8ELi1ELb0EN4cute5tupleIJNS5_1CILi128EEENS7_ILi96EEENS7_ILi256EEEEEELi256ENS_10bfloat16_tEfNS_4arch4Sm80ELb1ELb0ELb0ELb0ELb0ELb0ELb1ELb1EEENS1_21CollectiveEpilogueFwdINS6_IJS8_SA_S9_EEENS6_IJNS7_ILi1EEESI_SI_EEESC_SE_Li256ELb0ELb1ELb1ELb0EEENS1_30DynamicPersistentTileSchedulerILi256ELi256ELb1ELb1ELb0EEEEEEEEEvNT_6ParamsE,"a",@progbits
	.sectionflags	@""
	.align	4
.nv.constant0._ZN7cutlass13device_kernelIN5flash19enable_sm80_to_sm89INS1_16FlashAttnFwdSm80INS1_25CollectiveMainloopFwdSm80ILi8ELi1ELb0EN4cute5tupleIJNS5_1CILi128EEENS7_ILi96EEENS7_ILi256EEEEEELi256ENS_10bfloat16_tEfNS_4arch4Sm80ELb1ELb0ELb0ELb0ELb0ELb0ELb1ELb1EEENS1_21CollectiveEpilogueFwdINS6_IJS8_SA_S9_EEENS6_IJNS7_ILi1EEESI_SI_EEESC_SE_Li256ELb0ELb1ELb1ELb0EEENS1_30DynamicPersistentTileSchedulerILi256ELi256ELb1ELb1ELb0EEEEEEEEEvNT_6ParamsE:
	.zero		1592


//--------------------- .nv.constant0._ZN7cutlass13device_kernelIN5flash19enable_sm80_to_sm89INS1_16FlashAttnFwdSm80INS1_25CollectiveMainloopFwdSm80ILi8ELi1ELb0EN4cute5tupleIJNS5_1CILi128EEENS7_ILi64EEENS7_ILi256EEEEEELi256ENS_10bfloat16_tEfNS_4arch4Sm80ELb1ELb0ELb0ELb1ELb0ELb0ELb1ELb1EEENS1_21CollectiveEpilogueFwdINS6_IJS8_SA_S9_EEENS6_IJNS7_ILi1EEESI_SI_EEESC_SE_Li256ELb1ELb1ELb1ELb0EEENS1_36VarlenDynamicPersistentTileSchedulerILi128ELi64ELi256ELi256ELb1ELb1ELb0ELb1ELb1ELb1EEEEEEEEEvNT_6ParamsE --------------------------
	.section	.nv.constant0._ZN7cutlass13device_kernelIN5flash19enable_sm80_to_sm89INS1_16FlashAttnFwdSm80INS1_25CollectiveMainloopFwdSm80ILi8ELi1ELb0EN4cute5tupleIJNS5_1CILi128EEENS7_ILi64EEENS7_ILi256EEEEEELi256ENS_10bfloat16_tEfNS_4arch4Sm80ELb1ELb0ELb0ELb1ELb0ELb0ELb1ELb1EEENS1_21CollectiveEpilogueFwdINS6_IJS8_SA_S9_EEENS6_IJNS7_ILi1EEESI_SI_EEESC_SE_Li256ELb1ELb1ELb1ELb0EEENS1_36VarlenDynamicPersistentTileSchedulerILi128ELi64ELi256ELi256ELb1ELb1ELb0ELb1ELb1ELb1EEEEEEEEEvNT_6ParamsE,"a",@progbits
	.sectionflags	@""
	.align	4
.nv.constant0._ZN7cutlass13device_kernelIN5flash19enable_sm80_to_sm89INS1_16FlashAttnFwdSm80INS1_25CollectiveMainloopFwdSm80ILi8ELi1ELb0EN4cute5tupleIJNS5_1CILi128EEENS7_ILi64EEENS7_ILi256EEEEEELi256ENS_10bfloat16_tEfNS_4arch4Sm80ELb1ELb0ELb0ELb1ELb0ELb0ELb1ELb1EEENS1_21CollectiveEpilogueFwdINS6_IJS8_SA_S9_EEENS6_IJNS7_ILi1EEESI_SI_EEESC_SE_Li256ELb1ELb1ELb1ELb0EEENS1_36VarlenDynamicPersistentTileSchedulerILi128ELi64ELi256ELi256ELb1ELb1ELb0ELb1ELb1ELb1EEEEEEEEEvNT_6ParamsE:
	.zero		1608


//--------------------- .nv.constant0._ZN7cutlass13device_kernelIN5flash19enable_sm80_to_sm89INS1_16FlashAttnFwdSm80INS1_25CollectiveMainloopFwdSm80ILi8ELi1ELb0EN4cute5tupleIJNS5_1CILi128EEENS7_ILi48EEENS7_ILi256EEEEEELi256ENS_10bfloat16_tEfNS_4arch4Sm80ELb1ELb0ELb0ELb1ELb0ELb1ELb1ELb1EEENS1_21CollectiveEpilogueFwdINS6_IJS8_SA_S9_EEENS6_IJNS7_ILi1EEESI_SI_EEESC_SE_Li256ELb1ELb1ELb1ELb0EEENS1_36VarlenDynamicPersistentTileSchedulerILi128ELi48ELi256ELi256ELb1ELb1ELb0ELb1ELb1ELb1EEEEEEEEEvNT_6ParamsE --------------------------
	.section	.nv.constant0._ZN7cutlass13device_kernelIN5flash19enable_sm80_to_sm89INS1_16FlashAttnFwdSm80INS1_25CollectiveMainloopFwdSm80ILi8ELi1ELb0EN4cute5tupleIJNS5_1CILi128EEENS7_ILi48EEENS7_ILi256EEEEEELi256ENS_10bfloat16_tEfNS_4arch4Sm80ELb1ELb0ELb0ELb1ELb0ELb1ELb1ELb1EEENS1_21CollectiveEpilogueFwdINS6_IJS8_SA_S9_EEENS6_IJNS7_ILi1EEESI_SI_EEESC_SE_Li256ELb1ELb1ELb1ELb0EEENS1_36VarlenDynamicPersistentTileSchedulerILi128ELi48ELi256ELi256ELb1ELb1ELb0ELb1ELb1ELb1EEEEEEEEEvNT_6ParamsE,"a",@progbits
	.sectionflags	@""
	.align	4
.nv.constant0._ZN7cutlass13device_kernelIN5flash19enable_sm80_to_sm89INS1_16FlashAttnFwdSm80INS1_25CollectiveMainloopFwdSm80ILi8ELi1ELb0EN4cute5tupleIJNS5_1CILi128EEENS7_ILi48EEENS7_ILi256EEEEEELi256ENS_10bfloat16_tEfNS_4arch4Sm80ELb1ELb0ELb0ELb1ELb0ELb1ELb1ELb1EEENS1_21CollectiveEpilogueFwdINS6_IJS8_SA_S9_EEENS6_IJNS7_ILi1EEESI_SI_EEESC_SE_Li256ELb1ELb1ELb1ELb0EEENS1_36VarlenDynamicPersistentTileSchedulerILi128ELi48ELi256ELi256ELb1ELb1ELb0ELb1ELb1ELb1EEEEEEEEEvNT_6ParamsE:
	.zero		1608


//--------------------- SYMBOLS --------------------------

	.type		.nv.reservedSmem.offset0,@object
	.size		.nv.reservedSmem.offset0,0x4
